// auto-generated by cutlass_sweep.gemm — config: {"arch": "sm_90", "cluster_m": 2, "cluster_n": 1, "dtype": "fp16", "dtype_b": "fp16", "layout": "nt", "stages": 0, "tile_k": 64, "tile_m": 384, "tile_n": 240}
#include "cutlass/cutlass.h"
#include "cutlass/gemm/collective/collective_builder.hpp"
#include "cutlass/gemm/device/gemm_universal_adapter.h"
#include "cutlass/gemm/kernel/gemm_universal.hpp"
#include "cutlass/epilogue/collective/collective_builder.hpp"

using ElemA = cutlass::half_t;
using ElemB = cutlass::half_t;
using ElemCD = cutlass::half_t;
using Acc  = float;
using TileShape    = cute::Shape<cute::_384, cute::_240, cute::_64>;
using ClusterShape = cute::Shape<cute::_2, cute::_1, cute::_1>;

using CollectiveEpilogue = typename cutlass::epilogue::collective::CollectiveBuilder<
    cutlass::arch::Sm90, cutlass::arch::OpClassTensorOp,
    TileShape, ClusterShape,
    cutlass::epilogue::collective::EpilogueTileAuto,
    Acc, Acc,
    ElemCD, cutlass::layout::RowMajor, 128 / cutlass::sizeof_bits<ElemCD>::value,
    ElemCD, cutlass::layout::RowMajor, 128 / cutlass::sizeof_bits<ElemCD>::value,
    cutlass::epilogue::collective::EpilogueScheduleAuto
  >::CollectiveOp;

using CollectiveMainloop = typename cutlass::gemm::collective::CollectiveBuilder<
    cutlass::arch::Sm90, cutlass::arch::OpClassTensorOp,
    ElemA, cutlass::layout::RowMajor, 128 / cutlass::sizeof_bits<ElemA>::value,
    ElemB, cutlass::layout::ColumnMajor, 128 / cutlass::sizeof_bits<ElemB>::value,
    Acc,
    TileShape, ClusterShape,
    cutlass::gemm::collective::StageCountAutoCarveout<static_cast<int>(sizeof(typename CollectiveEpilogue::SharedStorage))>,
    cutlass::gemm::collective::KernelScheduleAuto
  >::CollectiveOp;

using GemmKernel = cutlass::gemm::kernel::GemmUniversal<
    cute::Shape<int,int,int,int>,
    CollectiveMainloop,
    CollectiveEpilogue
>;
using Gemm = cutlass::gemm::device::GemmUniversalAdapter<GemmKernel>;

// Force the device kernel symbol into the cubin without needing a host main.
auto* _anchor = &cutlass::device_kernel<GemmKernel>;


// ===== COMPILED SASS (sm_90a) =====

	.target	sm_90a

	.elftype	@"ET_EXEC"


//--------------------- .note.nv.tkinfo           --------------------------
	.section	.note.nv.tkinfo,"",@"SHT_NOTE"
	.sectionflags	@"SHF_NOTE_NV_TKINFO"
	.tkinfo
        /*0018*/ 	.word	0x00000002
        /*0030*/ 	.string	""
        /*0030*/ 	.string	"ptxas"
        /*0030*/ 	.string	"Cuda compilation tools, release 13.0, V13.0.88"
        /*0030*/ 	.string	"Build cuda_13.0.r13.0/compiler.36424714_0"
        /*0030*/ 	.string	"-arch sm_90a -m 64 "



//--------------------- .note.nv.cuinfo           --------------------------
	.section	.note.nv.cuinfo,"",@"SHT_NOTE"
	.sectionflags	@"SHF_NOTE_NV_CUINFO"
        /*0018*/ 	.short	0x0002
        /*001a*/ 	.short	0x005a
        /*001c*/ 	.short	0x0082
	.zero		2


//--------------------- .nv.info                  --------------------------
	.section	.nv.info,"",@"SHT_CUDA_INFO"
	.align	4


	//----- nvinfo : EIATTR_REGCOUNT
	.align		4
        /*0000*/ 	.byte	0x04, 0x2f
        /*0002*/ 	.short	(.L_15 - .L_14)
	.align		4
.L_14:
        /*0004*/ 	.word	index@(_ZN7cutlass13device_kernelINS_4gemm6kernel13GemmUniversalIN4cute5tupleIJiiiiEEENS1_10collective13CollectiveMmaINS1_34MainloopSm90TmaGmmaWarpSpecializedILi2ENS5_IJNS4_1CILi2EEENSA_ILi1EEESC_EEENS1_35KernelTmaWarpSpecializedCooperativeEEENS5_IJNSA_ILi384EEENSA_ILi240EEENSA_ILi64EEEEEENS_6half_tENS5_IJlSC_lEEESK_SL_NS4_8TiledMMAINS4_8MMA_AtomIJNS4_4SM904GMMA25MMA_64x16x16_F32F16F16_SSILNSP_5MajorE0ELSR_0ELNSP_7ScaleInE1ELSS_1EEEEEENS4_6LayoutISD_NS5_IJSC_NSA_ILi0EEESW_EEEEENS5_IJNS4_10UnderscoreESZ_SZ_EEEEENS4_13SM90_TMA_LOADENS4_14ComposedLayoutINS4_7SwizzleILi3ELi4ELi3EEENS4_18smem_ptr_flag_bitsILi16EEENSV_INS5_IJNSA_ILi8EEESI_EEENS5_IJSI_SC_EEEEEEEvNS4_8identityENS4_23SM90_TMA_LOAD_MULTICASTES1C_vS1D_EENS_8epilogue10collective6detail29Sm90TmaWarpSpecializedAdapterINS1H_15DefaultEpilogueISK_SL_SL_NS1G_6thread17LinearCombinationISK_Li1EffLNS1L_9ScaleType4KindE0ELNS_15FloatRoundStyleE2ESK_EENS1_15EpilogueDefaultEEEEEvvEEEEvNT_6ParamsE)
        /*0008*/ 	.word	0x000000a8


	//----- nvinfo : EIATTR_FRAME_SIZE
	.align		4
.L_15:
        /*000c*/ 	.byte	0x04, 0x11
        /*000e*/ 	.short	(.L_17 - .L_16)
	.align		4
.L_16:
        /*0010*/ 	.word	index@(_ZN7cutlass13device_kernelINS_4gemm6kernel13GemmUniversalIN4cute5tupleIJiiiiEEENS1_10collective13CollectiveMmaINS1_34MainloopSm90TmaGmmaWarpSpecializedILi2ENS5_IJNS4_1CILi2EEENSA_ILi1EEESC_EEENS1_35KernelTmaWarpSpecializedCooperativeEEENS5_IJNSA_ILi384EEENSA_ILi240EEENSA_ILi64EEEEEENS_6half_tENS5_IJlSC_lEEESK_SL_NS4_8TiledMMAINS4_8MMA_AtomIJNS4_4SM904GMMA25MMA_64x16x16_F32F16F16_SSILNSP_5MajorE0ELSR_0ELNSP_7ScaleInE1ELSS_1EEEEEENS4_6LayoutISD_NS5_IJSC_NSA_ILi0EEESW_EEEEENS5_IJNS4_10UnderscoreESZ_SZ_EEEEENS4_13SM90_TMA_LOADENS4_14ComposedLayoutINS4_7SwizzleILi3ELi4ELi3EEENS4_18smem_ptr_flag_bitsILi16EEENSV_INS5_IJNSA_ILi8EEESI_EEENS5_IJSI_SC_EEEEEEEvNS4_8identityENS4_23SM90_TMA_LOAD_MULTICASTES1C_vS1D_EENS_8epilogue10collective6detail29Sm90TmaWarpSpecializedAdapterINS1H_15DefaultEpilogueISK_SL_SL_NS1G_6thread17LinearCombinationISK_Li1EffLNS1L_9ScaleType4KindE0ELNS_15FloatRoundStyleE2ESK_EENS1_15EpilogueDefaultEEEEEvvEEEEvNT_6ParamsE)
        /*0014*/ 	.word	0x00000870


	//----- nvinfo : EIATTR_MIN_STACK_SIZE
	.align		4
.L_17:
        /*0018*/ 	.byte	0x04, 0x12
        /*001a*/ 	.short	(.L_19 - .L_18)
	.align		4
.L_18:
        /*001c*/ 	.word	index@(_ZN7cutlass13device_kernelINS_4gemm6kernel13GemmUniversalIN4cute5tupleIJiiiiEEENS1_10collective13CollectiveMmaINS1_34MainloopSm90TmaGmmaWarpSpecializedILi2ENS5_IJNS4_1CILi2EEENSA_ILi1EEESC_EEENS1_35KernelTmaWarpSpecializedCooperativeEEENS5_IJNSA_ILi384EEENSA_ILi240EEENSA_ILi64EEEEEENS_6half_tENS5_IJlSC_lEEESK_SL_NS4_8TiledMMAINS4_8MMA_AtomIJNS4_4SM904GMMA25MMA_64x16x16_F32F16F16_SSILNSP_5MajorE0ELSR_0ELNSP_7ScaleInE1ELSS_1EEEEEENS4_6LayoutISD_NS5_IJSC_NSA_ILi0EEESW_EEEEENS5_IJNS4_10UnderscoreESZ_SZ_EEEEENS4_13SM90_TMA_LOADENS4_14ComposedLayoutINS4_7SwizzleILi3ELi4ELi3EEENS4_18smem_ptr_flag_bitsILi16EEENSV_INS5_IJNSA_ILi8EEESI_EEENS5_IJSI_SC_EEEEEEEvNS4_8identityENS4_23SM90_TMA_LOAD_MULTICASTES1C_vS1D_EENS_8epilogue10collective6detail29Sm90TmaWarpSpecializedAdapterINS1H_15DefaultEpilogueISK_SL_SL_NS1G_6thread17LinearCombinationISK_Li1EffLNS1L_9ScaleType4KindE0ELNS_15FloatRoundStyleE2ESK_EENS1_15EpilogueDefaultEEEEEvvEEEEvNT_6ParamsE)
        /*0020*/ 	.word	0x00000870
.L_19:


//--------------------- .nv.compat                --------------------------
	.section	.nv.compat,"",@"SHT_CUDA_COMPAT_INFO"
	.align	4
        /*0000*/ 	.byte	0x02, 0x09, 0x01, 0x00, 0x02, 0x02, 0x04, 0x00, 0x02, 0x05, 0x05, 0x00, 0x03, 0x07, 0x01, 0x01
        /*0010*/ 	.byte	0x02, 0x03, 0x01, 0x00, 0x02, 0x06, 0x01, 0x00, 0x04, 0x0b, 0x08, 0x00, 0x00, 0x00, 0x00, 0x00
        /*0020*/ 	.byte	0x00, 0x00, 0x00, 0x00


//--------------------- .nv.info._ZN7cutlass13device_kernelINS_4gemm6kernel13GemmUniversalIN4cute5tupleIJiiiiEEENS1_10collective13CollectiveMmaINS1_34MainloopSm90TmaGmmaWarpSpecializedILi2ENS5_IJNS4_1CILi2EEENSA_ILi1EEESC_EEENS1_35KernelTmaWarpSpecializedCooperativeEEENS5_IJNSA_ILi384EEENSA_ILi240EEENSA_ILi64EEEEEENS_6half_tENS5_IJlSC_lEEESK_SL_NS4_8TiledMMAINS4_8MMA_AtomIJNS4_4SM904GMMA25MMA_64x16x16_F32F16F16_SSILNSP_5MajorE0ELSR_0ELNSP_7ScaleInE1ELSS_1EEEEEENS4_6LayoutISD_NS5_IJSC_NSA_ILi0EEESW_EEEEENS5_IJNS4_10UnderscoreESZ_SZ_EEEEENS4_13SM90_TMA_LOADENS4_14ComposedLayoutINS4_7SwizzleILi3ELi4ELi3EEENS4_18smem_ptr_flag_bitsILi16EEENSV_INS5_IJNSA_ILi8EEESI_EEENS5_IJSI_SC_EEEEEEEvNS4_8identityENS4_23SM90_TMA_LOAD_MULTICASTES1C_vS1D_EENS_8epilogue10collective6detail29Sm90TmaWarpSpecializedAdapterINS1H_15DefaultEpilogueISK_SL_SL_NS1G_6thread17LinearCombinationISK_Li1EffLNS1L_9ScaleType4KindE0ELNS_15FloatRoundStyleE2ESK_EENS1_15EpilogueDefaultEEEEEvvEEEEvNT_6ParamsE --------------------------
	.section	.nv.info._ZN7cutlass13device_kernelINS_4gemm6kernel13GemmUniversalIN4cute5tupleIJiiiiEEENS1_10collective13CollectiveMmaINS1_34MainloopSm90TmaGmmaWarpSpecializedILi2ENS5_IJNS4_1CILi2EEENSA_ILi1EEESC_EEENS1_35KernelTmaWarpSpecializedCooperativeEEENS5_IJNSA_ILi384EEENSA_ILi240EEENSA_ILi64EEEEEENS_6half_tENS5_IJlSC_lEEESK_SL_NS4_8TiledMMAINS4_8MMA_AtomIJNS4_4SM904GMMA25MMA_64x16x16_F32F16F16_SSILNSP_5MajorE0ELSR_0ELNSP_7ScaleInE1ELSS_1EEEEEENS4_6LayoutISD_NS5_IJSC_NSA_ILi0EEESW_EEEEENS5_IJNS4_10UnderscoreESZ_SZ_EEEEENS4_13SM90_TMA_LOADENS4_14ComposedLayoutINS4_7SwizzleILi3ELi4ELi3EEENS4_18smem_ptr_flag_bitsILi16EEENSV_INS5_IJNSA_ILi8EEESI_EEENS5_IJSI_SC_EEEEEEEvNS4_8identityENS4_23SM90_TMA_LOAD_MULTICASTES1C_vS1D_EENS_8epilogue10collective6detail29Sm90TmaWarpSpecializedAdapterINS1H_15DefaultEpilogueISK_SL_SL_NS1G_6thread17LinearCombinationISK_Li1EffLNS1L_9ScaleType4KindE0ELNS_15FloatRoundStyleE2ESK_EENS1_15EpilogueDefaultEEEEEvvEEEEvNT_6ParamsE,"",@"SHT_CUDA_INFO"
	.sectionflags	@""
	.align	4


	//----- nvinfo : EIATTR_CUDA_API_VERSION
	.align		4
        /*0000*/ 	.byte	0x04, 0x37
        /*0002*/ 	.short	(.L_21 - .L_20)
.L_20:
        /*0004*/ 	.word	0x00000082


	//----- nvinfo : EIATTR_KPARAM_INFO
	.align		4
.L_21:
        /*0008*/ 	.byte	0x04, 0x17
        /*000a*/ 	.short	(.L_23 - .L_22)
.L_22:
        /*000c*/ 	.word	0x00000000
        /*0010*/ 	.short	0x0000
        /*0012*/ 	.short	0x0070
        /*0014*/ 	.byte	0x00, 0xf0, 0x01, 0x10


	//----- nvinfo : EIATTR_SPARSE_MMA_MASK
	.align		4
.L_23:
        /*0018*/ 	.byte	0x03, 0x50
        /*001a*/ 	.short	0x0000


	//----- nvinfo : EIATTR_MAXREG_COUNT
	.align		4
        /*001c*/ 	.byte	0x03, 0x1b
        /*001e*/ 	.short	0x00a8


	//----- nvinfo : EIATTR_NUM_BARRIERS
	.align		4
        /*0020*/ 	.byte	0x02, 0x4c
        /*0022*/ 	.byte	0x01
	.zero		1


	//----- nvinfo : EIATTR_EXTERNS
	.align		4
        /*0024*/ 	.byte	0x04, 0x0f
        /*0026*/ 	.short	(.L_25 - .L_24)


	//   ....[0]....
	.align		4
.L_24:
        /*0028*/ 	.word	index@(__assertfail)


	//----- nvinfo : EIATTR_ANNOTATIONS
	.align		4
.L_25:
        /*002c*/ 	.byte	0x04, 0x55
        /*002e*/ 	.short	(.L_27 - .L_26)


	//   ....[0]....
.L_26:
        /*0030*/ 	.word	0x00000001
        /*0034*/ 	.byte	0x50, 0x02, 0x00, 0x00, 0x01, 0x00, 0x00, 0x00, 0xf0, 0x06, 0x00, 0x00, 0x01, 0x00, 0x00, 0x00
        /* <DEDUP_REMOVED lines=1367> */
        /*55b4*/ 	.byte	0xc0, 0x2e, 0x03, 0x00, 0x01, 0x00, 0x00, 0x00, 0xd0, 0x34, 0x03, 0x00


	//----- nvinfo : EIATTR_MERCURY_ISA_VERSION
	.align		4
.L_27:
        /*55c0*/ 	.byte	0x03, 0x5f
        /*55c2*/ 	.short	0x0101


	//----- nvinfo : EIATTR_INT_WARP_WIDE_INSTR_OFFSETS
	.align		4
        /*55c4*/ 	.byte	0x04, 0x31
        /*55c6*/ 	.short	(.L_29 - .L_28)


	//   ....[0]....
.L_28:
        /*55c8*/ 	.word	0x00000530


	//   ....[1]....
        /*55cc*/ 	.word	0x00000550


	//   ....[2]....
        /*55d0*/ 	.word	0x000006c0


	//----- nvinfo : EIATTR_COOP_GROUP_MASK_REGIDS
	.align		4
.L_29:
        /*55d4*/ 	.byte	0x04, 0x29
        /*55d6*/ 	.short	(.L_31 - .L_30)


	//   ....[0]....
.L_30:
        /*55d8*/ 	.word	0xffffffff


	//   ....[1]....
        /*55dc*/ 	.word	0xffffffff


	//   ....[2]....
        /*55e0*/ 	.word	0xffffffff


	//   ....[3]....
        /*55e4*/ 	.word	0xffffffff


	//   ....[4]....
        /*55e8*/ 	.word	0xffffffff


	//   ....[5]....
        /*55ec*/ 	.word	0xffffffff


	//----- nvinfo : EIATTR_COOP_GROUP_INSTR_OFFSETS
	.align		4
.L_31:
        /*55f0*/ 	.byte	0x04, 0x28
        /*55f2*/ 	.short	(.L_33 - .L_32)


	//   ....[0]....
.L_32:
        /*55f4*/ 	.word	0x00000070


	//   ....[1]....
        /*55f8*/ 	.word	0x00000080


	//   ....[2]....
        /*55fc*/ 	.word	0x000001b0


	//   ....[3]....
        /*5600*/ 	.word	0x00000390


	//   ....[4]....
        /*5604*/ 	.word	0x00000820


	//   ....[5]....
        /*5608*/ 	.word	0x00001450


	//----- nvinfo : EIATTR_REG_RECONFIG
	.align		4
.L_33:
        /*560c*/ 	.byte	0x01, 0x54
	.zero		2


	//----- nvinfo : EIATTR_SYSCALL_OFFSETS
	.align		4
        /*5610*/ 	.byte	0x04, 0x46
        /*5612*/ 	.short	(.L_35 - .L_34)


	//   ....[0]....
.L_34:
        /*5614*/ 	.word	0x00001600


	//----- nvinfo : EIATTR_MBARRIER_INSTR_OFFSETS
	.align		4
.L_35:
        /*5618*/ 	.byte	0x04, 0x39
        /*561a*/ 	.short	(.L_37 - .L_36)


	//   ....[0]....
.L_36:
        /*561c*/ 	.word	0x00000340
        /*5620*/ 	.word	0x000000ff
        /*5624*/ 	.word	0x00000000
        /*5628*/ 	.short	0x0100
        /*562a*/ 	.byte	0x09
	.zero		1


	//   ....[1]....
        /*562c*/ 	.word	0x00000350
        /*5630*/ 	.word	0x000000ff
        /*5634*/ 	.word	0x00000010
        /*5638*/ 	.short	0x0100
        /*563a*/ 	.byte	0x09
	.zero		1


	//   ....[2]....
        /*563c*/ 	.word	0x00000360
        /*5640*/ 	.word	0x000000ff
        /*5644*/ 	.word	0x00000008
        /*5648*/ 	.short	0x0100
        /*564a*/ 	.byte	0x09
	.zero		1


	//   ....[3]....
        /*564c*/ 	.word	0x00000370
        /*5650*/ 	.word	0x000000ff
        /*5654*/ 	.word	0x00000018
        /*5658*/ 	.short	0x0100
        /*565a*/ 	.byte	0x09
	.zero		1


	//   ....[4]....
        /*565c*/ 	.word	0x00000750
        /*5660*/ 	.word	0x000000ff
        /*5664*/ 	.word	0x00000030
        /*5668*/ 	.short	0x0100
        /*566a*/ 	.byte	0x06
	.zero		1


	//   ....[5]....
        /*566c*/ 	.word	0x000007c0
        /*5670*/ 	.word	0x000000ff
        /*5674*/ 	.word	0x00000038
        /*5678*/ 	.short	0x0100
        /*567a*/ 	.byte	0x06
	.zero		1


	//   ....[6]....
        /*567c*/ 	.word	0x00001710
        /*5680*/ 	.word	0x00000003
        /*5684*/ 	.word	0x00000000
        /*5688*/ 	.short	0x010a
        /*568a*/ 	.byte	0x3f
	.zero		1


	//   ....[7]....
        /*568c*/ 	.word	0x00001750
        /*5690*/ 	.word	0x00000003
        /*5694*/ 	.word	0x00000000
        /*5698*/ 	.short	0x010a
        /*569a*/ 	.byte	0x3f
	.zero		1


	//   ....[8]....
        /*569c*/ 	.word	0x0000bb30
        /*56a0*/ 	.word	0x000000ff
        /*56a4*/ 	.word	0x00000000
        /*56a8*/ 	.short	0x010a
        /*56aa*/ 	.byte	0x04
	.zero		1


	//   ....[9]....
        /*56ac*/ 	.word	0x0000bb70
        /*56b0*/ 	.word	0x000000ff
        /*56b4*/ 	.word	0x00000000
        /*56b8*/ 	.short	0x010a
        /*56ba*/ 	.byte	0x04
	.zero		1


	//   ....[10]....
        /*56bc*/ 	.word	0x00015690
        /*56c0*/ 	.word	0x00000004
        /*56c4*/ 	.word	0x00000000
        /*56c8*/ 	.short	0x0101
        /*56ca*/ 	.byte	0x3f
	.zero		1


	//   ....[11]....
        /*56cc*/ 	.word	0x00015930
        /*56d0*/ 	.word	0x00000000
        /*56d4*/ 	.word	0x00000000
        /*56d8*/ 	.short	0x0101
        /*56da*/ 	.byte	0x3f
	.zero		1


	//   ....[12]....
        /*56dc*/ 	.word	0x00032a10
        /*56e0*/ 	.word	0x0000000c
        /*56e4*/ 	.word	0x00000010
        /*56e8*/ 	.short	0x010a
        /*56ea*/ 	.byte	0x3f
	.zero		1


	//   ....[13]....
        /*56ec*/ 	.word	0x00032e40
        /*56f0*/ 	.word	0x00000002
        /*56f4*/ 	.word	0x00000038
        /*56f8*/ 	.short	0x0101
        /*56fa*/ 	.byte	0x3f
	.zero		1


	//   ....[14]....
        /*56fc*/ 	.word	0x000335a0
        /*5700*/ 	.word	0x00000005
        /*5704*/ 	.word	0x00000000
        /*5708*/ 	.short	0x010a
        /*570a*/ 	.byte	0x3f
	.zero		1


	//   ....[15]....
        /*570c*/ 	.word	0x00033630
        /*5710*/ 	.word	0x00000003
        /*5714*/ 	.word	0x00000000
        /*5718*/ 	.short	0x010a
        /*571a*/ 	.byte	0x3f
	.zero		1


	//   ....[16]....
        /*571c*/ 	.word	0x00033690
        /*5720*/ 	.word	0x00000003
        /*5724*/ 	.word	0x00000000
        /*5728*/ 	.short	0x010a
        /*572a*/ 	.byte	0x3f
	.zero		1


	//   ....[17]....
        /*572c*/ 	.word	0x000336f0
        /*5730*/ 	.word	0x00000006
        /*5734*/ 	.word	0x00000000
        /*5738*/ 	.short	0x010a
        /*573a*/ 	.byte	0x3f
	.zero		1


	//   ....[18]....
        /*573c*/ 	.word	0x000337c0
        /*5740*/ 	.word	0x0000000c
        /*5744*/ 	.word	0x00000010
        /*5748*/ 	.short	0x010a
        /*574a*/ 	.byte	0x3f
	.zero		1


	//   ....[19]....
        /*574c*/ 	.word	0x00033890
        /*5750*/ 	.word	0x00000005
        /*5754*/ 	.word	0x00000000
        /*5758*/ 	.short	0x010a
        /*575a*/ 	.byte	0x3f
	.zero		1


	//----- nvinfo : EIATTR_NUM_MBARRIERS
	.align		4
.L_37:
        /*575c*/ 	.byte	0x03, 0x38
        /*575e*/ 	.short	0x0006


	//----- nvinfo : EIATTR_EXIT_INSTR_OFFSETS
	.align		4
        /*5760*/ 	.byte	0x04, 0x1c
        /*5762*/ 	.short	(.L_39 - .L_38)


	//   ....[0]....
.L_38:
        /*5764*/ 	.word	0x000009f0


	//   ....[1]....
        /*5768*/ 	.word	0x00001300


	//   ....[2]....
        /*576c*/ 	.word	0x000320f0


	//   ....[3]....
        /*5770*/ 	.word	0x000326a0


	//   ....[4]....
        /*5774*/ 	.word	0x00033680


	//----- nvinfo : EIATTR_MAX_THREADS
	.align		4
.L_39:
        /*5778*/ 	.byte	0x04, 0x05
        /*577a*/ 	.short	(.L_41 - .L_40)
.L_40:
        /*577c*/ 	.word	0x00000180
        /*5780*/ 	.word	0x00000001
        /*5784*/ 	.word	0x00000001


	//----- nvinfo : EIATTR_CRS_STACK_SIZE
	.align		4
.L_41:
        /*5788*/ 	.byte	0x04, 0x1e
        /*578a*/ 	.short	(.L_43 - .L_42)
.L_42:
        /*578c*/ 	.word	0x00000000


	//----- nvinfo : EIATTR_CBANK_PARAM_SIZE
	.align		4
.L_43:
        /*5790*/ 	.byte	0x03, 0x19
        /*5792*/ 	.short	0x0470


	//----- nvinfo : EIATTR_PARAM_CBANK
	.align		4
        /*5794*/ 	.byte	0x04, 0x0a
        /*5796*/ 	.short	(.L_45 - .L_44)
	.align		4
.L_44:
        /*5798*/ 	.word	index@(.nv.constant0._ZN7cutlass13device_kernelINS_4gemm6kernel13GemmUniversalIN4cute5tupleIJiiiiEEENS1_10collective13CollectiveMmaINS1_34MainloopSm90TmaGmmaWarpSpecializedILi2ENS5_IJNS4_1CILi2EEENSA_ILi1EEESC_EEENS1_35KernelTmaWarpSpecializedCooperativeEEENS5_IJNSA_ILi384EEENSA_ILi240EEENSA_ILi64EEEEEENS_6half_tENS5_IJlSC_lEEESK_SL_NS4_8TiledMMAINS4_8MMA_AtomIJNS4_4SM904GMMA25MMA_64x16x16_F32F16F16_SSILNSP_5MajorE0ELSR_0ELNSP_7ScaleInE1ELSS_1EEEEEENS4_6LayoutISD_NS5_IJSC_NSA_ILi0EEESW_EEEEENS5_IJNS4_10UnderscoreESZ_SZ_EEEEENS4_13SM90_TMA_LOADENS4_14ComposedLayoutINS4_7SwizzleILi3ELi4ELi3EEENS4_18smem_ptr_flag_bitsILi16EEENSV_INS5_IJNSA_ILi8EEESI_EEENS5_IJSI_SC_EEEEEEEvNS4_8identityENS4_23SM90_TMA_LOAD_MULTICASTES1C_vS1D_EENS_8epilogue10collective6detail29Sm90TmaWarpSpecializedAdapterINS1H_15DefaultEpilogueISK_SL_SL_NS1G_6thread17LinearCombinationISK_Li1EffLNS1L_9ScaleType4KindE0ELNS_15FloatRoundStyleE2ESK_EENS1_15EpilogueDefaultEEEEEvvEEEEvNT_6ParamsE)
        /*579c*/ 	.short	0x0210
        /*579e*/ 	.short	0x0470


	//----- nvinfo : EIATTR_SW_WAR
	.align		4
.L_45:
        /*57a0*/ 	.byte	0x04, 0x36
        /*57a2*/ 	.short	(.L_47 - .L_46)
.L_46:
        /*57a4*/ 	.word	0x00000008
.L_47:


//--------------------- .nv.callgraph             --------------------------
	.section	.nv.callgraph,"",@"SHT_CUDA_CALLGRAPH"
	.align	4
	.sectionentsize	8
	.align		4
        /*0000*/ 	.word	0x00000000
	.align		4
        /*0004*/ 	.word	0xffffffff
	.align		4
        /*0008*/ 	.word	index@(_ZN7cutlass13device_kernelINS_4gemm6kernel13GemmUniversalIN4cute5tupleIJiiiiEEENS1_10collective13CollectiveMmaINS1_34MainloopSm90TmaGmmaWarpSpecializedILi2ENS5_IJNS4_1CILi2EEENSA_ILi1EEESC_EEENS1_35KernelTmaWarpSpecializedCooperativeEEENS5_IJNSA_ILi384EEENSA_ILi240EEENSA_ILi64EEEEEENS_6half_tENS5_IJlSC_lEEESK_SL_NS4_8TiledMMAINS4_8MMA_AtomIJNS4_4SM904GMMA25MMA_64x16x16_F32F16F16_SSILNSP_5MajorE0ELSR_0ELNSP_7ScaleInE1ELSS_1EEEEEENS4_6LayoutISD_NS5_IJSC_NSA_ILi0EEESW_EEEEENS5_IJNS4_10UnderscoreESZ_SZ_EEEEENS4_13SM90_TMA_LOADENS4_14ComposedLayoutINS4_7SwizzleILi3ELi4ELi3EEENS4_18smem_ptr_flag_bitsILi16EEENSV_INS5_IJNSA_ILi8EEESI_EEENS5_IJSI_SC_EEEEEEEvNS4_8identityENS4_23SM90_TMA_LOAD_MULTICASTES1C_vS1D_EENS_8epilogue10collective6detail29Sm90TmaWarpSpecializedAdapterINS1H_15DefaultEpilogueISK_SL_SL_NS1G_6thread17LinearCombinationISK_Li1EffLNS1L_9ScaleType4KindE0ELNS_15FloatRoundStyleE2ESK_EENS1_15EpilogueDefaultEEEEEvvEEEEvNT_6ParamsE)
	.align		4
        /*000c*/ 	.word	index@(__assertfail)
	.align		4
        /*0010*/ 	.word	0x00000000
	.align		4
        /*0014*/ 	.word	0xfffffffe
	.align		4
        /*0018*/ 	.word	0x00000000
	.align		4
        /*001c*/ 	.word	0xfffffffd
	.align		4
        /*0020*/ 	.word	0x00000000
	.align		4
        /*0024*/ 	.word	0xfffffffc


//--------------------- .nv.constant4             --------------------------
	.section	.nv.constant4,"a",@progbits
	.align	8
	.align		8
.nv.constant4:
        /*0000*/ 	.dword	__assertfail
	.align		8
        /*0008*/ 	.dword	__unnamed_1
	.align		8
        /*0010*/ 	.dword	_ZN39_INTERNAL_b714ad36_4_k_cu_cbafa266_48904cuda3std3__45__cpo5beginE
	.align		8
        /*0018*/ 	.dword	_ZN39_INTERNAL_b714ad36_4_k_cu_cbafa266_48904cuda3std3__45__cpo3endE
	.align		8
        /*0020*/ 	.dword	_ZN39_INTERNAL_b714ad36_4_k_cu_cbafa266_48904cuda3std3__45__cpo6cbeginE
	.align		8
        /*0028*/ 	.dword	_ZN39_INTERNAL_b714ad36_4_k_cu_cbafa266_48904cuda3std3__45__cpo4cendE
	.align		8
        /*0030*/ 	.dword	_ZN39_INTERNAL_b714ad36_4_k_cu_cbafa266_48904cuda3std3__441_GLOBAL__N__b714ad36_4_k_cu_cbafa266_48906ignoreE
	.align		8
        /*0038*/ 	.dword	_ZN39_INTERNAL_b714ad36_4_k_cu_cbafa266_48904cuda3std3__419piecewise_constructE
	.align		8
        /*0040*/ 	.dword	_ZN39_INTERNAL_b714ad36_4_k_cu_cbafa266_48904cuda3std3__48in_placeE
	.align		8
        /*0048*/ 	.dword	_ZN39_INTERNAL_b714ad36_4_k_cu_cbafa266_48904cuda3std6ranges3__45__cpo4swapE
	.align		8
        /*0050*/ 	.dword	_ZN39_INTERNAL_b714ad36_4_k_cu_cbafa266_48904cuda3std6ranges3__45__cpo9iter_moveE
	.align		8
        /*0058*/ 	.dword	_ZN39_INTERNAL_b714ad36_4_k_cu_cbafa266_48904cute7productE
	.align		8
        /*0060*/ 	.dword	_ZN39_INTERNAL_b714ad36_4_k_cu_cbafa266_48904cute1_E
	.align		8
        /*0068*/ 	.dword	$str$22
	.align		8
        /*0070*/ 	.dword	$str$23


//--------------------- .text._ZN7cutlass13device_kernelINS_4gemm6kernel13GemmUniversalIN4cute5tupleIJiiiiEEENS1_10collective13CollectiveMmaINS1_34MainloopSm90TmaGmmaWarpSpecializedILi2ENS5_IJNS4_1CILi2EEENSA_ILi1EEESC_EEENS1_35KernelTmaWarpSpecializedCooperativeEEENS5_IJNSA_ILi384EEENSA_ILi240EEENSA_ILi64EEEEEENS_6half_tENS5_IJlSC_lEEESK_SL_NS4_8TiledMMAINS4_8MMA_AtomIJNS4_4SM904GMMA25MMA_64x16x16_F32F16F16_SSILNSP_5MajorE0ELSR_0ELNSP_7ScaleInE1ELSS_1EEEEEENS4_6LayoutISD_NS5_IJSC_NSA_ILi0EEESW_EEEEENS5_IJNS4_10UnderscoreESZ_SZ_EEEEENS4_13SM90_TMA_LOADENS4_14ComposedLayoutINS4_7SwizzleILi3ELi4ELi3EEENS4_18smem_ptr_flag_bitsILi16EEENSV_INS5_IJNSA_ILi8EEESI_EEENS5_IJSI_SC_EEEEEEEvNS4_8identityENS4_23SM90_TMA_LOAD_MULTICASTES1C_vS1D_EENS_8epilogue10collective6detail29Sm90TmaWarpSpecializedAdapterINS1H_15DefaultEpilogueISK_SL_SL_NS1G_6thread17LinearCombinationISK_Li1EffLNS1L_9ScaleType4KindE0ELNS_15FloatRoundStyleE2ESK_EENS1_15EpilogueDefaultEEEEEvvEEEEvNT_6ParamsE --------------------------
	.section	.text._ZN7cutlass13device_kernelINS_4gemm6kernel13GemmUniversalIN4cute5tupleIJiiiiEEENS1_10collective13CollectiveMmaINS1_34MainloopSm90TmaGmmaWarpSpecializedILi2ENS5_IJNS4_1CILi2EEENSA_ILi1EEESC_EEENS1_35KernelTmaWarpSpecializedCooperativeEEENS5_IJNSA_ILi384EEENSA_ILi240EEENSA_ILi64EEEEEENS_6half_tENS5_IJlSC_lEEESK_SL_NS4_8TiledMMAINS4_8MMA_AtomIJNS4_4SM904GMMA25MMA_64x16x16_F32F16F16_SSILNSP_5MajorE0ELSR_0ELNSP_7ScaleInE1ELSS_1EEEEEENS4_6LayoutISD_NS5_IJSC_NSA_ILi0EEESW_EEEEENS5_IJNS4_10UnderscoreESZ_SZ_EEEEENS4_13SM90_TMA_LOADENS4_14ComposedLayoutINS4_7SwizzleILi3ELi4ELi3EEENS4_18smem_ptr_flag_bitsILi16EEENSV_INS5_IJNSA_ILi8EEESI_EEENS5_IJSI_SC_EEEEEEEvNS4_8identityENS4_23SM90_TMA_LOAD_MULTICASTES1C_vS1D_EENS_8epilogue10collective6detail29Sm90TmaWarpSpecializedAdapterINS1H_15DefaultEpilogueISK_SL_SL_NS1G_6thread17LinearCombinationISK_Li1EffLNS1L_9ScaleType4KindE0ELNS_15FloatRoundStyleE2ESK_EENS1_15EpilogueDefaultEEEEEvvEEEEvNT_6ParamsE,"ax",@progbits
	.align	128
.text._ZN7cutlass13device_kernelINS_4gemm6kernel13GemmUniversalIN4cute5tupleIJiiiiEEENS1_10collective13CollectiveMmaINS1_34MainloopSm90TmaGmmaWarpSpecializedILi2ENS5_IJNS4_1CILi2EEENSA_ILi1EEESC_EEENS1_35KernelTmaWarpSpecializedCooperativeEEENS5_IJNSA_ILi384EEENSA_ILi240EEENSA_ILi64EEEEEENS_6half_tENS5_IJlSC_lEEESK_SL_NS4_8TiledMMAINS4_8MMA_AtomIJNS4_4SM904GMMA25MMA_64x16x16_F32F16F16_SSILNSP_5MajorE0ELSR_0ELNSP_7ScaleInE1ELSS_1EEEEEENS4_6LayoutISD_NS5_IJSC_NSA_ILi0EEESW_EEEEENS5_IJNS4_10UnderscoreESZ_SZ_EEEEENS4_13SM90_TMA_LOADENS4_14ComposedLayoutINS4_7SwizzleILi3ELi4ELi3EEENS4_18smem_ptr_flag_bitsILi16EEENSV_INS5_IJNSA_ILi8EEESI_EEENS5_IJSI_SC_EEEEEEEvNS4_8identityENS4_23SM90_TMA_LOAD_MULTICASTES1C_vS1D_EENS_8epilogue10collective6detail29Sm90TmaWarpSpecializedAdapterINS1H_15DefaultEpilogueISK_SL_SL_NS1G_6thread17LinearCombinationISK_Li1EffLNS1L_9ScaleType4KindE0ELNS_15FloatRoundStyleE2ESK_EENS1_15EpilogueDefaultEEEEEvvEEEEvNT_6ParamsE:
        .type           _ZN7cutlass13device_kernelINS_4gemm6kernel13GemmUniversalIN4cute5tupleIJiiiiEEENS1_10collective13CollectiveMmaINS1_34MainloopSm90TmaGmmaWarpSpecializedILi2ENS5_IJNS4_1CILi2EEENSA_ILi1EEESC_EEENS1_35KernelTmaWarpSpecializedCooperativeEEENS5_IJNSA_ILi384EEENSA_ILi240EEENSA_ILi64EEEEEENS_6half_tENS5_IJlSC_lEEESK_SL_NS4_8TiledMMAINS4_8MMA_AtomIJNS4_4SM904GMMA25MMA_64x16x16_F32F16F16_SSILNSP_5MajorE0ELSR_0ELNSP_7ScaleInE1ELSS_1EEEEEENS4_6LayoutISD_NS5_IJSC_NSA_ILi0EEESW_EEEEENS5_IJNS4_10UnderscoreESZ_SZ_EEEEENS4_13SM90_TMA_LOADENS4_14ComposedLayoutINS4_7SwizzleILi3ELi4ELi3EEENS4_18smem_ptr_flag_bitsILi16EEENSV_INS5_IJNSA_ILi8EEESI_EEENS5_IJSI_SC_EEEEEEEvNS4_8identityENS4_23SM90_TMA_LOAD_MULTICASTES1C_vS1D_EENS_8epilogue10collective6detail29Sm90TmaWarpSpecializedAdapterINS1H_15DefaultEpilogueISK_SL_SL_NS1G_6thread17LinearCombinationISK_Li1EffLNS1L_9ScaleType4KindE0ELNS_15FloatRoundStyleE2ESK_EENS1_15EpilogueDefaultEEEEEvvEEEEvNT_6ParamsE,@function
        .size           _ZN7cutlass13device_kernelINS_4gemm6kernel13GemmUniversalIN4cute5tupleIJiiiiEEENS1_10collective13CollectiveMmaINS1_34MainloopSm90TmaGmmaWarpSpecializedILi2ENS5_IJNS4_1CILi2EEENSA_ILi1EEESC_EEENS1_35KernelTmaWarpSpecializedCooperativeEEENS5_IJNSA_ILi384EEENSA_ILi240EEENSA_ILi64EEEEEENS_6half_tENS5_IJlSC_lEEESK_SL_NS4_8TiledMMAINS4_8MMA_AtomIJNS4_4SM904GMMA25MMA_64x16x16_F32F16F16_SSILNSP_5MajorE0ELSR_0ELNSP_7ScaleInE1ELSS_1EEEEEENS4_6LayoutISD_NS5_IJSC_NSA_ILi0EEESW_EEEEENS5_IJNS4_10UnderscoreESZ_SZ_EEEEENS4_13SM90_TMA_LOADENS4_14ComposedLayoutINS4_7SwizzleILi3ELi4ELi3EEENS4_18smem_ptr_flag_bitsILi16EEENSV_INS5_IJNSA_ILi8EEESI_EEENS5_IJSI_SC_EEEEEEEvNS4_8identityENS4_23SM90_TMA_LOAD_MULTICASTES1C_vS1D_EENS_8epilogue10collective6detail29Sm90TmaWarpSpecializedAdapterINS1H_15DefaultEpilogueISK_SL_SL_NS1G_6thread17LinearCombinationISK_Li1EffLNS1L_9ScaleType4KindE0ELNS_15FloatRoundStyleE2ESK_EENS1_15EpilogueDefaultEEEEEvvEEEEvNT_6ParamsE,(.L_x_779 - _ZN7cutlass13device_kernelINS_4gemm6kernel13GemmUniversalIN4cute5tupleIJiiiiEEENS1_10collective13CollectiveMmaINS1_34MainloopSm90TmaGmmaWarpSpecializedILi2ENS5_IJNS4_1CILi2EEENSA_ILi1EEESC_EEENS1_35KernelTmaWarpSpecializedCooperativeEEENS5_IJNSA_ILi384EEENSA_ILi240EEENSA_ILi64EEEEEENS_6half_tENS5_IJlSC_lEEESK_SL_NS4_8TiledMMAINS4_8MMA_AtomIJNS4_4SM904GMMA25MMA_64x16x16_F32F16F16_SSILNSP_5MajorE0ELSR_0ELNSP_7ScaleInE1ELSS_1EEEEEENS4_6LayoutISD_NS5_IJSC_NSA_ILi0EEESW_EEEEENS5_IJNS4_10UnderscoreESZ_SZ_EEEEENS4_13SM90_TMA_LOADENS4_14ComposedLayoutINS4_7SwizzleILi3ELi4ELi3EEENS4_18smem_ptr_flag_bitsILi16EEENSV_INS5_IJNSA_ILi8EEESI_EEENS5_IJSI_SC_EEEEEEEvNS4_8identityENS4_23SM90_TMA_LOAD_MULTICASTES1C_vS1D_EENS_8epilogue10collective6detail29Sm90TmaWarpSpecializedAdapterINS1H_15DefaultEpilogueISK_SL_SL_NS1G_6thread17LinearCombinationISK_Li1EffLNS1L_9ScaleType4KindE0ELNS_15FloatRoundStyleE2ESK_EENS1_15EpilogueDefaultEEEEEvvEEEEvNT_6ParamsE)
        .other          _ZN7cutlass13device_kernelINS_4gemm6kernel13GemmUniversalIN4cute5tupleIJiiiiEEENS1_10collective13CollectiveMmaINS1_34MainloopSm90TmaGmmaWarpSpecializedILi2ENS5_IJNS4_1CILi2EEENSA_ILi1EEESC_EEENS1_35KernelTmaWarpSpecializedCooperativeEEENS5_IJNSA_ILi384EEENSA_ILi240EEENSA_ILi64EEEEEENS_6half_tENS5_IJlSC_lEEESK_SL_NS4_8TiledMMAINS4_8MMA_AtomIJNS4_4SM904GMMA25MMA_64x16x16_F32F16F16_SSILNSP_5MajorE0ELSR_0ELNSP_7ScaleInE1ELSS_1EEEEEENS4_6LayoutISD_NS5_IJSC_NSA_ILi0EEESW_EEEEENS5_IJNS4_10UnderscoreESZ_SZ_EEEEENS4_13SM90_TMA_LOADENS4_14ComposedLayoutINS4_7SwizzleILi3ELi4ELi3EEENS4_18smem_ptr_flag_bitsILi16EEENSV_INS5_IJNSA_ILi8EEESI_EEENS5_IJSI_SC_EEEEEEEvNS4_8identityENS4_23SM90_TMA_LOAD_MULTICASTES1C_vS1D_EENS_8epilogue10collective6detail29Sm90TmaWarpSpecializedAdapterINS1H_15DefaultEpilogueISK_SL_SL_NS1G_6thread17LinearCombinationISK_Li1EffLNS1L_9ScaleType4KindE0ELNS_15FloatRoundStyleE2ESK_EENS1_15EpilogueDefaultEEEEEvvEEEEvNT_6ParamsE,@"STO_CUDA_ENTRY STV_DEFAULT"
_ZN7cutlass13device_kernelINS_4gemm6kernel13GemmUniversalIN4cute5tupleIJiiiiEEENS1_10collective13CollectiveMmaINS1_34MainloopSm90TmaGmmaWarpSpecializedILi2ENS5_IJNS4_1CILi2EEENSA_ILi1EEESC_EEENS1_35KernelTmaWarpSpecializedCooperativeEEENS5_IJNSA_ILi384EEENSA_ILi240EEENSA_ILi64EEEEEENS_6half_tENS5_IJlSC_lEEESK_SL_NS4_8TiledMMAINS4_8MMA_AtomIJNS4_4SM904GMMA25MMA_64x16x16_F32F16F16_SSILNSP_5MajorE0ELSR_0ELNSP_7ScaleInE1ELSS_1EEEEEENS4_6LayoutISD_NS5_IJSC_NSA_ILi0EEESW_EEEEENS5_IJNS4_10UnderscoreESZ_SZ_EEEEENS4_13SM90_TMA_LOADENS4_14ComposedLayoutINS4_7SwizzleILi3ELi4ELi3EEENS4_18smem_ptr_flag_bitsILi16EEENSV_INS5_IJNSA_ILi8EEESI_EEENS5_IJSI_SC_EEEEEEEvNS4_8identityENS4_23SM90_TMA_LOAD_MULTICASTES1C_vS1D_EENS_8epilogue10collective6detail29Sm90TmaWarpSpecializedAdapterINS1H_15DefaultEpilogueISK_SL_SL_NS1G_6thread17LinearCombinationISK_Li1EffLNS1L_9ScaleType4KindE0ELNS_15FloatRoundStyleE2ESK_EENS1_15EpilogueDefaultEEEEEvvEEEEvNT_6ParamsE:
[----:B------:R-:W0:Y:S02]  /*0000*/  LDC R1, c[0x0][0x28] ;  /* 0x00000a00ff017b82 */ /* 0x000e240000000800 */
[----:B0-----:R-:W-:Y:S01]  /*0010*/  VIADD R1, R1, 0xfffff790 ;  /* 0xfffff79001017836 */ /* 0x001fe20000000000 */
[----:B------:R-:W0:Y:S01]  /*0020*/  S2R R4, SR_TID.X ;  /* 0x0000000000047919 */ /* 0x000e220000002100 */
[----:B------:R-:W-:Y:S01]  /*0030*/  ELECT P0, URZ, PT ;  /* 0x00000000003f782f */ /* 0x000fe20003800000 */
[----:B------:R-:W-:Y:S01]  /*0040*/  BSSY B0, `(.L_x_0) ;  /* 0x0000015000007945 */ /* 0x000fe20003800000 */
[--C-:B0-----:R-:W-:Y:S02]  /*0050*/  SHF.R.U32.HI R0, RZ, 0x5, R4.reuse ;  /* 0x00000005ff007819 */ /* 0x101fe40000011604 */
[----:B------:R-:W-:-:S03]  /*0060*/  SHF.R.U32.HI R2, RZ, 0x7, R4 ;  /* 0x00000007ff027819 */ /* 0x000fc60000011604 */
[----:B------:R-:W0:Y:S04]  /*0070*/  SHFL.IDX PT, R3, R0, RZ, 0x1f ;  /* 0x00001fff00037589 */ /* 0x000e2800000e0000 */
[----:B------:R-:W1:Y:S01]  /*0080*/  SHFL.IDX PT, R2, R2, RZ, 0x1f ;  /* 0x00001fff02027589 */ /* 0x000e6200000e0000 */
[----:B0-----:R-:W-:Y:S02]  /*0090*/  R2UR UR4, R3 ;  /* 0x00000000030472ca */ /* 0x001fe400000e0000 */
[----:B-1----:R-:W-:-:S11]  /*00a0*/  R2UR UR6, R2 ;  /* 0x00000000020672ca */ /* 0x002fd600000e0000 */
[----:B------:R-:W-:Y:S02]  /*00b0*/  USHF.R.S32.HI UR5, URZ, 0x1f, UR4 ;  /* 0x0000001f3f057899 */ /* 0x000fe40008011404 */
[----:B------:R-:W-:Y:S02]  /*00c0*/  ISETP.NE.OR P0, PT, RZ, UR4, !P0 ;  /* 0x00000004ff007c0c */ /* 0x000fe4000c705670 */
[----:B------:R-:W-:-:S04]  /*00d0*/  ULEA.HI UR5, UR5, UR4, URZ, 0x2 ;  /* 0x0000000405057291 */ /* 0x000fc8000f8f103f */
[----:B------:R-:W-:-:S04]  /*00e0*/  ULOP3.LUT UR5, UR5, 0xfffffffc, URZ, 0xc0, !UPT ;  /* 0xfffffffc05057892 */ /* 0x000fc8000f8ec03f */
[----:B------:R-:W-:-:S03]  /*00f0*/  UIADD3 UR8, UR4, -UR5, URZ ;  /* 0x8000000504087290 */ /* 0x000fc6000fffe03f */
[----:B------:R-:W-:Y:S09]  /*0100*/  @P0 BRA `(.L_x_1) ;  /* 0x0000000000200947 */ /* 0x000ff20003800000 */
[----:B------:R-:W-:Y:S02]  /*0110*/  ULDC.64 UR4, c[0x0][0x198] ;  /* 0x0000660000047ab9 */ /* 0x000fe40000000a00 */
[----:B------:R-:W-:Y:S02]  /*0120*/  UIADD3 UR10, UP0, UR4, 0xf0, URZ ;  /* 0x000000f0040a7890 */ /* 0x000fe4000ff1e03f */
[----:B------:R-:W-:Y:S02]  /*0130*/  UIADD3 UR4, UP1, UR4, 0x1f0, URZ ;  /* 0x000001f004047890 */ /* 0x000fe4000ff3e03f */
[----:B------:R-:W-:Y:S02]  /*0140*/  UIADD3.X UR11, URZ, UR5, URZ, UP0, !UPT ;  /* 0x000000053f0b7290 */ /* 0x000fe400087fe43f */
[----:B------:R-:W-:-:S07]  /*0150*/  UIADD3.X UR5, URZ, UR5, URZ, UP1, !UPT ;  /* 0x000000053f057290 */ /* 0x000fce0008ffe43f */
[----:B------:R0:W-:Y:S02]  /*0160*/  UTMACCTL.PF [UR10] ;  /* 0x000000000a0079b9 */ /* 0x0001e40008040000 */
[----:B------:R0:W-:Y:S02]  /*0170*/  UTMACCTL.PF [UR4] ;  /* 0x00000000040079b9 */ /* 0x0001e40008040000 */
[----:B0-----:R-:W-:Y:S01]  /*0180*/  NOP ;  /* 0x0000000000007918 */ /* 0x001fe20000000000 */
.L_x_1:
[----:B------:R-:W-:Y:S05]  /*0190*/  BSYNC B0 ;  /* 0x0000000000007941 */ /* 0x000fea0003800000 */
.L_x_0:
[----:B------:R-:W-:Y:S01]  /*01a0*/  UISETP.NE.AND UP0, UPT, UR8, 0x3, UPT ;  /* 0x000000030800788c */ /* 0x000fe2000bf05270 */
[----:B------:R-:W0:Y:S01]  /*01b0*/  SHFL.IDX PT, R3, R0, RZ, 0x1f ;  /* 0x00001fff00037589 */ /* 0x000e2200000e0000 */
[----:B------:R-:W-:Y:S02]  /*01c0*/  UIADD3 UR10, UR6, -0x1, URZ ;  /* 0xffffffff060a7890 */ /* 0x000fe4000fffe03f */
[----:B------:R-:W-:Y:S01]  /*01d0*/  ISETP.NE.AND P1, PT, RZ, UR6, PT ;  /* 0x00000006ff007c0c */ /* 0x000fe2000bf25270 */
[----:B------:R-:W-:Y:S02]  /*01e0*/  UISETP.EQ.OR UP0, UPT, UR8, URZ, !UP0 ;  /* 0x0000003f0800728c */ /* 0x000fe4000c702670 */
[----:B------:R-:W-:Y:S02]  /*01f0*/  UISETP.GE.U32.AND UP1, UPT, UR10, 0x2, UPT ;  /* 0x000000020a00788c */ /* 0x000fe4000bf26070 */
[----:B------:R-:W-:-:S04]  /*0200*/  UISETP.EQ.AND UP0, UPT, UR6, URZ, UP0 ;  /* 0x0000003f0600728c */ /* 0x000fc80008702270 */
[----:B------:R-:W-:-:S04]  /*0210*/  USEL UR4, URZ, 0x1, !UP0 ;  /* 0x000000013f047887 */ /* 0x000fc8000c000000 */
[----:B------:R-:W-:-:S06]  /*0220*/  USEL UR4, UR4, 0x2, UP1 ;  /* 0x0000000204047887 */ /* 0x000fcc0008800000 */
[----:B------:R-:W-:Y:S01]  /*0230*/  IMAD.U32 R2, RZ, RZ, UR4 ;  /* 0x00000004ff027e24 */ /* 0x000fe2000f8e00ff */
[----:B0-----:R-:W-:-:S04]  /*0240*/  ISETP.NE.AND P0, PT, R3, RZ, PT ;  /* 0x000000ff0300720c */ /* 0x001fc80003f05270 */
[----:B------:R0:W-:Y:S09]  /*0250*/  STL [R1+0x28c], R2 ;  /* 0x00028c0201007387 */ /* 0x0001f20000100800 */
[----:B0-----:R-:W-:Y:S05]  /*0260*/  @P0 BRA `(.L_x_2) ;  /* 0x0000000000480947 */ /* 0x001fea0003800000 */
[----:B------:R-:W0:Y:S01]  /*0270*/  S2UR UR9, SR_CgaCtaId ;  /* 0x00000000000979c3 */ /* 0x000e220000008800 */
[----:B------:R-:W-:Y:S01]  /*0280*/  UMOV UR4, 0x400 ;  /* 0x0000040000047882 */ /* 0x000fe20000000000 */
[----:B------:R-:W-:Y:S01]  /*0290*/  UMOV UR5, 0x1 ;  /* 0x0000000100057882 */ /* 0x000fe20000000000 */
[----:B------:R-:W-:Y:S01]  /*02a0*/  UMOV UR6, 0x4 ;  /* 0x0000000400067882 */ /* 0x000fe20000000000 */
[----:B------:R-:W-:Y:S01]  /*02b0*/  ELECT P0, URZ, PT ;  /* 0x00000000003f782f */ /* 0x000fe20003800000 */
[----:B------:R-:W-:-:S04]  /*02c0*/  UIADD3 UR6, -UR6, 0x100000, URZ ;  /* 0x0010000006067890 */ /* 0x000fc8000fffe13f */
[----:B------:R-:W-:Y:S02]  /*02d0*/  USHF.L.U32 UR7, UR6, 0xb, URZ ;  /* 0x0000000b06077899 */ /* 0x000fe4000800063f */
[----:B------:R-:W-:Y:S02]  /*02e0*/  USHF.L.U32 UR6, UR6, 0x1, URZ ;  /* 0x0000000106067899 */ /* 0x000fe4000800063f */
[----:B0-----:R-:W-:Y:S02]  /*02f0*/  ULEA UR9, UR9, UR4, 0x18 ;  /* 0x0000000409097291 */ /* 0x001fe4000f8ec03f */
[----:B------:R-:W-:-:S04]  /*0300*/  UIADD3 UR4, -UR5, 0x100000, URZ ;  /* 0x0010000005047890 */ /* 0x000fc8000fffe13f */
[----:B------:R-:W-:Y:S02]  /*0310*/  USHF.L.U32 UR5, UR4, 0xb, URZ ;  /* 0x0000000b04057899 */ /* 0x000fe4000800063f */
[----:B------:R-:W-:Y:S01]  /*0320*/  USHF.L.U32 UR4, UR4, 0x1, URZ ;  /* 0x0000000104047899 */ /* 0x000fe2000800063f */
[----:B------:R-:W0:Y:S11]  /*0330*/  FENCE.VIEW.ASYNC.S ;  /* 0x00000000000073c6 */ /* 0x000e360000000000 */
[----:B0-----:R0:W1:Y:S01]  /*0340*/  SYNCS.EXCH.64 URZ, [UR9], UR4 ;  /* 0x00000004093f75b2 */ /* 0x0010620008000100 */
[----:B------:R0:W2:Y:S01]  /*0350*/  SYNCS.EXCH.64 URZ, [UR9+0x10], UR6 ;  /* 0x00001006093f75b2 */ /* 0x0000a20008000100 */
[----:B------:R0:W3:Y:S01]  /*0360*/  SYNCS.EXCH.64 URZ, [UR9+0x8], UR4 ;  /* 0x00000804093f75b2 */ /* 0x0000e20008000100 */
[----:B------:R0:W4:Y:S01]  /*0370*/  SYNCS.EXCH.64 URZ, [UR9+0x18], UR6 ;  /* 0x00001806093f75b2 */ /* 0x0001220008000100 */
[----:B------:R-:W-:Y:S01]  /*0380*/  NOP ;  /* 0x0000000000007918 */ /* 0x000fe20000000000 */
.L_x_2:
[----:B------:R-:W5:Y:S01]  /*0390*/  SHFL.IDX PT, R0, R0, RZ, 0x1f ;  /* 0x00001fff00007589 */ /* 0x000f6200000e0000 */
[----:B------:R-:W-:Y:S01]  /*03a0*/  SHF.R.S32.HI R2, RZ, 0x1f, R4 ;  /* 0x0000001fff027819 */ /* 0x000fe20000011404 */
[----:B0-----:R-:W0:Y:S01]  /*03b0*/  S2UR UR9, SR_CTAID.X ;  /* 0x00000000000979c3 */ /* 0x001e220000002500 */
[----:B------:R-:W-:Y:S02]  /*03c0*/  ELECT P0, URZ, PT ;  /* 0x00000000003f782f */ /* 0x000fe40003800000 */
[----:B------:R-:W-:Y:S01]  /*03d0*/  SHF.R.S32.HI R6, RZ, 0x1f, R3 ;  /* 0x0000001fff067819 */ /* 0x000fe20000011403 */
[----:B------:R-:W-:Y:S01]  /*03e0*/  ULDC UR4, c[0x0][0x150] ;  /* 0x0000540000047ab9 */ /* 0x000fe20000000800 */
[----:B------:R-:W-:Y:S01]  /*03f0*/  LEA.HI R2, R2, R4, RZ, 0x7 ;  /* 0x0000000402027211 */ /* 0x000fe200078f38ff */
[----:B------:R-:W-:Y:S01]  /*0400*/  NOP ;  /* 0x0000000000007918 */ /* 0x000fe20000000000 */
[----:B------:R-:W-:Y:S01]  /*0410*/  LEA.HI R6, R6, R3, RZ, 0x2 ;  /* 0x0000000306067211 */ /* 0x000fe200078f10ff */
[----:B------:R-:W-:Y:S01]  /*0420*/  NOP ;  /* 0x0000000000007918 */ /* 0x000fe20000000000 */
[----:B------:R-:W-:Y:S01]  /*0430*/  LOP3.LUT R2, R2, 0xffffff80, RZ, 0xc0, !PT ;  /* 0xffffff8002027812 */ /* 0x000fe200078ec0ff */
[----:B------:R-:W1:Y:S01]  /*0440*/  LDC R8, c[0x0][0x144] ;  /* 0x00005100ff087b82 */ /* 0x000e620000000800 */
[----:B------:R-:W-:-:S02]  /*0450*/  LOP3.LUT R6, R6, 0x3ffffffc, RZ, 0xc0, !PT ;  /* 0x3ffffffc06067812 */ /* 0x000fc400078ec0ff */
[----:B------:R-:W-:Y:S02]  /*0460*/  IADD3 R4, -R2, R4, RZ ;  /* 0x0000000402047210 */ /* 0x000fe40007ffe1ff */
[----:B------:R-:W2:Y:S01]  /*0470*/  S2R R2, SR_CTAID.Y ;  /* 0x0000000000027919 */ /* 0x000ea20000002600 */
[----:B------:R-:W-:Y:S01]  /*0480*/  IMAD.IADD R6, R3, 0x1, -R6 ;  /* 0x0000000103067824 */ /* 0x000fe200078e0a06 */
[----:B------:R-:W-:Y:S01]  /*0490*/  SHF.R.S32.HI R5, RZ, 0x1f, R4 ;  /* 0x0000001fff057819 */ /* 0x000fe20000011404 */
[----:B------:R-:W3:Y:S03]  /*04a0*/  LDC R11, c[0x0][0x148] ;  /* 0x00005200ff0b7b82 */ /* 0x000ee60000000800 */
[----:B------:R-:W-:Y:S02]  /*04b0*/  LEA.HI R5, R5, R4, RZ, 0x3 ;  /* 0x0000000405057211 */ /* 0x000fe400078f18ff */
[----:B-----5:R-:W-:-:S02]  /*04c0*/  ISETP.NE.OR P0, PT, R0, RZ, !P0 ;  /* 0x000000ff0000720c */ /* 0x020fc40004705670 */
[--C-:B------:R-:W-:Y:S02]  /*04d0*/  SHF.R.S32.HI R0, RZ, 0x3, R5.reuse ;  /* 0x00000003ff007819 */ /* 0x100fe40000011405 */
[----:B------:R-:W-:Y:S02]  /*04e0*/  SHF.R.S32.HI R5, RZ, 0x1f, R5 ;  /* 0x0000001fff057819 */ /* 0x000fe40000011405 */
[----:B0-----:R-:W-:Y:S02]  /*04f0*/  I2FP.F32.U32 R7, UR9 ;  /* 0x0000000900077c45 */ /* 0x001fe40008201000 */
[----:B------:R-:W-:-:S03]  /*0500*/  LEA.HI R5, R5, R0, RZ, 0x2 ;  /* 0x0000000005057211 */ /* 0x000fc600078f10ff */
[----:B------:R-:W-:Y:S01]  /*0510*/  FMUL R7, R7, UR4 ;  /* 0x0000000407077c20 */ /* 0x000fe20008400000 */
[----:B------:R-:W-:Y:S01]  /*0520*/  LOP3.LUT R5, R5, 0xfffffffc, RZ, 0xc0, !PT ;  /* 0xfffffffc05057812 */ /* 0x000fe200078ec0ff */
[----:B------:R-:W-:Y:S01]  /*0530*/  VOTEU.ALL UP0, P0 ;  /* 0x00000000003f7886 */ /* 0x000fe20000000000 */
[----:B------:R-:W-:Y:S01]  /*0540*/  ULDC UR4, c[0x0][0x154] ;  /* 0x0000550000047ab9 */ /* 0x000fe20000000800 */
[----:B------:R-:W-:Y:S02]  /*0550*/  VOTEU.ALL UP1, P0 ;  /* 0x00000000003f7886 */ /* 0x000fe40000020000 */
[----:B------:R-:W0:Y:S01]  /*0560*/  F2I.U32.TRUNC.NTZ R7, R7 ;  /* 0x0000000700077305 */ /* 0x000e22000020f000 */
[----:B------:R-:W-:Y:S01]  /*0570*/  IMAD.IADD R5, R0, 0x1, -R5 ;  /* 0x0000000100057824 */ /* 0x000fe200078e0a05 */
[----:B------:R-:W5:Y:S01]  /*0580*/  @!UP0 S2UR UR7, SR_CgaCtaId ;  /* 0x00000000000789c3 */ /* 0x000f620000008800 */
[----:B------:R-:W-:-:S03]  /*0590*/  @!UP0 UMOV UR6, 0x400 ;  /* 0x0000040000068882 */ /* 0x000fc60000000000 */
[----:B------:R-:W-:Y:S02]  /*05a0*/  LEA R5, R6, R5, 0x2 ;  /* 0x0000000506057211 */ /* 0x000fe400078e10ff */
[----:B--2---:R-:W-:Y:S02]  /*05b0*/  I2FP.F32.U32 R9, R2 ;  /* 0x0000000200097245 */ /* 0x004fe40000201000 */
[----:B------:R-:W-:-:S03]  /*05c0*/  LEA.HI R0, R5, R5, RZ, 0x1 ;  /* 0x0000000505007211 */ /* 0x000fc600078f08ff */
[----:B------:R-:W-:Y:S01]  /*05d0*/  FMUL R9, R9, UR4 ;  /* 0x0000000409097c20 */ /* 0x000fe20008400000 */
[----:B------:R-:W-:Y:S01]  /*05e0*/  LOP3.LUT R6, R0, 0xfffffffe, RZ, 0xc0, !PT ;  /* 0xfffffffe00067812 */ /* 0x000fe200078ec0ff */
[----:B0-----:R-:W-:Y:S01]  /*05f0*/  IMAD.MOV R13, RZ, RZ, -R7 ;  /* 0x000000ffff0d7224 */ /* 0x001fe200078e0a07 */
[----:B------:R-:W-:Y:S02]  /*0600*/  UMOV UR4, 0x20 ;  /* 0x0000002000047882 */ /* 0x000fe40000000000 */
[----:B------:R-:W-:-:S04]  /*0610*/  @!UP0 UIADD3 UR4, -UR4, 0x100000, URZ ;  /* 0x0010000004048890 */ /* 0x000fc8000fffe13f */
[----:B------:R-:W-:Y:S02]  /*0620*/  @!UP0 USHF.L.U32 UR5, UR4, 0xb, URZ ;  /* 0x0000000b04058899 */ /* 0x000fe4000800063f */
[----:B------:R-:W-:Y:S01]  /*0630*/  @!UP0 USHF.L.U32 UR4, UR4, 0x1, URZ ;  /* 0x0000000104048899 */ /* 0x000fe2000800063f */
[----:B-1----:R-:W-:Y:S01]  /*0640*/  IMAD R0, R8, R13, UR9 ;  /* 0x0000000908007e24 */ /* 0x002fe2000f8e020d */
[----:B------:R-:W0:Y:S01]  /*0650*/  F2I.U32.TRUNC.NTZ R9, R9 ;  /* 0x0000000900097305 */ /* 0x000e22000020f000 */
[C---:B------:R-:W-:Y:S01]  /*0660*/  IMAD.IADD R7, R5.reuse, 0x1, -R6 ;  /* 0x0000000105077824 */ /* 0x040fe200078e0a06 */
[----:B------:R-:W-:-:S04]  /*0670*/  SHF.L.U32 R6, R5, 0x2, RZ ;  /* 0x0000000205067819 */ /* 0x000fc800000006ff */
[----:B------:R-:W-:Y:S01]  /*0680*/  ISETP.NE.AND P2, PT, R7, R0, PT ;  /* 0x000000000700720c */ /* 0x000fe20003f45270 */
[----:B-----5:R-:W-:Y:S01]  /*0690*/  @!UP0 ULEA UR6, UR7, UR6, 0x18 ;  /* 0x0000000607068291 */ /* 0x020fe2000f8ec03f */
[----:B------:R-:W-:Y:S01]  /*06a0*/  LOP3.LUT R10, R5, 0xc, R6, 0x78, !PT ;  /* 0x0000000c050a7812 */ /* 0x000fe200078e7806 */
[----:B------:R-:W1:Y:S01]  /*06b0*/  LDC R7, c[0x0][0x140] ;  /* 0x00005000ff077b82 */ /* 0x000e620000000800 */
[----:B------:R-:W-:Y:S01]  /*06c0*/  VOTEU.ALL UP0, P0 ;  /* 0x00000000003f7886 */ /* 0x000fe20000000000 */
[----:B------:R-:W-:Y:S01]  /*06d0*/  LOP3.LUT P0, RZ, R4, 0x7, RZ, 0xc0, !PT ;  /* 0x0000000704ff7812 */ /* 0x000fe2000780c0ff */
[----:B------:R-:W-:Y:S01]  /*06e0*/  IMAD.MOV.U32 R4, RZ, RZ, 0x1 ;  /* 0x00000001ff047424 */ /* 0x000fe200078e00ff */
[----:B------:R2:W-:Y:S01]  /*06f0*/  STL [R1+0x284], R10 ;  /* 0x0002840a01007387 */ /* 0x0005e20000100800 */
[----:B0-----:R-:W-:Y:S01]  /*0700*/  IMAD.MOV R12, RZ, RZ, -R9 ;  /* 0x000000ffff0c7224 */ /* 0x001fe200078e0a09 */
[----:B------:R-:W-:-:S04]  /*0710*/  ISETP.LT.U32.AND P0, PT, R10, 0x2, !P0 ;  /* 0x000000020a00780c */ /* 0x000fc80004701070 */
[----:B------:R-:W-:Y:S01]  /*0720*/  @P2 LEA.HI R5, R10, R10, RZ, 0x1 ;  /* 0x0000000a0a052211 */ /* 0x000fe200078f08ff */
[----:B---3--:R-:W-:Y:S01]  /*0730*/  IMAD R6, R11, R12, R2 ;  /* 0x0000000c0b067224 */ /* 0x008fe200078e0202 */
[----:B------:R-:W0:Y:S02]  /*0740*/  FENCE.VIEW.ASYNC.S ;  /* 0x00000000000073c6 */ /* 0x000e240000000000 */
[----:B0-----:R2:W0:Y:S01]  /*0750*/  @!UP0 SYNCS.EXCH.64 URZ, [UR6+0x30], UR4 ;  /* 0x00003004063f85b2 */ /* 0x0014220008000100 */
[----:B------:R-:W-:-:S04]  /*0760*/  @P2 SHF.R.S32.HI R5, RZ, 0x1, R5 ;  /* 0x00000001ff052819 */ /* 0x000fc80000011405 */
[----:B------:R-:W-:Y:S02]  /*0770*/  @P2 ISETP.NE.AND P3, PT, R5, R6, PT ;  /* 0x000000060500220c */ /* 0x000fe40003f65270 */
[----:B------:R-:W-:Y:S02]  /*0780*/  SEL R5, RZ, 0x1, !P0 ;  /* 0x00000001ff057807 */ /* 0x000fe40004000000 */
[----:B------:R-:W-:Y:S02]  /*0790*/  @P2 SEL R4, RZ, 0x1, P3 ;  /* 0x00000001ff042807 */ /* 0x000fe40001800000 */
[----:B-1----:R-:W-:Y:S02]  /*07a0*/  ISETP.EQ.U32.AND P4, PT, R7, 0x1, PT ;  /* 0x000000010700780c */ /* 0x002fe40003f82070 */
[----:B------:R-:W-:Y:S01]  /*07b0*/  LOP3.LUT R4, R4, R5, RZ, 0xc0, !PT ;  /* 0x0000000504047212 */ /* 0x000fe200078ec0ff */
[----:B------:R2:W1:Y:S01]  /*07c0*/  @!UP1 SYNCS.EXCH.64 URZ, [UR6+0x38], UR4 ;  /* 0x00003804063f95b2 */ /* 0x0004620008000100 */
[----:B------:R-:W-:-:S03]  /*07d0*/  NOP ;  /* 0x0000000000007918 */ /* 0x000fc60000000000 */
[----:B------:R2:W-:Y:S06]  /*07e0*/  STL [R1+0x280], R4 ;  /* 0x0002800401007387 */ /* 0x0005ec0000100800 */
[----:B0-----:R-:W-:Y:S05]  /*07f0*/  @!P4 BRA `(.L_x_3) ;  /* 0x000000000008c947 */ /* 0x001fea0003800000 */
[----:B-1--4-:R-:W-:Y:S01]  /*0800*/  UCGABAR_ARV ;  /* 0x00000000000079c7 */ /* 0x012fe20008000000 */
[----:B------:R-:W-:Y:S05]  /*0810*/  BRA `(.L_x_4) ;  /* 0x0000000000047947 */ /* 0x000fea0003800000 */
.L_x_3:
[----:B-1--4-:R-:W-:Y:S01]  /*0820*/  NOP ;  /* 0x0000000000007918 */ /* 0x012fe20000000000 */
.L_x_4:
[----:B--2---:R-:W2:Y:S01]  /*0830*/  LDL.LU R4, [R1+0x288] ;  /* 0x0002880001047983 */ /* 0x004ea20000300800 */
[----:B------:R-:W0:Y:S01]  /*0840*/  LDC R6, c[0x0][0x65c] ;  /* 0x00019700ff067b82 */ /* 0x000e220000000800 */
[----:B------:R-:W-:Y:S02]  /*0850*/  MOV R5, RZ ;  /* 0x000000ff00057202 */ /* 0x000fe40000000f00 */
[----:B0-----:R-:W-:-:S13]  /*0860*/  ISETP.NE.AND P2, PT, R6, 0x1, PT ;  /* 0x000000010600780c */ /* 0x001fda0003f45270 */
[----:B------:R-:W0:Y:S01]  /*0870*/  @P2 LDC R7, c[0x0][0x10] ;  /* 0x00000400ff072b82 */ /* 0x000e220000000800 */
[----:B------:R-:W-:Y:S02]  /*0880*/  @P2 IMAD.MOV.U32 R3, RZ, RZ, RZ ;  /* 0x000000ffff032224 */ /* 0x000fe400078e00ff */
[----:B------:R-:W-:-:S05]  /*0890*/  @P2 IMAD.MOV.U32 R13, RZ, RZ, RZ ;  /* 0x000000ffff0d2224 */ /* 0x000fca00078e00ff */
[----:B------:R-:W1:Y:S01]  /*08a0*/  @!P2 LDC R9, c[0x0][0xc] ;  /* 0x00000300ff09ab82 */ /* 0x000e620000000800 */
[----:B0-----:R-:W-:-:S04]  /*08b0*/  @P2 IMAD.WIDE.U32 R6, R7, UR9, R2 ;  /* 0x0000000907062c25 */ /* 0x001fc8000f8e0002 */
[----:B------:R-:W-:Y:S02]  /*08c0*/  @P2 IMAD.MOV.U32 R23, RZ, RZ, R6 ;  /* 0x000000ffff172224 */ /* 0x000fe400078e0006 */
[----:B------:R-:W-:Y:S01]  /*08d0*/  @P2 IMAD.IADD R24, R7, 0x1, R13 ;  /* 0x0000000107182824 */ /* 0x000fe200078e020d */
[----:B--2---:R-:W-:-:S04]  /*08e0*/  LOP3.LUT R4, R4, 0xfffffff7, RZ, 0xc0, !PT ;  /* 0xfffffff704047812 */ /* 0x004fc800078ec0ff */
[----:B------:R-:W-:-:S05]  /*08f0*/  @P2 LOP3.LUT R4, R4, 0x8, RZ, 0xfc, !PT ;  /* 0x0000000804042812 */ /* 0x000fca00078efcff */
[----:B------:R0:W-:Y:S02]  /*0900*/  STL [R1+0x288], R4 ;  /* 0x0002880401007387 */ /* 0x0001e40000100800 */
[----:B0-----:R-:W-:-:S05]  /*0910*/  MOV R4, UR9 ;  /* 0x0000000900047c02 */ /* 0x001fca0008000f00 */
[----:B-1----:R-:W-:-:S04]  /*0920*/  @!P2 IMAD.WIDE.U32 R4, R2, R9, R4 ;  /* 0x000000090204a225 */ /* 0x002fc800078e0004 */
[----:B------:R-:W-:Y:S01]  /*0930*/  @!P2 IMAD.MOV.U32 R24, RZ, RZ, R5 ;  /* 0x000000ffff18a224 */ /* 0x000fe200078e0005 */
[----:B------:R-:W-:-:S05]  /*0940*/  @!P2 MOV R23, R4 ;  /* 0x000000040017a202 */ /* 0x000fca0000000f00 */
[----:B------:R0:W-:Y:S04]  /*0950*/  STL [R1+0x2b0], R23 ;  /* 0x0002b01701007387 */ /* 0x0001e80000100800 */
[----:B------:R0:W-:Y:S01]  /*0960*/  STL [R1+0x29c], R24 ;  /* 0x00029c1801007387 */ /* 0x0001e20000100800 */
[----:B------:R-:W-:Y:S05]  /*0970*/  @!P4 BRA `(.L_x_5) ;  /* 0x00000000000cc947 */ /* 0x000fea0003800000 */
[----:B------:R-:W-:Y:S01]  /*0980*/  UCGABAR_WAIT ;  /* 0x0000000000007dc7 */ /* 0x000fe20008000000 */
[----:B------:R-:W-:Y:S01]  /*0990*/  CCTL.IVALL ;  /* 0x00000000ff00798f */ /* 0x000fe20002000000 */
[----:B------:R-:W-:Y:S05]  /*09a0*/  BRA `(.L_x_6) ;  /* 0x0000000000047947 */ /* 0x000fea0003800000 */
.L_x_5:
[----:B------:R-:W-:Y:S06]  /*09b0*/  BAR.SYNC.DEFER_BLOCKING 0x0 ;  /* 0x0000000000007b1d */ /* 0x000fec0000010000 */
.L_x_6:
[----:B------:R-:W-:Y:S05]  /*09c0*/  @!P1 BRA `(.L_x_7) ;  /* 0x0000031400cc9947 */ /* 0x000fea0003800000 */
[----:B------:R-:W-:-:S06]  /*09d0*/  UISETP.GT.U32.AND UP0, UPT, UR10, 0x1, UPT ;  /* 0x000000010a00788c */ /* 0x000fcc000bf04070 */
[----:B------:R-:W-:-:S13]  /*09e0*/  PLOP3.LUT P0, PT, PT, PT, UP0, 0x80, 0x0 ;  /* 0x000000000000781c */ /* 0x000fda0003f0f008 */
[----:B------:R-:W-:Y:S05]  /*09f0*/  @P0 EXIT ;  /* 0x000000000000094d */ /* 0x000fea0003800000 */
[----:B------:R-:W-:Y:S01]  /*0a00*/  ULDC.64 UR4, c[0x0][0x650] ;  /* 0x0001940000047ab9 */ /* 0x000fe20000000a00 */
[----:B------:R-:W-:Y:S02]  /*0a10*/  PRMT R6, RZ, 0x7610, R6 ;  /* 0x00007610ff067816 */ /* 0x000fe40000000006 */
[----:B------:R-:W-:Y:S01]  /*0a20*/  ISETP.GE.U32.AND P0, PT, R23, UR4, PT ;  /* 0x0000000417007c0c */ /* 0x000fe2000bf06070 */
[----:B------:R-:W-:Y:S02]  /*0a30*/  UMOV UR4, 0xffffffff ;  /* 0xffffffff00047882 */ /* 0x000fe40000000000 */
[----:B------:R-:W-:Y:S01]  /*0a40*/  MOV R4, UR4 ;  /* 0x0000000400047c02 */ /* 0x000fe20008000f00 */
[----:B------:R-:W-:Y:S01]  /*0a50*/  IMAD.U32 R19, RZ, RZ, UR4 ;  /* 0x00000004ff137e24 */ /* 0x000fe2000f8e00ff */
[----:B------:R-:W-:Y:S01]  /*0a60*/  ISETP.GE.U32.AND.EX P0, PT, R24, UR5, PT, P0 ;  /* 0x0000000518007c0c */ /* 0x000fe2000bf06100 */
[----:B------:R-:W-:Y:S02]  /*0a70*/  UMOV UR5, 0xffffffff ;  /* 0xffffffff00057882 */ /* 0x000fe40000000000 */
[----:B------:R1:W-:Y:S01]  /*0a80*/  STL [R1+0x290], R4 ;  /* 0x0002900401007387 */ /* 0x0003e20000100800 */
[----:B------:R-:W-:-:S09]  /*0a90*/  IMAD.U32 R18, RZ, RZ, UR5 ;  /* 0x00000005ff127e24 */ /* 0x000fd2000f8e00ff */
[----:B-1----:R-:W-:Y:S05]  /*0aa0*/  @P0 BRA `(.L_x_8) ;  /* 0x0000000400480947 */ /* 0x002fea0003800000 */
[----:B------:R-:W1:Y:S01]  /*0ab0*/  LDC.64 R14, c[0x0][0x628] ;  /* 0x00018a00ff0e7b82 */ /* 0x000e620000000a00 */
[----:B------:R-:W-:Y:S01]  /*0ac0*/  IMAD.MOV.U32 R4, RZ, RZ, R23 ;  /* 0x000000ffff047224 */ /* 0x000fe200078e0017 */
[----:B------:R-:W-:-:S06]  /*0ad0*/  MOV R5, R24 ;  /* 0x0000001800057202 */ /* 0x000fcc0000000f00 */
[----:B------:R-:W2:Y:S08]  /*0ae0*/  LDC R10, c[0x0][0x630] ;  /* 0x00018c00ff0a7b82 */ /* 0x000eb00000000800 */
[----:B------:R-:W3:Y:S01]  /*0af0*/  LDC.64 R16, c[0x0][0x620] ;  /* 0x00018800ff107b82 */ /* 0x000ee20000000a00 */
[----:B-1----:R-:W-:-:S04]  /*0b00*/  ISETP.NE.U32.AND P0, PT, R14, RZ, PT ;  /* 0x000000ff0e00720c */ /* 0x002fc80003f05070 */
[----:B------:R-:W-:-:S13]  /*0b10*/  ISETP.NE.AND.EX P0, PT, R15, RZ, PT, P0 ;  /* 0x000000ff0f00720c */ /* 0x000fda0003f05300 */
[----:B--23--:R-:W-:Y:S05]  /*0b20*/  @!P0 BRA `(.L_x_9) ;  /* 0x0000000000288947 */ /* 0x00cfea0003800000 */
[----:B------:R-:W1:Y:S02]  /*0b30*/  LDC R9, c[0x0][0x634] ;  /* 0x00018d00ff097b82 */ /* 0x000e640000000800 */
[----:B-1----:R-:W-:-:S05]  /*0b40*/  IADD3 R9, P0, R23, R9, RZ ;  /* 0x0000000917097210 */ /* 0x002fca0007f1e0ff */
[----:B------:R-:W-:-:S04]  /*0b50*/  IMAD.X R13, RZ, RZ, R24, P0 ;  /* 0x000000ffff0d7224 */ /* 0x000fc800000e0618 */
[----:B------:R-:W-:-:S04]  /*0b60*/  IMAD.WIDE.U32 R4, R13, R14, RZ ;  /* 0x0000000e0d047225 */ /* 0x000fc800078e00ff */
[----:B------:R-:W-:-:S04]  /*0b70*/  IMAD.WIDE.U32 R6, P0, R9, R15, R4 ;  /* 0x0000000f09067225 */ /* 0x000fc80007800004 */
[----:B------:R-:W-:Y:S01]  /*0b80*/  IMAD.WIDE.U32 R4, R9, R14, RZ ;  /* 0x0000000e09047225 */ /* 0x000fe200078e00ff */
[----:B------:R-:W-:-:S03]  /*0b90*/  MOV R8, R7 ;  /* 0x0000000700087202 */ /* 0x000fc60000000f00 */
[----:B------:R-:W-:Y:S01]  /*0ba0*/  IMAD.X R9, RZ, RZ, RZ, P0 ;  /* 0x000000ffff097224 */ /* 0x000fe200000e06ff */
[----:B------:R-:W-:-:S05]  /*0bb0*/  IADD3 RZ, P0, R5, R6, RZ ;  /* 0x0000000605ff7210 */ /* 0x000fca0007f1e0ff */
[----:B------:R-:W-:-:S08]  /*0bc0*/  IMAD.WIDE.U32.X R4, R13, R15, R8, P0 ;  /* 0x0000000f0d047225 */ /* 0x000fd000000e0408 */
.L_x_9:
[----:B------:R-:W1:Y:S01]  /*0bd0*/  LDC.64 R20, c[0x0][0x640] ;  /* 0x00019000ff147b82 */ /* 0x000e620000000a00 */
[-C--:B------:R-:W-:Y:S01]  /*0be0*/  SHF.R.U64 R22, R4, R10.reuse, R5 ;  /* 0x0000000a04167219 */ /* 0x080fe20000001205 */
[----:B------:R-:W-:Y:S01]  /*0bf0*/  IMAD.MOV.U32 R4, RZ, RZ, R23 ;  /* 0x000000ffff047224 */ /* 0x000fe200078e0017 */
[----:B------:R-:W-:Y:S01]  /*0c00*/  SHF.R.U32.HI R3, RZ, R10, R5 ;  /* 0x0000000aff037219 */ /* 0x000fe20000011605 */
[----:B0-----:R-:W-:Y:S01]  /*0c10*/  IMAD R23, R11, R12, R2 ;  /* 0x0000000c0b177224 */ /* 0x001fe200078e0202 */
[----:B------:R-:W-:Y:S02]  /*0c20*/  IADD3 R7, P0, RZ, -R22, RZ ;  /* 0x80000016ff077210 */ /* 0x000fe40007f1e0ff */
[----:B------:R-:W-:Y:S01]  /*0c30*/  MOV R5, R24 ;  /* 0x0000001800057202 */ /* 0x000fe20000000f00 */
[----:B------:R-:W0:Y:S01]  /*0c40*/  LDC R8, c[0x0][0x618] ;  /* 0x00018600ff087b82 */ /* 0x000e220000000800 */
[----:B------:R-:W-:Y:S01]  /*0c50*/  MOV R11, 0x1 ;  /* 0x00000001000b7802 */ /* 0x000fe20000000f00 */
[----:B------:R-:W-:-:S02]  /*0c60*/  IMAD.X R3, RZ, RZ, ~R3, P0 ;  /* 0x000000ffff037224 */ /* 0x000fc400000e0e03 */
[----:B------:R-:W-:-:S04]  /*0c70*/  IMAD.WIDE.U32 R4, R7, R16, R4 ;  /* 0x0000001007047225 */ /* 0x000fc800078e0004 */
[----:B------:R-:W2:Y:S01]  /*0c80*/  LDC R14, c[0x0][0x608] ;  /* 0x00018200ff0e7b82 */ /* 0x000ea20000000800 */
[----:B------:R-:W-:-:S04]  /*0c90*/  IMAD R6, R3, R16, RZ ;  /* 0x0000001003067224 */ /* 0x000fc800078e02ff */
[----:B------:R-:W-:-:S03]  /*0ca0*/  IMAD R3, R7, R17, R6 ;  /* 0x0000001107037224 */ /* 0x000fc600078e0206 */
[----:B------:R-:W3:Y:S01]  /*0cb0*/  LDC R18, c[0x0][0x658] ;  /* 0x00019600ff127b82 */ /* 0x000ee20000000800 */
[----:B------:R-:W-:Y:S01]  /*0cc0*/  IMAD.IADD R3, R5, 0x1, R3 ;  /* 0x0000000105037824 */ /* 0x000fe200078e0203 */
[----:B-1----:R-:W-:Y:S01]  /*0cd0*/  ISETP.NE.U32.AND P0, PT, R20, RZ, PT ;  /* 0x000000ff1400720c */ /* 0x002fe20003f05070 */
[----:B------:R-:W-:-:S03]  /*0ce0*/  IMAD.MOV.U32 R5, RZ, RZ, -0x1 ;  /* 0xffffffffff057424 */ /* 0x000fc600078e00ff */
[----:B------:R-:W-:Y:S02]  /*0cf0*/  ISETP.NE.AND.EX P0, PT, R21, RZ, PT, P0 ;  /* 0x000000ff1500720c */ /* 0x000fe40003f05300 */
[----:B------:R-:W1:Y:S01]  /*0d00*/  LDC R13, c[0x0][0x600] ;  /* 0x00018000ff0d7b82 */ /* 0x000e620000000800 */
[-CC-:B0-----:R-:W-:Y:S02]  /*0d10*/  SHF.R.U64 R10, R4, R8.reuse, R3.reuse ;  /* 0x00000008040a7219 */ /* 0x181fe40000001203 */
[----:B------:R-:W-:-:S05]  /*0d20*/  SHF.R.U32.HI R3, RZ, R8, R3 ;  /* 0x00000008ff037219 */ /* 0x000fca0000011603 */
[----:B------:R-:W0:Y:S01]  /*0d30*/  LDC R15, c[0x0][0x648] ;  /* 0x00019200ff0f7b82 */ /* 0x000e220000000800 */
[-CC-:B--2---:R-:W-:Y:S02]  /*0d40*/  SHF.R.U64 R19, R10, R14.reuse, R3.reuse ;  /* 0x0000000e0a137219 */ /* 0x184fe40000001203 */
[----:B------:R-:W-:-:S05]  /*0d50*/  SHF.R.U32.HI R3, RZ, R14, R3 ;  /* 0x0000000eff037219 */ /* 0x000fca0000011603 */
[----:B------:R-:W2:Y:S01]  /*0d60*/  LDC R17, c[0x0][0x638] ;  /* 0x00018e00ff117b82 */ /* 0x000ea20000000800 */
[-C--:B---3--:R-:W-:Y:S02]  /*0d70*/  SHF.L.U32 R2, R5, R18.reuse, RZ ;  /* 0x0000001205027219 */ /* 0x088fe400000006ff */
[--C-:B------:R-:W-:Y:S02]  /*0d80*/  SHF.R.U64 R12, R19, R18, R3.reuse ;  /* 0x00000012130c7219 */ /* 0x100fe40000001203 */
[----:B------:R-:W-:Y:S02]  /*0d90*/  LOP3.LUT R8, RZ, R2, RZ, 0x33, !PT ;  /* 0x00000002ff087212 */ /* 0x000fe400078e33ff */
[----:B------:R-:W-:Y:S01]  /*0da0*/  SHF.R.U32.HI R3, RZ, R18, R3 ;  /* 0x00000012ff037219 */ /* 0x000fe20000011603 */
[----:B------:R-:W3:Y:S01]  /*0db0*/  LDC R16, c[0x0][0x610] ;  /* 0x00018400ff107b82 */ /* 0x000ee20000000800 */
[----:B------:R-:W-:Y:S01]  /*0dc0*/  IMAD.MOV.U32 R2, RZ, RZ, R12 ;  /* 0x000000ffff027224 */ /* 0x000fe200078e000c */
[----:B------:R-:W-:Y:S06]  /*0dd0*/  @!P0 BRA `(.L_x_10) ;  /* 0x0000000000288947 */ /* 0x000fec0003800000 */
[----:B------:R-:W4:Y:S02]  /*0de0*/  LDC R7, c[0x0][0x64c] ;  /* 0x00019300ff077b82 */ /* 0x000f240000000800 */
[----:B----4-:R-:W-:-:S05]  /*0df0*/  IADD3 R7, P0, R12, R7, RZ ;  /* 0x000000070c077210 */ /* 0x010fca0007f1e0ff */
[----:B------:R-:W-:-:S04]  /*0e00*/  IMAD.X R9, RZ, RZ, R3, P0 ;  /* 0x000000ffff097224 */ /* 0x000fc800000e0603 */
[----:B------:R-:W-:-:S04]  /*0e10*/  IMAD.WIDE.U32 R2, R9, R20, RZ ;  /* 0x0000001409027225 */ /* 0x000fc800078e00ff */
[----:B------:R-:W-:-:S04]  /*0e20*/  IMAD.WIDE.U32 R4, P0, R7, R21, R2 ;  /* 0x0000001507047225 */ /* 0x000fc80007800002 */
[----:B------:R-:W-:Y:S01]  /*0e30*/  IMAD.WIDE.U32 R2, R7, R20, RZ ;  /* 0x0000001407027225 */ /* 0x000fe200078e00ff */
[----:B------:R-:W-:-:S03]  /*0e40*/  IADD3.X R7, RZ, RZ, RZ, P0, !PT ;  /* 0x000000ffff077210 */ /* 0x000fc600007fe4ff */
[----:B------:R-:W-:Y:S01]  /*0e50*/  IMAD.MOV.U32 R6, RZ, RZ, R5 ;  /* 0x000000ffff067224 */ /* 0x000fe200078e0005 */
[----:B------:R-:W-:-:S05]  /*0e60*/  IADD3 RZ, P0, R3, R4, RZ ;  /* 0x0000000403ff7210 */ /* 0x000fca0007f1e0ff */
[----:B------:R-:W-:-:S08]  /*0e70*/  IMAD.WIDE.U32.X R2, R9, R21, R6, P0 ;  /* 0x0000001509027225 */ /* 0x000fd000000e0406 */
.L_x_10:
[----:B0-----:R-:W-:Y:S01]  /*0e80*/  SHF.R.U64 R4, R2, R15, R3 ;  /* 0x0000000f02047219 */ /* 0x001fe20000001203 */
[----:B-1----:R-:W-:Y:S01]  /*0e90*/  VIADD R5, R13, 0xffffffff ;  /* 0xffffffff0d057836 */ /* 0x002fe20000000000 */
[----:B------:R-:W-:Y:S02]  /*0ea0*/  SHF.L.U32 R2, R11, R18, RZ ;  /* 0x000000120b027219 */ /* 0x000fe400000006ff */
[----:B------:R-:W-:Y:S02]  /*0eb0*/  LOP3.LUT R3, R19, R8, RZ, 0xc0, !PT ;  /* 0x0000000813037212 */ /* 0x000fe400078ec0ff */
[----:B------:R-:W-:Y:S02]  /*0ec0*/  IADD3 R6, -R4, RZ, RZ ;  /* 0x000000ff04067210 */ /* 0x000fe40007ffe1ff */
[----:B------:R-:W-:Y:S01]  /*0ed0*/  SEL R0, R0, R23, !P2 ;  /* 0x0000001700007207 */ /* 0x000fe20005000000 */
[----:B------:R-:W-:Y:S01]  /*0ee0*/  IMAD R3, R2, R4, R3 ;  /* 0x0000000402037224 */ /* 0x000fe200078e0203 */
[----:B------:R-:W-:Y:S01]  /*0ef0*/  LOP3.LUT R5, R10, R5, RZ, 0xc0, !PT ;  /* 0x000000050a057212 */ /* 0x000fe200078ec0ff */
[----:B--2---:R-:W-:Y:S01]  /*0f00*/  IMAD R2, R6, R17, R12 ;  /* 0x0000001106027224 */ /* 0x004fe200078e020c */
[----:B------:R-:W-:Y:S01]  /*0f10*/  R2UR UR6, R22 ;  /* 0x00000000160672ca */ /* 0x000fe200000e0000 */
[----:B---3--:R-:W-:-:S02]  /*0f20*/  IMAD R0, R3, R16, R0 ;  /* 0x0000001003007224 */ /* 0x008fc400078e0200 */
[----:B------:R-:W-:Y:S02]  /*0f30*/  IMAD R3, R2, R13, R5 ;  /* 0x0000000d02037224 */ /* 0x000fe400078e0205 */
[----:B------:R-:W-:-:S03]  /*0f40*/  IMAD.MOV.U32 R6, RZ, RZ, 0x1 ;  /* 0x00000001ff067424 */ /* 0x000fc600078e00ff */
[----:B------:R-:W-:Y:S02]  /*0f50*/  SEL R2, R3, R0, !P2 ;  /* 0x0000000003027207 */ /* 0x000fe40005000000 */
[----:B------:R-:W-:Y:S02]  /*0f60*/  SEL R0, R0, R3, !P2 ;  /* 0x0000000300007207 */ /* 0x000fe40005000000 */
[----:B------:R-:W-:Y:S02]  /*0f70*/  R2UR UR5, R2 ;  /* 0x00000000020572ca */ /* 0x000fe400000e0000 */
[----:B------:R-:W-:Y:S01]  /*0f80*/  R2UR UR4, R0 ;  /* 0x00000000000472ca */ /* 0x000fe200000e0000 */
[----:B------:R-:W-:-:S05]  /*0f90*/  IMAD.U32 R0, RZ, RZ, UR6 ;  /* 0x00000006ff007e24 */ /* 0x000fca000f8e00ff */
[----:B------:R1:W-:Y:S05]  /*0fa0*/  STL [R1+0x290], R0 ;  /* 0x0002900001007387 */ /* 0x0003ea0000100800 */
[----:B------:R-:W-:Y:S02]  /*0fb0*/  MOV R18, UR5 ;  /* 0x0000000500127c02 */ /* 0x000fe40008000f00 */
[----:B------:R-:W-:-:S07]  /*0fc0*/  IMAD.U32 R19, RZ, RZ, UR4 ;  /* 0x00000004ff137e24 */ /* 0x000fce000f8e00ff */
.L_x_8:
[----:B------:R-:W-:-:S08]  /*0fd0*/  NOP ;  /* 0x0000000000007918 */ /* 0x000fd00000000000 */
[----:B------:R-:W2:Y:S02]  /*0fe0*/  USETMAXREG.TRY_ALLOC.CTAPOOL UP0, 0xf0 ;  /* 0x000000f0000079c8 */ /* 0x000ea40008000600 */
[----:B--2---:R-:W-:-:S13]  /*0ff0*/  PLOP3.LUT P0, PT, PT, PT, UP0, 0x80, 0x0 ;  /* 0x000000000000781c */ /* 0x004fda0003f0f008 */
[----:B------:R-:W-:Y:S05]  /*1000*/  @!P0 BRA `(.L_x_8) ;  /* 0xfffffffc00f08947 */ /* 0x000fea000383ffff */
[----:B------:R-:W-:Y:S02]  /*1010*/  ULDC.64 UR4, c[0x0][0x598] ;  /* 0x0001660000047ab9 */ /* 0x000fe40000000a00 */
[----:B------:R-:W-:-:S04]  /*1020*/  ISETP.NE.U32.AND P0, PT, RZ, UR4, PT ;  /* 0x00000004ff007c0c */ /* 0x000fc8000bf05070 */
[----:B------:R-:W-:-:S13]  /*1030*/  ISETP.NE.AND.EX P0, PT, RZ, UR5, PT, P0 ;  /* 0x00000005ff007c0c */ /* 0x000fda000bf05300 */
[----:B------:R-:W-:Y:S05]  /*1040*/  @!P0 BRA `(.L_x_11) ;  /* 0x0000000000248947 */ /* 0x000fea0003800000 */
[----:B------:R-:W2:Y:S01]  /*1050*/  LDC.64 R2, c[0x0][0x598] ;  /* 0x00016600ff027b82 */ /* 0x000ea20000000a00 */
[----:B------:R-:W-:Y:S02]  /*1060*/  ULDC.64 UR4, c[0x0][0x208] ;  /* 0x0000820000047ab9 */ /* 0x000fe40000000a00 */
[----:B--2---:R-:W2:Y:S02]  /*1070*/  LDG.E.64 R2, desc[UR4][R2.64] ;  /* 0x0000000402027981 */ /* 0x004ea4000c1e1b00 */
[----:B--2---:R-:W-:-:S04]  /*1080*/  ISETP.NE.U32.AND P0, PT, R2, RZ, PT ;  /* 0x000000ff0200720c */ /* 0x004fc80003f05070 */
[----:B------:R-:W-:-:S13]  /*1090*/  ISETP.NE.AND.EX P0, PT, R3, RZ, PT, P0 ;  /* 0x000000ff0300720c */ /* 0x000fda0003f05300 */
[----:B------:R-:W-:Y:S05]  /*10a0*/  @!P0 BRA `(.L_x_11) ;  /* 0x00000000000c8947 */ /* 0x000fea0003800000 */
[----:B------:R-:W-:Y:S02]  /*10b0*/  ULDC.64 UR4, c[0x0][0x208] ;  /* 0x0000820000047ab9 */ /* 0x000fe40000000a00 */
[----:B------:R2:W5:Y:S01]  /*10c0*/  LD.E R2, desc[UR4][R2.64] ;  /* 0x0000000402027980 */ /* 0x000562000c101900 */
[----:B------:R-:W-:Y:S05]  /*10d0*/  BRA `(.L_x_12) ;  /* 0x0000000000287947 */ /* 0x000fea0003800000 */
.L_x_11:
[----:B------:R-:W-:Y:S02]  /*10e0*/  ULDC.64 UR4, c[0x0][0x588] ;  /* 0x0001620000047ab9 */ /* 0x000fe40000000a00 */
[----:B------:R-:W-:-:S04]  /*10f0*/  ISETP.NE.U32.AND P0, PT, RZ, UR4, PT ;  /* 0x00000004ff007c0c */ /* 0x000fc8000bf05070 */
[----:B------:R-:W-:-:S13]  /*1100*/  ISETP.NE.AND.EX P0, PT, RZ, UR5, PT, P0 ;  /* 0x00000005ff007c0c */ /* 0x000fda000bf05300 */
[----:B------:R-:W-:Y:S05]  /*1110*/  @!P0 BRA `(.L_x_13) ;  /* 0x0000000000108947 */ /* 0x000fea0003800000 */
[----:B------:R-:W2:Y:S01]  /*1120*/  LDC.64 R2, c[0x0][0x588] ;  /* 0x00016200ff027b82 */ /* 0x000ea20000000a00 */
[----:B------:R-:W-:Y:S02]  /*1130*/  ULDC.64 UR4, c[0x0][0x208] ;  /* 0x0000820000047ab9 */ /* 0x000fe40000000a00 */
[----:B--2---:R3:W5:Y:S01]  /*1140*/  LDG.E R2, desc[UR4][R2.64] ;  /* 0x0000000402027981 */ /* 0x004762000c1e1900 */
[----:B------:R-:W-:Y:S05]  /*1150*/  BRA `(.L_x_12) ;  /* 0x0000000000087947 */ /* 0x000fea0003800000 */
.L_x_13:
[----:B------:R-:W-:Y:S02]  /*1160*/  ULDC UR4, c[0x0][0x580] ;  /* 0x0001600000047ab9 */ /* 0x000fe40000000800 */
[----:B------:R-:W-:-:S07]  /*1170*/  IMAD.U32 R2, RZ, RZ, UR4 ;  /* 0x00000004ff027e24 */ /* 0x000fce000f8e00ff */
.L_x_12:
[----:B------:R-:W-:Y:S02]  /*1180*/  ULDC.64 UR4, c[0x0][0x5a0] ;  /* 0x0001680000047ab9 */ /* 0x000fe40000000a00 */
[----:B------:R-:W-:-:S04]  /*1190*/  ISETP.NE.U32.AND P0, PT, RZ, UR4, PT ;  /* 0x00000004ff007c0c */ /* 0x000fc8000bf05070 */
[----:B------:R-:W-:-:S13]  /*11a0*/  ISETP.NE.AND.EX P0, PT, RZ, UR5, PT, P0 ;  /* 0x00000005ff007c0c */ /* 0x000fda000bf05300 */
[----:B------:R-:W-:Y:S05]  /*11b0*/  @!P0 BRA `(.L_x_14) ;  /* 0x0000000000248947 */ /* 0x000fea0003800000 */
[----:B------:R-:W4:Y:S01]  /*11c0*/  LDC.64 R4, c[0x0][0x5a0] ;  /* 0x00016800ff047b82 */ /* 0x000f220000000a00 */
[----:B------:R-:W-:Y:S02]  /*11d0*/  ULDC.64 UR4, c[0x0][0x208] ;  /* 0x0000820000047ab9 */ /* 0x000fe40000000a00 */
[----:B----4-:R-:W4:Y:S02]  /*11e0*/  LDG.E.64 R4, desc[UR4][R4.64] ;  /* 0x0000000404047981 */ /* 0x010f24000c1e1b00 */
[----:B----4-:R-:W-:-:S04]  /*11f0*/  ISETP.NE.U32.AND P0, PT, R4, RZ, PT ;  /* 0x000000ff0400720c */ /* 0x010fc80003f05070 */
[----:B------:R-:W-:-:S13]  /*1200*/  ISETP.NE.AND.EX P0, PT, R5, RZ, PT, P0 ;  /* 0x000000ff0500720c */ /* 0x000fda0003f05300 */
[----:B------:R-:W-:Y:S05]  /*1210*/  @!P0 BRA `(.L_x_14) ;  /* 0x00000000000c8947 */ /* 0x000fea0003800000 */
[----:B------:R-:W-:Y:S02]  /*1220*/  ULDC.64 UR4, c[0x0][0x208] ;  /* 0x0000820000047ab9 */ /* 0x000fe40000000a00 */
[----:B------:R4:W5:Y:S01]  /*1230*/  LD.E R16, desc[UR4][R4.64] ;  /* 0x0000000404107980 */ /* 0x000962000c101900 */
[----:B------:R-:W-:Y:S05]  /*1240*/  BRA `(.L_x_15) ;  /* 0x0000000000287947 */ /* 0x000fea0003800000 */
.L_x_14:
[----:B------:R-:W-:Y:S02]  /*1250*/  ULDC.64 UR4, c[0x0][0x590] ;  /* 0x0001640000047ab9 */ /* 0x000fe40000000a00 */
[----:B------:R-:W-:-:S04]  /*1260*/  ISETP.NE.U32.AND P0, PT, RZ, UR4, PT ;  /* 0x00000004ff007c0c */ /* 0x000fc8000bf05070 */
[----:B------:R-:W-:-:S13]  /*1270*/  ISETP.NE.AND.EX P0, PT, RZ, UR5, PT, P0 ;  /* 0x00000005ff007c0c */ /* 0x000fda000bf05300 */
[----:B------:R-:W-:Y:S05]  /*1280*/  @!P0 BRA `(.L_x_16) ;  /* 0x0000000000108947 */ /* 0x000fea0003800000 */
[----:B------:R-:W4:Y:S01]  /*1290*/  LDC.64 R16, c[0x0][0x590] ;  /* 0x00016400ff107b82 */ /* 0x000f220000000a00 */
[----:B------:R-:W-:Y:S02]  /*12a0*/  ULDC.64 UR4, c[0x0][0x208] ;  /* 0x0000820000047ab9 */ /* 0x000fe40000000a00 */
[----:B----4-:R4:W5:Y:S01]  /*12b0*/  LDG.E R16, desc[UR4][R16.64] ;  /* 0x0000000410107981 */ /* 0x010962000c1e1900 */
[----:B------:R-:W-:Y:S05]  /*12c0*/  BRA `(.L_x_15) ;  /* 0x0000000000087947 */ /* 0x000fea0003800000 */
.L_x_16:
[----:B------:R-:W-:Y:S02]  /*12d0*/  ULDC UR4, c[0x0][0x584] ;  /* 0x0001610000047ab9 */ /* 0x000fe40000000800 */
[----:B------:R-:W-:-:S07]  /*12e0*/  MOV R16, UR4 ;  /* 0x0000000400107c02 */ /* 0x000fce0008000f00 */
.L_x_15:
[----:B------:R-:W-:-:S13]  /*12f0*/  LOP3.LUT P0, RZ, R6, 0xff, RZ, 0xc0, !PT ;  /* 0x000000ff06ff7812 */ /* 0x000fda000780c0ff */
[----:B------:R-:W-:Y:S05]  /*1300*/  @!P0 EXIT ;  /* 0x000000000000894d */ /* 0x000fea0003800000 */
[----:B------:R-:W-:Y:S02]  /*1310*/  ULDC UR4, c[0x0][0x28c] ;  /* 0x0000a30000047ab9 */ /* 0x000fe40000000800 */
[----:B------:R-:W-:-:S04]  /*1320*/  UIADD3 UR4, UR4, 0x3f, URZ ;  /* 0x0000003f04047890 */ /* 0x000fc8000fffe03f */
[----:B------:R-:W-:-:S04]  /*1330*/  USHF.R.S32.HI UR5, URZ, 0x1f, UR4 ;  /* 0x0000001f3f057899 */ /* 0x000fc80008011404 */
[----:B------:R-:W-:-:S03]  /*1340*/  ULEA.HI UR5, UR5, UR4, URZ, 0x6 ;  /* 0x0000000405057291 */ /* 0x000fc6000f8f303f */
[----:B------:R-:W-:Y:S01]  /*1350*/  UMOV UR4, URZ ;  /* 0x0000003f00047c82 */ /* 0x000fe20008000000 */
[----:B------:R-:W-:Y:S01]  /*1360*/  USHF.R.S32.HI UR6, URZ, 0x6, UR5 ;  /* 0x000000063f067899 */ /* 0x000fe20008011405 */
[----:B--23--:R-:W-:Y:S02]  /*1370*/  IMAD.U32 R3, RZ, RZ, UR4 ;  /* 0x00000004ff037e24 */ /* 0x00cfe4000f8e00ff */
[----:B------:R-:W-:Y:S02]  /*1380*/  UMOV UR5, URZ ;  /* 0x0000003f00057c82 */ /* 0x000fe40008000000 */
[----:B-1----:R-:W-:Y:S01]  /*1390*/  MOV R0, UR5 ;  /* 0x0000000500007c02 */ /* 0x002fe20008000f00 */
[----:B----4-:R-:W-:-:S05]  /*13a0*/  IMAD.U32 R4, RZ, RZ, UR6 ;  /* 0x00000006ff047e24 */ /* 0x010fca000f8e00ff */
[----:B------:R1:W-:Y:S04]  /*13b0*/  STL [R1+0x2c0], R4 ;  /* 0x0002c00401007387 */ /* 0x0003e80000100800 */
[----:B------:R1:W-:Y:S04]  /*13c0*/  STL [R1+0x2bc], R0 ;  /* 0x0002bc0001007387 */ /* 0x0003e80000100800 */
[----:B------:R1:W-:Y:S02]  /*13d0*/  STL [R1+0x2b8], R3 ;  /* 0x0002b80301007387 */ /* 0x0003e40000100800 */
.L_x_748:
[----:B-1----:R-:W1:Y:S01]  /*13e0*/  S2R R0, SR_TID.X ;  /* 0x0000000000007919 */ /* 0x002e620000002100 */
[----:B------:R-:W2:Y:S01]  /*13f0*/  S2UR UR7, SR_CgaCtaId ;  /* 0x00000000000779c3 */ /* 0x000ea20000008800 */
[----:B------:R-:W-:Y:S02]  /*1400*/  UMOV UR6, 0x400 ;  /* 0x0000040000067882 */ /* 0x000fe40000000000 */
[----:B--2---:R-:W-:-:S06]  /*1410*/  ULEA UR8, UR7, UR6, 0x18 ;  /* 0x0000000607087291 */ /* 0x004fcc000f8ec03f */
[----:B-----5:R-:W-:Y:S01]  /*1420*/  IMAD.U32 R17, RZ, RZ, UR8 ;  /* 0x00000008ff117e24 */ /* 0x020fe2000f8e00ff */
[----:B-1----:R-:W-:-:S04]  /*1430*/  LOP3.LUT R0, R0, 0x80, RZ, 0xc0, !PT ;  /* 0x0000008000007812 */ /* 0x002fc800078ec0ff */
[----:B------:R-:W-:-:S06]  /*1440*/  SHF.R.U32.HI R0, RZ, 0x7, R0 ;  /* 0x00000007ff007819 */ /* 0x000fcc0000011600 */
[----:B------:R-:W1:Y:S02]  /*1450*/  SHFL.IDX PT, R0, R0, RZ, 0x1f ;  /* 0x00001fff00007589 */ /* 0x000e6400000e0000 */
[----:B-1----:R-:W-:-:S13]  /*1460*/  R2UR UR4, R0 ;  /* 0x00000000000472ca */ /* 0x002fda00000e0000 */
[----:B------:R-:W-:-:S04]  /*1470*/  ULEA.HI UR5, UR4, UR4, URZ, 0x1 ;  /* 0x0000000404057291 */ /* 0x000fc8000f8f083f */
[----:B------:R-:W-:-:S04]  /*1480*/  ULOP3.LUT UR5, UR5, 0x7fffe, URZ, 0xc0, !UPT ;  /* 0x0007fffe05057892 */ /* 0x000fc8000f8ec03f */
[----:B------:R-:W-:-:S03]  /*1490*/  UIADD3 UR5, UR4, -UR5, URZ ;  /* 0x8000000504057290 */ /* 0x000fc6000fffe03f */
[----:B------:R-:W-:Y:S01]  /*14a0*/  ULDC UR4, c[0x0][0x28c] ;  /* 0x0000a30000047ab9 */ /* 0x000fe20000000800 */
[----:B------:R-:W-:Y:S01]  /*14b0*/  ULEA UR5, UR5, UR8, 0xd ;  /* 0x0000000805057291 */ /* 0x000fe2000f8e683f */
[----:B------:R-:W-:-:S03]  /*14c0*/  ISETP.LT.AND P0, PT, RZ, UR4, PT ;  /* 0x00000004ff007c0c */ /* 0x000fc6000bf01270 */
[----:B------:R-:W-:-:S04]  /*14d0*/  UIADD3 UR5, UR5, 0x100, URZ ;  /* 0x0000010005057890 */ /* 0x000fc8000fffe03f */
[----:B------:R-:W-:-:S04]  /*14e0*/  USHF.R.U32.HI UR5, URZ, 0x4, UR5 ;  /* 0x000000043f057899 */ /* 0x000fc80008011605 */
[----:B------:R-:W-:Y:S02]  /*14f0*/  ULOP3.LUT UR36, UR5, 0x3fff, URZ, 0xc0, !UPT ;  /* 0x00003fff05247892 */ /* 0x000fe4000f8ec03f */
[----:B0--3--:R-:W-:Y:S10]  /*1500*/  @P0 BRA `(.L_x_17) ;  /* 0x0000000000400947 */ /* 0x009ff40003800000 */
[----:B------:R-:W-:Y:S01]  /*1510*/  MOV R0, 0x0 ;  /* 0x0000000000007802 */ /* 0x000fe20000000f00 */
[----:B------:R-:W-:Y:S01]  /*1520*/  ULDC.64 UR4, c[0x4][0x68] ;  /* 0x01001a0000047ab9 */ /* 0x000fe20000000a00 */
[----:B------:R-:W-:Y:S01]  /*1530*/  ULDC.64 UR6, c[0x4][0x8] ;  /* 0x0100020000067ab9 */ /* 0x000fe20000000a00 */
[----:B------:R-:W-:Y:S01]  /*1540*/  IMAD.U32 R4, RZ, RZ, UR4 ;  /* 0x00000004ff047e24 */ /* 0x000fe2000f8e00ff */
[----:B------:R1:W2:Y:S01]  /*1550*/  LDC.64 R14, c[0x4][R0] ;  /* 0x01000000000e7b82 */ /* 0x0002a20000000a00 */
[----:B------:R-:W-:Y:S01]  /*1560*/  MOV R5, UR5 ;  /* 0x0000000500057c02 */ /* 0x000fe20008000f00 */
[----:B------:R-:W-:Y:S01]  /*1570*/  ULDC.64 UR4, c[0x4][0x70] ;  /* 0x01001c0000047ab9 */ /* 0x000fe20000000a00 */
[----:B------:R-:W-:Y:S01]  /*1580*/  MOV R10, UR6 ;  /* 0x00000006000a7c02 */ /* 0x000fe20008000f00 */
[----:B------:R-:W-:Y:S01]  /*1590*/  IMAD.U32 R6, RZ, RZ, UR4 ;  /* 0x00000004ff067e24 */ /* 0x000fe2000f8e00ff */
[----:B------:R-:W-:Y:S01]  /*15a0*/  MOV R12, 0x1 ;  /* 0x00000001000c7802 */ /* 0x000fe20000000f00 */
[----:B------:R-:W-:-:S02]  /*15b0*/  IMAD.U32 R7, RZ, RZ, UR5 ;  /* 0x00000005ff077e24 */ /* 0x000fc4000f8e00ff */
[----:B------:R-:W-:Y:S02]  /*15c0*/  IMAD.U32 R11, RZ, RZ, UR7 ;  /* 0x00000007ff0b7e24 */ /* 0x000fe4000f8e00ff */
[----:B------:R-:W-:Y:S02]  /*15d0*/  IMAD.MOV.U32 R8, RZ, RZ, 0x1e1 ;  /* 0x000001e1ff087424 */ /* 0x000fe400078e00ff */
[----:B-1----:R-:W-:-:S07]  /*15e0*/  IMAD.MOV.U32 R13, RZ, RZ, RZ ;  /* 0x000000ffff0d7224 */ /* 0x002fce00078e00ff */
[----:B------:R-:W-:-:S07]  /*15f0*/  LEPC R20, `(.L_x_17) ;  /* 0x000000001014794e */ /* 0x000fce0000000000 */
[----:B0-2--5:R-:W-:Y:S05]  /*1600*/  CALL.ABS.NOINC R14 ;  /* 0x000000000e007343 */ /* 0x025fea0003c00000 */
.L_x_17:
[----:B------:R-:W2:Y:S02]  /*1610*/  LDL R20, [R1+0x28c] ;  /* 0x00028c0001147983 */ /* 0x000ea40000100800 */
[----:B--2---:R-:W-:-:S13]  /*1620*/  R2UR UR4, R20 ;  /* 0x00000000140472ca */ /* 0x004fda00000e0000 */
[----:B------:R-:W-:-:S06]  /*1630*/  ULOP3.LUT UR4, UR4, 0x1, URZ, 0xfc, !UPT ;  /* 0x0000000104047892 */ /* 0x000fcc000f8efc3f */
[----:B------:R-:W-:-:S05]  /*1640*/  IMAD.U32 R0, RZ, RZ, UR4 ;  /* 0x00000004ff007e24 */ /* 0x000fca000f8e00ff */
[----:B------:R-:W-:-:S13]  /*1650*/  ISETP.NE.AND P0, PT, R0, 0x3, PT ;  /* 0x000000030000780c */ /* 0x000fda0003f05270 */
[----:B------:R-:W-:Y:S05]  /*1660*/  @!P0 BRA `(.L_x_18) ;  /* 0x0000000000048947 */ /* 0x000fea0003800000 */
[----:B------:R-:W-:Y:S01]  /*1670*/  BPT.TRAP 0x1 ;  /* 0x000000040000795c */ /* 0x000fe20000300000 */
.L_x_18:
[----:B------:R-:W2:Y:S04]  /*1680*/  LDL R0, [R1+0x2bc] ;  /* 0x0002bc0001007983 */ /* 0x000ea80000100800 */
[----:B------:R-:W3:Y:S01]  /*1690*/  LDL R3, [R1+0x2b8] ;  /* 0x0002b80001037983 */ /* 0x000ee20000100800 */
[----:B------:R-:W-:Y:S02]  /*16a0*/  R2UR UR4, R17 ;  /* 0x00000000110472ca */ /* 0x000fe400000e0000 */
[----:B--2---:R-:W-:Y:S02]  /*16b0*/  R2UR UR5, R0 ;  /* 0x00000000000572ca */ /* 0x004fe400000e0000 */
[----:B---3--:R-:W-:-:S11]  /*16c0*/  R2UR UR6, R3 ;  /* 0x00000000030672ca */ /* 0x008fd600000e0000 */
[----:B------:R-:W-:Y:S02]  /*16d0*/  IMAD.U32 R0, RZ, RZ, UR5 ;  /* 0x00000005ff007e24 */ /* 0x000fe4000f8e00ff */
[----:B------:R-:W-:-:S03]  /*16e0*/  MOV R3, UR6 ;  /* 0x0000000600037c02 */ /* 0x000fc60008000f00 */
[----:B------:R-:W-:Y:S02]  /*16f0*/  SHF.L.U32 R0, R0, 0x1f, RZ ;  /* 0x0000001f00007819 */ /* 0x000fe400000006ff */
[----:B------:R-:W-:-:S04]  /*1700*/  LEA R3, R3, UR4, 0x3 ;  /* 0x0000000403037c11 */ /* 0x000fc8000f8e18ff */
[----:B------:R1:W2:Y:S01]  /*1710*/  SYNCS.PHASECHK.TRANS64.TRYWAIT P1, [R3+URZ], R0 ;  /* 0x00000000030075a7 */ /* 0x0002a2000802017f */
[----:B------:R-:W-:Y:S05]  /*1720*/  @!P0 BRA `(.L_x_19) ;  /* 0x0000000000048947 */ /* 0x000fea0003800000 */
[----:B------:R-:W-:Y:S01]  /*1730*/  BPT.TRAP 0x1 ;  /* 0x000000040000795c */ /* 0x000fe20000300000 */
.L_x_19:
[----:B--2---:R-:W-:Y:S05]  /*1740*/  @P1 BRA `(.L_x_20) ;  /* 0x0000000000081947 */ /* 0x004fea0003800000 */
[----:B------:R-:W2:Y:S02]  /*1750*/  SYNCS.PHASECHK.TRANS64.TRYWAIT P1, [R3+URZ], R0 ;  /* 0x00000000030075a7 */ /* 0x000ea4000802017f */
[----:B--2---:R-:W-:Y:S05]  /*1760*/  @!P1 BRA `(.L_x_21) ;  /* 0x0000031c00c89947 */ /* 0x004fea0003800000 */
.L_x_20:
[----:B------:R-:W3:Y:S02]  /*1770*/  LDL R4, [R1+0x2c0] ;  /* 0x0002c00001047983 */ /* 0x000ee40000100800 */
[----:B---3--:R-:W-:-:S13]  /*1780*/  R2UR UR5, R4 ;  /* 0x00000000040572ca */ /* 0x008fda00000e0000 */
[----:B------:R-:W-:-:S04]  /*1790*/  UISETP.LT.AND UP0, UPT, UR5, 0x1, UPT ;  /* 0x000000010500788c */ /* 0x000fc8000bf01270 */
[----:B------:R-:W-:-:S06]  /*17a0*/  USEL UR4, UR5, 0x1, UP0 ;  /* 0x0000000105047887 */ /* 0x000fcc0008000000 */
[----:B------:R-:W-:-:S05]  /*17b0*/  IMAD.U32 R9, RZ, RZ, UR4 ;  /* 0x00000004ff097e24 */ /* 0x000fca000f8e00ff */
[----:B------:R-:W-:Y:S01]  /*17c0*/  IADD3 R9, -R9, UR5, RZ ;  /* 0x0000000509097c10 */ /* 0x000fe2000fffe1ff */
[----:B------:R-:W-:Y:S05]  /*17d0*/  WARPSYNC.ALL ;  /* 0x0000000000007948 */ /* 0x000fea0003800000 */
[----:B------:R-:W-:Y:S01]  /*17e0*/  ISETP.GE.AND P1, PT, R9, 0x1, PT ;  /* 0x000000010900780c */ /* 0x000fe20003f26270 */
[----:B------:R-:W-:Y:S04]  /*17f0*/  STL [R1+0x418], R19 ;  /* 0x0004181301007387 */ /* 0x000fe80000100800 */
[----:B------:R-:W-:Y:S04]  /*1800*/  STL [R1+0x414], R18 ;  /* 0x0004141201007387 */ /* 0x000fe80000100800 */
[----:B-----5:R-:W-:Y:S04]  /*1810*/  STL [R1+0x410], R16 ;  /* 0x0004101001007387 */ /* 0x020fe80000100800 */
[----:B------:R-:W-:Y:S04]  /*1820*/  STL [R1+0x40c], R9 ;  /* 0x00040c0901007387 */ /* 0x000fe80000100800 */
[----:B------:R-:W-:Y:S04]  /*1830*/  STL [R1+0x408], R2 ;  /* 0x0004080201007387 */ /* 0x000fe80000100800 */
[----:B------:R-:W3:Y:S01]  /*1840*/  LDL R14, [R1+0x2b8] ;  /* 0x0002b800010e7983 */ /* 0x000ee20000100800 */
[----:B------:R-:W-:Y:S01]  /*1850*/  R2UR UR4, R17 ;  /* 0x00000000110472ca */ /* 0x000fe200000e0000 */
[----:B------:R-:W-:Y:S01]  /*1860*/  ULOP3.LUT UR6, UR36, 0x10000, URZ, 0xfc, !UPT ;  /* 0x0001000024067892 */ /* 0x000fe2000f8efc3f */
[----:B0-----:R-:W-:Y:S01]  /*1870*/  WARPGROUP.ARRIVE ;  /* 0x00000000000079c5 */ /* 0x001fe20000000000 */
[----:B------:R-:W-:Y:S01]  /*1880*/  UMOV UR17, 0x40000040 ;  /* 0x4000004000117882 */ /* 0x000fe20000000000 */
[----:B------:R-:W-:Y:S01]  /*1890*/  UMOV UR19, 0x40000040 ;  /* 0x4000004000137882 */ /* 0x000fe20000000000 */
[----:B------:R-:W-:Y:S01]  /*18a0*/  STL [R1+0x41c], R17 ;  /* 0x00041c1101007387 */ /* 0x000fe20000100800 */
[----:B------:R-:W-:Y:S01]  /*18b0*/  UMOV UR9, UR17 ;  /* 0x0000001100097c82 */ /* 0x000fe20008000000 */
[----:B------:R-:W-:Y:S01]  /*18c0*/  MOV R7, UR6 ;  /* 0x0000000600077c02 */ /* 0x000fe20008000f00 */
[----:B------:R-:W-:Y:S01]  /*18d0*/  UMOV UR11, 0x40000040 ;  /* 0x40000040000b7882 */ /* 0x000fe20000000000 */
[----:B------:R-:W-:Y:S01]  /*18e0*/  UMOV UR21, UR17 ;  /* 0x0000001100157c82 */ /* 0x000fe20008000000 */
[----:B------:R-:W-:Y:S01]  /*18f0*/  UMOV UR23, 0x40000040 ;  /* 0x4000004000177882 */ /* 0x000fe20000000000 */
[----:B------:R-:W-:Y:S01]  /*1900*/  UMOV UR25, UR17 ;  /* 0x0000001100197c82 */ /* 0x000fe20008000000 */
[----:B------:R-:W-:Y:S01]  /*1910*/  UMOV UR27, 0x40000040 ;  /* 0x40000040001b7882 */ /* 0x000fe20000000000 */
[----:B------:R-:W-:Y:S01]  /*1920*/  UIADD3 UR4, UR4, 0x18100, URZ ;  /* 0x0001810004047890 */ /* 0x000fe2000fffe03f */
[----:B-12---:R-:W-:Y:S01]  /*1930*/  MOV R0, UR11 ;  /* 0x0000000b00007c02 */ /* 0x006fe20008000f00 */
[----:B------:R-:W-:Y:S01]  /*1940*/  UMOV UR29, UR17 ;  /* 0x00000011001d7c82 */ /* 0x000fe20008000000 */
[----:B------:R-:W-:Y:S01]  /*1950*/  UMOV UR31, 0x40000040 ;  /* 0x40000040001f7882 */ /* 0x000fe20000000000 */
[----:B------:R-:W-:Y:S01]  /*1960*/  USHF.R.U32.HI UR4, URZ, 0x4, UR4 ;  /* 0x000000043f047899 */ /* 0x000fe20008011604 */
[----:B------:R-:W-:Y:S01]  /*1970*/  UMOV UR53, UR17 ;  /* 0x0000001100357c82 */ /* 0x000fe20008000000 */
[----:B------:R-:W-:-:S02]  /*1980*/  UMOV UR55, 0x40000040 ;  /* 0x4000004000377882 */ /* 0x000fc40000000000 */
[----:B------:R-:W-:Y:S01]  /*1990*/  ULOP3.LUT UR4, UR4, 0x3fff, URZ, 0xc0, !UPT ;  /* 0x00003fff04047892 */ /* 0x000fe2000f8ec03f */
[----:B------:R-:W-:Y:S01]  /*19a0*/  UMOV UR33, UR17 ;  /* 0x0000001100217c82 */ /* 0x000fe20008000000 */
[----:B------:R-:W-:Y:S01]  /*19b0*/  UMOV UR35, 0x40000040 ;  /* 0x4000004000237882 */ /* 0x000fe20000000000 */
        /* <DEDUP_REMOVED lines=12> */
[----:B---3--:R-:W-:Y:S01]  /*1a80*/  R2UR UR5, R14 ;  /* 0x000000000e0572ca */ /* 0x008fe200000e0000 */
[----:B------:R-:W-:Y:S04]  /*1a90*/  STL [R1+0x420], R14 ;  /* 0x0004200e01007387 */ /* 0x000fe80000100800 */
[----:B------:R-:W-:Y:S08]  /*1aa0*/  STL [R1+0x424], R7 ;  /* 0x0004240701007387 */ /* 0x000ff00000100800 */
[----:B------:R-:W-:-:S02]  /*1ab0*/  UIMAD UR60, UR5, 0xc00, UR6 ;  /* 0x00000c00053c78a4 */ /* 0x000fc4000f8e0206 */
[----:B------:R-:W-:-:S04]  /*1ac0*/  ULOP3.LUT UR6, UR4, 0x10000, URZ, 0xfc, !UPT ;  /* 0x0001000004067892 */ /* 0x000fc8000f8efc3f */
[----:B------:R-:W-:Y:S01]  /*1ad0*/  UIMAD UR4, UR5, 0x780, UR6 ;  /* 0x00000780050478a4 */ /* 0x000fe2000f8e0206 */
[----:B------:R-:W-:Y:S01]  /*1ae0*/  UMOV UR16, UR60 ;  /* 0x0000003c00107c82 */ /* 0x000fe20008000000 */
[----:B------:R-:W-:Y:S02]  /*1af0*/  IMAD.U32 R8, RZ, RZ, UR6 ;  /* 0x00000006ff087e24 */ /* 0x000fe4000f8e00ff */
[----:B------:R-:W-:Y:S01]  /*1b00*/  UIADD3 UR10, UR4, 0x80, URZ ;  /* 0x00000080040a7890 */ /* 0x000fe2000fffe03f */
[----:B------:R-:W-:Y:S02]  /*1b10*/  UMOV UR8, UR16 ;  /* 0x0000001000087c82 */ /* 0x000fe40008000000 */
[----:B------:R-:W-:Y:S01]  /*1b20*/  UMOV UR18, UR4 ;  /* 0x0000000400127c82 */ /* 0x000fe20008000000 */
[----:B------:R0:W-:Y:S01]  /*1b30*/  STL [R1+0x428], R8 ;  /* 0x0004280801007387 */ /* 0x0001e20000100800 */
[----:B------:R-:W-:Y:S01]  /*1b40*/  HGMMA.64x16x16.F32 R24, gdesc[UR16], RZ, !UPT, gsb0 ;  /* 0x00200000101879f0 */ /* 0x000fe2000c0008ff */
[----:B------:R-:W-:Y:S01]  /*1b50*/  UIADD3 UR22, UR4, 0x100, URZ ;  /* 0x0000010004167890 */ /* 0x000fe2000fffe03f */
[----:B------:R-:W-:Y:S01]  /*1b60*/  MOV R3, UR10 ;  /* 0x0000000a00037c02 */ /* 0x000fe20008000f00 */
[----:B------:R-:W-:Y:S01]  /*1b70*/  UMOV UR20, UR16 ;  /* 0x0000001000147c82 */ /* 0x000fe20008000000 */
[----:B------:R-:W-:Y:S01]  /*1b80*/  UIADD3 UR26, UR4, 0x180, URZ ;  /* 0x00000180041a7890 */ /* 0x000fe2000fffe03f */
        /* <DEDUP_REMOVED lines=19> */
[----:B------:R-:W-:-:S02]  /*1cc0*/  UIADD3 UR6, UR4, 0x680, URZ ;  /* 0x0000068004067890 */ /* 0x000fc4000fffe03f */
[----:B------:R-:W-:-:S03]  /*1cd0*/  UIADD3 UR7, UR4, 0x700, URZ ;  /* 0x0000070004077890 */ /* 0x000fc6000fffe03f */
[----:B------:R-:W-:Y:S01]  /*1ce0*/  UMOV UR14, UR5 ;  /* 0x00000005000e7c82 */ /* 0x000fe20008000000 */
[----:B------:R-:W-:Y:S02]  /*1cf0*/  WARPGROUP.DEPBAR.LE gsb0, 0x0 ;  /* 0x00008000000079c5 */ /* 0x000fe40000010000 */
[----:B0-----:R-:W-:Y:S01]  /*1d00*/  WARPGROUP.ARRIVE ;  /* 0x00000000000079c5 */ /* 0x001fe20000000000 */
[----:B------:R-:W-:Y:S04]  /*1d10*/  STL.64 [R1+0x240], R24 ;  /* 0x0002401801007387 */ /* 0x000fe80000100a00 */
[----:B------:R-:W-:Y:S01]  /*1d20*/  STL.64 [R1+0x248], R26 ;  /* 0x0002481a01007387 */ /* 0x000fe20000100a00 */
[----:B------:R-:W-:Y:S01]  /*1d30*/  HGMMA.64x16x16.F32 R4, gdesc[UR8], RZ, !UPT, gsb0 ;  /* 0x00200000080479f0 */ /* 0x000fe2000c0008ff */
[----:B------:R-:W-:Y:S01]  /*1d40*/  UMOV UR8, UR16 ;  /* 0x0000001000087c82 */ /* 0x000fe20008000000 */
[----:B------:R-:W-:Y:S01]  /*1d50*/  UMOV UR9, UR17 ;  /* 0x0000001100097c82 */ /* 0x000fe20008000000 */
[----:B------:R0:W-:Y:S01]  /*1d60*/  STL.64 [R1+0x250], R28 ;  /* 0x0002501c01007387 */ /* 0x0001e20000100a00 */
[----:B------:R-:W-:Y:S01]  /*1d70*/  UMOV UR10, UR6 ;  /* 0x00000006000a7c82 */ /* 0x000fe20008000000 */
[----:B------:R-:W-:-:S02]  /*1d80*/  UMOV UR11, 0x40000040 ;  /* 0x40000040000b7882 */ /* 0x000fc40000000000 */
[----:B------:R1:W-:Y:S01]  /*1d90*/  STL.64 [R1+0x258], R30 ;  /* 0x0002581e01007387 */ /* 0x0003e20000100a00 */
[----:B------:R-:W-:Y:S02]  /*1da0*/  WARPGROUP.DEPBAR.LE gsb0, 0x0 ;  /* 0x00008000000079c5 */ /* 0x000fe40000010000 */
[----:B------:R-:W-:Y:S01]  /*1db0*/  WARPGROUP.ARRIVE ;  /* 0x00000000000079c5 */ /* 0x000fe20000000000 */
[----:B0-----:R-:W-:Y:S01]  /*1dc0*/  MOV R29, R11 ;  /* 0x0000000b001d7202 */ /* 0x001fe20000000f00 */
[----:B------:R-:W-:Y:S01]  /*1dd0*/  IMAD.MOV.U32 R25, RZ, RZ, R7 ;  /* 0x000000ffff197224 */ /* 0x000fe200078e0007 */
[----:B------:R-:W-:Y:S01]  /*1de0*/  MOV R11, UR4 ;  /* 0x00000004000b7c02 */ /* 0x000fe20008000f00 */
[----:B------:R-:W-:Y:S01]  /*1df0*/  IMAD.MOV.U32 R28, RZ, RZ, R8 ;  /* 0x000000ffff1c7224 */ /* 0x000fe200078e0008 */
[----:B------:R-:W-:Y:S01]  /*1e00*/  MOV R26, R6 ;  /* 0x00000006001a7202 */ /* 0x000fe20000000f00 */
[----:B------:R-:W-:Y:S01]  /*1e10*/  HGMMA.64x16x16.F32 R12, gdesc[UR20], RZ, !UPT, gsb0 ;  /* 0x00200000140c79f0 */ /* 0x000fe2000c0008ff */
[----:B------:R-:W-:Y:S01]  /*1e20*/  IMAD.MOV.U32 R27, RZ, RZ, R9 ;  /* 0x000000ffff1b7224 */ /* 0x000fe200078e0009 */
[----:B------:R-:W-:Y:S01]  /*1e30*/  MOV R9, R4 ;  /* 0x0000000400097202 */ /* 0x000fe20000000f00 */
[----:B------:R-:W-:Y:S01]  /*1e40*/  IMAD.MOV.U32 R24, RZ, RZ, R5 ;  /* 0x000000ffff187224 */ /* 0x000fe200078e0005 */
[----:B------:R-:W-:Y:S01]  /*1e50*/  MOV R5, UR51 ;  /* 0x0000003300057c02 */ /* 0x000fe20008000f00 */
[----:B-1----:R-:W-:Y:S01]  /*1e60*/  IMAD.MOV.U32 R30, RZ, RZ, R10 ;  /* 0x000000ffff1e7224 */ /* 0x002fe200078e000a */
[----:B------:R-:W-:Y:S01]  /*1e70*/  MOV R4, UR50 ;  /* 0x0000003200047c02 */ /* 0x000fe20008000f00 */
[----:B------:R-:W-:-:S02]  /*1e80*/  WARPGROUP.DEPBAR.LE gsb0, 0x0 ;  /* 0x00008000000079c5 */ /* 0x000fc40000010000 */
[----:B------:R-:W-:Y:S01]  /*1e90*/  IMAD.MOV.U32 R54, RZ, RZ, R19 ;  /* 0x000000ffff367224 */ /* 0x000fe200078e0013 */
[----:B------:R-:W-:Y:S01]  /*1ea0*/  MOV R52, R18 ;  /* 0x0000001200347202 */ /* 0x000fe20000000f00 */
[----:B------:R-:W-:Y:S01]  /*1eb0*/  IMAD.MOV.U32 R53, RZ, RZ, R17 ;  /* 0x000000ffff357224 */ /* 0x000fe200078e0011 */
[----:B------:R-:W-:Y:S01]  /*1ec0*/  MOV R49, R15 ;  /* 0x0000000f00317202 */ /* 0x000fe20000000f00 */
[----:B------:R-:W-:Y:S02]  /*1ed0*/  IMAD.MOV.U32 R51, RZ, RZ, R16 ;  /* 0x000000ffff337224 */ /* 0x000fe400078e0010 */
[----:B------:R-:W-:Y:S02]  /*1ee0*/  IMAD.MOV.U32 R50, RZ, RZ, R14 ;  /* 0x000000ffff327224 */ /* 0x000fe400078e000e */
[----:B------:R-:W-:Y:S02]  /*1ef0*/  IMAD.MOV.U32 R48, RZ, RZ, R13 ;  /* 0x000000ffff307224 */ /* 0x000fe400078e000d */
[----:B------:R-:W-:-:S02]  /*1f00*/  IMAD.MOV.U32 R31, RZ, RZ, R12 ;  /* 0x000000ffff1f7224 */ /* 0x000fc400078e000c */
[----:B------:R-:W-:-:S06]  /*1f10*/  WARPGROUP.ARRIVE ;  /* 0x00000000000079c5 */ /* 0x000fcc0000000000 */
[----:B------:R-:W-:Y:S03]  /*1f20*/  HGMMA.64x16x16.F32 R12, gdesc[UR24], RZ, !UPT, gsb0 ;  /* 0x00200000180c79f0 */ /* 0x000fe6000c0008ff */
[----:B------:R-:W-:Y:S02]  /*1f30*/  WARPGROUP.DEPBAR.LE gsb0, 0x0 ;  /* 0x00008000000079c5 */ /* 0x000fe40000010000 */
[----:B------:R-:W-:Y:S01]  /*1f40*/  MOV R78, R18 ;  /* 0x00000012004e7202 */ /* 0x000fe20000000f00 */
[----:B------:R-:W-:Y:S01]  /*1f50*/  IMAD.MOV.U32 R77, RZ, RZ, R19 ;  /* 0x000000ffff4d7224 */ /* 0x000fe200078e0013 */
[----:B------:R-:W-:Y:S01]  /*1f60*/  MOV R75, R17 ;  /* 0x00000011004b7202 */ /* 0x000fe20000000f00 */
[----:B------:R-:W-:Y:S01]  /*1f70*/  IMAD.MOV.U32 R76, RZ, RZ, R16 ;  /* 0x000000ffff4c7224 */ /* 0x000fe200078e0010 */
[----:B------:R-:W-:Y:S01]  /*1f80*/  MOV R72, R13 ;  /* 0x0000000d00487202 */ /* 0x000fe20000000f00 */
[----:B------:R-:W-:-:S02]  /*1f90*/  IMAD.MOV.U32 R74, RZ, RZ, R14 ;  /* 0x000000ffff4a7224 */ /* 0x000fc400078e000e */
[----:B------:R-:W-:Y:S02]  /*1fa0*/  IMAD.MOV.U32 R73, RZ, RZ, R15 ;  /* 0x000000ffff497224 */ /* 0x000fe400078e000f */
[----:B------:R-:W-:Y:S02]  /*1fb0*/  IMAD.MOV.U32 R55, RZ, RZ, R12 ;  /* 0x000000ffff377224 */ /* 0x000fe400078e000c */
[----:B------:R-:W-:-:S06]  /*1fc0*/  WARPGROUP.ARRIVE ;  /* 0x00000000000079c5 */ /* 0x000fcc0000000000 */
[----:B------:R-:W-:Y:S03]  /*1fd0*/  HGMMA.64x16x16.F32 R12, gdesc[UR28], RZ, !UPT, gsb0 ;  /* 0x002000001c0c79f0 */ /* 0x000fe6000c0008ff */
[----:B------:R-:W-:Y:S02]  /*1fe0*/  WARPGROUP.DEPBAR.LE gsb0, 0x0 ;  /* 0x00008000000079c5 */ /* 0x000fe40000010000 */
[----:B------:R-:W-:Y:S01]  /*1ff0*/  WARPGROUP.ARRIVE ;  /* 0x00000000000079c5 */ /* 0x000fe20000000000 */
[----:B------:R-:W-:Y:S01]  /*2000*/  STL.64 [R1+0xd0], R16 ;  /* 0x0000d01001007387 */ /* 0x000fe20000100a00 */
[----:B------:R-:W-:Y:S01]  /*2010*/  IMAD.MOV.U32 R96, RZ, RZ, R13 ;  /* 0x000000ffff607224 */ /* 0x000fe200078e000d */
[----:B------:R-:W-:Y:S01]  /*2020*/  MOV R97, R15 ;  /* 0x0000000f00617202 */ /* 0x000fe20000000f00 */
[----:B------:R-:W-:Y:S01]  /*2030*/  IMAD.MOV.U32 R79, RZ, RZ, R12 ;  /* 0x000000ffff4f7224 */ /* 0x000fe200078e000c */
[----:B------:R-:W-:Y:S01]  /*2040*/  STL.64 [R1+0xd8], R18 ;  /* 0x0000d81201007387 */ /* 0x000fe20000100a00 */
[----:B------:R-:W-:Y:S01]  /*2050*/  HGMMA.64x16x16.F32 R32, gdesc[UR52], RZ, !UPT, gsb0 ;  /* 0x00200000342079f0 */ /* 0x000fe2000c0008ff */
[----:B------:R-:W-:-:S02]  /*2060*/  IMAD.MOV.U32 R98, RZ, RZ, R14 ;  /* 0x000000ffff627224 */ /* 0x000fc400078e000e */
[----:B------:R-:W-:Y:S02]  /*2070*/  WARPGROUP.DEPBAR.LE gsb0, 0x0 ;  /* 0x00008000000079c5 */ /* 0x000fe40000010000 */
[----:B------:R-:W-:Y:S04]  /*2080*/  STL.64 [R1+0x60], R32 ;  /* 0x0000602001007387 */ /* 0x000fe80000100a00 */
[----:B------:R-:W-:Y:S04]  /*2090*/  STL.64 [R1+0x68], R34 ;  /* 0x0000682201007387 */ /* 0x000fe80000100a00 */
[----:B------:R-:W-:Y:S04]  /*20a0*/  STL.64 [R1+0x70], R36 ;  /* 0x0000702401007387 */ /* 0x000fe80000100a00 */
[----:B------:R0:W-:Y:S02]  /*20b0*/  STL.64 [R1+0x78], R38 ;  /* 0x0000782601007387 */ /* 0x0001e40000100a00 */
[----:B0-----:R-:W-:-:S06]  /*20c0*/  WARPGROUP.ARRIVE ;  /* 0x00000000000079c5 */ /* 0x001fcc0000000000 */
[----:B------:R-:W-:Y:S03]  /*20d0*/  HGMMA.64x16x16.F32 R32, gdesc[UR32], RZ, !UPT, gsb0 ;  /* 0x00200000202079f0 */ /* 0x000fe6000c0008ff */
[----:B------:R-:W-:Y:S02]  /*20e0*/  WARPGROUP.DEPBAR.LE gsb0, 0x0 ;  /* 0x00008000000079c5 */ /* 0x000fe40000010000 */
[----:B------:R-:W-:Y:S01]  /*20f0*/  WARPGROUP.ARRIVE ;  /* 0x00000000000079c5 */ /* 0x000fe20000000000 */
[----:B------:R-:W-:Y:S04]  /*2100*/  STL.64 [R1], R32 ;  /* 0x0000002001007387 */ /* 0x000fe80000100a00 */
[----:B------:R-:W-:Y:S01]  /*2110*/  STL.64 [R1+0x8], R34 ;  /* 0x0000082201007387 */ /* 0x000fe20000100a00 */
[----:B------:R-:W-:Y:S01]  /*2120*/  HGMMA.64x16x16.F32 R208, gdesc[UR36], RZ, !UPT, gsb0 ;  /* 0x0020000024d079f0 */ /* 0x000fe2000c0008ff */
[----:B------:R-:W-:Y:S01]  /*2130*/  UMOV UR36, UR14 ;  /* 0x0000000e00247c82 */ /* 0x000fe20008000000 */
[----:B------:R-:W-:Y:S01]  /*2140*/  UMOV UR37, UR15 ;  /* 0x0000000f00257c82 */ /* 0x000fe20008000000 */
[----:B------:R-:W-:Y:S04]  /*2150*/  STL.64 [R1+0x10], R36 ;  /* 0x0000102401007387 */ /* 0x000fe80000100a00 */
[----:B------:R0:W-:Y:S01]  /*2160*/  STL.64 [R1+0x18], R38 ;  /* 0x0000182601007387 */ /* 0x0001e20000100a00 */
[----:B------:R-:W-:-:S02]  /*2170*/  WARPGROUP.DEPBAR.LE gsb0, 0x0 ;  /* 0x00008000000079c5 */ /* 0x000fc40000010000 */
[----:B------:R-:W-:Y:S01]  /*2180*/  WARPGROUP.ARRIVE ;  /* 0x00000000000079c5 */ /* 0x000fe20000000000 */
[----:B------:R-:W-:Y:S04]  /*2190*/  STL [R1+0x744], R208 ;  /* 0x000744d001007387 */ /* 0x000fe80000100800 */
[----:B------:R-:W-:Y:S01]  /*21a0*/  STL [R1+0x740], R209 ;  /* 0x000740d101007387 */ /* 0x000fe20000100800 */
[----:B------:R-:W-:Y:S03]  /*21b0*/  HGMMA.64x16x16.F32 R184, gdesc[UR40], RZ, !UPT, gsb0 ;  /* 0x0020000028b879f0 */ /* 0x000fe6000c0008ff */
[----:B------:R-:W-:Y:S04]  /*21c0*/  STL [R1+0x73c], R210 ;  /* 0x00073cd201007387 */ /* 0x000fe80000100800 */
[----:B------:R-:W-:Y:S04]  /*21d0*/  STL [R1+0x738], R211 ;  /* 0x000738d301007387 */ /* 0x000fe80000100800 */
[----:B------:R-:W-:Y:S04]  /*21e0*/  STL [R1+0x734], R212 ;  /* 0x000734d401007387 */ /* 0x000fe80000100800 */
[----:B------:R-:W-:Y:S04]  /*21f0*/  STL [R1+0x730], R213 ;  /* 0x000730d501007387 */ /* 0x000fe80000100800 */
[----:B------:R-:W-:Y:S04]  /*2200*/  STL [R1+0x72c], R214 ;  /* 0x00072cd601007387 */ /* 0x000fe80000100800 */
[----:B------:R-:W-:Y:S01]  /*2210*/  STL [R1+0x728], R215 ;  /* 0x000728d701007387 */ /* 0x000fe20000100800 */
        /* <DEDUP_REMOVED lines=27> */
[----:B------:R-:W-:Y:S01]  /*23d0*/  STL [R1+0x788], R143 ;  /* 0x0007888f01007387 */ /* 0x000fe20000100800 */
[----:B------:R-:W-:-:S02]  /*23e0*/  WARPGROUP.DEPBAR.LE gsb0, 0x0 ;  /* 0x00008000000079c5 */ /* 0x000fc40000010000 */
[----:B------:R-:W-:-:S06]  /*23f0*/  WARPGROUP.ARRIVE ;  /* 0x00000000000079c5 */ /* 0x000fcc0000000000 */
[----:B------:R-:W-:Y:S01]  /*2400*/  HGMMA.64x16x16.F32 R88, gdesc[UR12], RZ, !UPT, gsb0 ;  /* 0x002000000c5879f0 */ /* 0x000fe2000c0008ff */
[----:B------:R-:W-:Y:S01]  /*2410*/  UMOV UR14, UR10 ;  /* 0x0000000a000e7c82 */ /* 0x000fe20008000000 */
[----:B------:R-:W-:Y:S01]  /*2420*/  UMOV UR15, UR11 ;  /* 0x0000000b000f7c82 */ /* 0x000fe20008000000 */
[----:B------:R-:W-:Y:S01]  /*2430*/  UIADD3 UR12, UR60, 0x400, URZ ;  /* 0x000004003c0c7890 */ /* 0x000fe2000fffe03f */
[----:B------:R-:W-:Y:S01]  /*2440*/  UMOV UR6, UR14 ;  /* 0x0000000e00067c82 */ /* 0x000fe20008000000 */
[----:B------:R-:W-:Y:S01]  /*2450*/  UMOV UR13, 0x40000040 ;  /* 0x40000040000d7882 */ /* 0x000fe20000000000 */
[----:B------:R-:W-:Y:S01]  /*2460*/  MOV R12, UR6 ;  /* 0x00000006000c7c02 */ /* 0x000fe20008000f00 */
[----:B------:R-:W-:-:S03]  /*2470*/  UMOV UR5, UR13 ;  /* 0x0000000d00057c82 */ /* 0x000fc60008000000 */
[----:B------:R-:W-:Y:S01]  /*2480*/  UMOV UR4, UR12 ;  /* 0x0000000c00047c82 */ /* 0x000fe20008000000 */
[----:B------:R-:W-:Y:S02]  /*2490*/  WARPGROUP.DEPBAR.LE gsb0, 0x0 ;  /* 0x00008000000079c5 */ /* 0x000fe40000010000 */
[----:B------:R-:W-:-:S06]  /*24a0*/  WARPGROUP.ARRIVE ;  /* 0x00000000000079c5 */ /* 0x000fcc0000000000 */
[----:B------:R-:W-:Y:S01]  /*24b0*/  HGMMA.64x16x16.F32 R64, gdesc[UR8], RZ, !UPT, gsb0 ;  /* 0x00200000084079f0 */ /* 0x000fe2000c0008ff */
[----:B------:R-:W-:Y:S01]  /*24c0*/  UMOV UR8, UR16 ;  /* 0x0000001000087c82 */ /* 0x000fe20008000000 */
[----:B------:R-:W-:Y:S01]  /*24d0*/  UMOV UR9, UR17 ;  /* 0x0000001100097c82 */ /* 0x000fe20008000000 */
[----:B------:R-:W-:Y:S01]  /*24e0*/  UMOV UR10, UR7 ;  /* 0x00000007000a7c82 */ /* 0x000fe20008000000 */
[----:B------:R-:W-:Y:S01]  /*24f0*/  UMOV UR11, 0x40000040 ;  /* 0x40000040000b7882 */ /* 0x000fe20000000000 */
[----:B------:R-:W-:Y:S01]  /*2500*/  UMOV UR32, UR10 ;  /* 0x0000000a00207c82 */ /* 0x000fe20008000000 */
[----:B------:R-:W-:Y:S01]  /*2510*/  UMOV UR33, UR11 ;  /* 0x0000000b00217c82 */ /* 0x000fe20008000000 */
[----:B------:R-:W-:Y:S01]  /*2520*/  UMOV UR7, UR15 ;  /* 0x0000000f00077c82 */ /* 0x000fe20008000000 */
[----:B------:R-:W-:Y:S01]  /*2530*/  UMOV UR14, UR32 ;  /* 0x00000020000e7c82 */ /* 0x000fe20008000000 */
[----:B------:R-:W-:Y:S01]  /*2540*/  UMOV UR15, UR33 ;  /* 0x00000021000f7c82 */ /* 0x000fe20008000000 */
[----:B------:R-:W-:Y:S01]  /*2550*/  MOV R13, UR7 ;  /* 0x00000007000d7c02 */ /* 0x000fe20008000f00 */
[----:B------:R-:W-:Y:S01]  /*2560*/  UIADD3 UR16, UR60, 0x800, URZ ;  /* 0x000008003c107890 */ /* 0x000fe2000fffe03f */
[----:B------:R-:W-:-:S02]  /*2570*/  UMOV UR17, 0x40000040 ;  /* 0x4000004000117882 */ /* 0x000fc40000000000 */
[----:B------:R-:W-:Y:S01]  /*2580*/  UMOV UR21, UR17 ;  /* 0x0000001100157c82 */ /* 0x000fe20008000000 */
[----:B------:R-:W-:Y:S01]  /*2590*/  UMOV UR25, UR17 ;  /* 0x0000001100197c82 */ /* 0x000fe20008000000 */
[----:B------:R-:W-:Y:S02]  /*25a0*/  UMOV UR29, UR17 ;  /* 0x00000011001d7c82 */ /* 0x000fe40008000000 */
[----:B------:R-:W-:Y:S01]  /*25b0*/  UMOV UR20, UR16 ;  /* 0x0000001000147c82 */ /* 0x000fe20008000000 */
        /* <DEDUP_REMOVED lines=10> */
[----:B------:R-:W-:-:S02]  /*2660*/  WARPGROUP.DEPBAR.LE gsb0, 0x0 ;  /* 0x00008000000079c5 */ /* 0x000fc40000010000 */
[----:B------:R-:W-:-:S06]  /*2670*/  WARPGROUP.ARRIVE ;  /* 0x00000000000079c5 */ /* 0x000fcc0000000000 */
[----:B------:R-:W-:Y:S01]  /*2680*/  HGMMA.64x16x16.F32 R40, gdesc[UR8], RZ, !UPT, gsb0 ;  /* 0x00200000082879f0 */ /* 0x000fe2000c0008ff */
[----:B------:R-:W-:Y:S01]  /*2690*/  R2UR UR11, R0 ;  /* 0x00000000000b72ca */ /* 0x000fe200000e0000 */
[----:B------:R-:W-:Y:S01]  /*26a0*/  UIADD3 UR8, UR60, 0x2, URZ ;  /* 0x000000023c087890 */ /* 0x000fe2000fffe03f */
[----:B------:R-:W-:Y:S01]  /*26b0*/  R2UR UR10, R3 ;  /* 0x00000000030a72ca */ /* 0x000fe200000e0000 */
[----:B------:R-:W-:Y:S01]  /*26c0*/  UMOV UR9, 0x40000040 ;  /* 0x4000004000097882 */ /* 0x000fe20000000000 */
[----:B------:R-:W-:Y:S01]  /*26d0*/  MOV R3, UR47 ;  /* 0x0000002f00037c02 */ /* 0x000fe20008000f00 */
[----:B------:R-:W-:Y:S01]  /*26e0*/  UMOV UR41, UR9 ;  /* 0x0000000900297c82 */ /* 0x000fe20008000000 */
[----:B------:R-:W-:Y:S02]  /*26f0*/  MOV R0, UR46 ;  /* 0x0000002e00007c02 */ /* 0x000fe40008000f00 */
[----:B------:R-:W-:Y:S01]  /*2700*/  UMOV UR40, UR8 ;  /* 0x0000000800287c82 */ /* 0x000fe20008000000 */
[----:B------:R-:W-:-:S02]  /*2710*/  WARPGROUP.DEPBAR.LE gsb0, 0x0 ;  /* 0x00008000000079c5 */ /* 0x000fc40000010000 */
[----:B0-----:R-:W-:-:S06]  /*2720*/  WARPGROUP.ARRIVE ;  /* 0x00000000000079c5 */ /* 0x001fcc0000000000 */
[----:B------:R-:W-:Y:S01]  /*2730*/  HGMMA.64x16x16.F32 R32, gdesc[UR12], RZ, !UPT, gsb0 ;  /* 0x002000000c2079f0 */ /* 0x000fe2000c0008ff */
[----:B------:R-:W-:Y:S01]  /*2740*/  UMOV UR14, UR6 ;  /* 0x00000006000e7c82 */ /* 0x000fe20008000000 */
[----:B------:R-:W-:Y:S01]  /*2750*/  UMOV UR15, UR7 ;  /* 0x00000007000f7c82 */ /* 0x000fe20008000000 */
[----:B------:R-:W-:Y:S01]  /*2760*/  UMOV UR6, UR18 ;  /* 0x0000001200067c82 */ /* 0x000fe20008000000 */
[----:B------:R-:W-:Y:S01]  /*2770*/  UMOV UR7, UR19 ;  /* 0x0000001300077c82 */ /* 0x000fe20008000000 */
[----:B------:R-:W-:Y:S02]  /*2780*/  WARPGROUP.DEPBAR.LE gsb0, 0x0 ;  /* 0x00008000000079c5 */ /* 0x000fe40000010000 */
[----:B------:R-:W-:-:S06]  /*2790*/  WARPGROUP.ARRIVE ;  /* 0x00000000000079c5 */ /* 0x000fcc0000000000 */
[----:B------:R-:W-:Y:S01]  /*27a0*/  HGMMA.64x16x16.F32 R56, gdesc[UR12], RZ, !UPT, gsb0 ;  /* 0x002000000c3879f0 */ /* 0x000fe2000c0008ff */
        /* <DEDUP_REMOVED lines=47> */
[----:B------:R-:W-:Y:S04]  /*2aa0*/  STL.64 [R1+0x40], R120 ;  /* 0x0000407801007387 */ /* 0x000fe80000100a00 */
[----:B------:R-:W-:Y:S04]  /*2ab0*/  STL.64 [R1+0x48], R122 ;  /* 0x0000487a01007387 */ /* 0x000fe80000100a00 */
[----:B------:R-:W-:Y:S04]  /*2ac0*/  STL.64 [R1+0x50], R124 ;  /* 0x0000507c01007387 */ /* 0x000fe80000100a00 */
[----:B------:R0:W-:Y:S02]  /*2ad0*/  STL.64 [R1+0x58], R126 ;  /* 0x0000587e01007387 */ /* 0x0001e40000100a00 */
[----:B0-----:R-:W-:-:S06]  /*2ae0*/  WARPGROUP.ARRIVE ;  /* 0x00000000000079c5 */ /* 0x001fcc0000000000 */
        /* <DEDUP_REMOVED lines=22> */
[----:B------:R-:W-:Y:S01]  /*2c50*/  WARPGROUP.ARRIVE ;  /* 0x00000000000079c5 */ /* 0x000fe20000000000 */
[----:B------:R-:W-:Y:S04]  /*2c60*/  STL.64 [R1+0x160], R120 ;  /* 0x0001607801007387 */ /* 0x000fe80000100a00 */
[----:B------:R-:W-:Y:S01]  /*2c70*/  STL.64 [R1+0x168], R122 ;  /* 0x0001687a01007387 */ /* 0x000fe20000100a00 */
[----:B------:R-:W-:Y:S01]  /*2c80*/  HGMMA.64x16x16.F32 R16, gdesc[UR12], RZ, !UPT, gsb0 ;  /* 0x002000000c1079f0 */ /* 0x000fe2000c0008ff */
[----:B------:R-:W-:Y:S01]  /*2c90*/  UMOV UR12, UR16 ;  /* 0x00000010000c7c82 */ /* 0x000fe20008000000 */
[----:B------:R-:W-:Y:S01]  /*2ca0*/  UMOV UR13, UR17 ;  /* 0x00000011000d7c82 */ /* 0x000fe20008000000 */
[----:B------:R-:W-:Y:S01]  /*2cb0*/  STL.64 [R1+0x170], R124 ;  /* 0x0001707c01007387 */ /* 0x000fe20000100a00 */
[----:B------:R-:W-:Y:S01]  /*2cc0*/  UMOV UR14, UR10 ;  /* 0x0000000a000e7c82 */ /* 0x000fe20008000000 */
[----:B------:R-:W-:Y:S01]  /*2cd0*/  UMOV UR15, UR11 ;  /* 0x0000000b000f7c82 */ /* 0x000fe20008000000 */
[----:B------:R-:W-:Y:S01]  /*2ce0*/  UMOV UR10, UR16 ;  /* 0x00000010000a7c82 */ /* 0x000fe20008000000 */
[----:B------:R0:W-:Y:S01]  /*2cf0*/  STL.64 [R1+0x178], R126 ;  /* 0x0001787e01007387 */ /* 0x0001e20000100a00 */
[----:B------:R-:W-:Y:S01]  /*2d00*/  UMOV UR11, UR17 ;  /* 0x00000011000b7c82 */ /* 0x000fe20008000000 */
[----:B------:R-:W-:-:S02]  /*2d10*/  WARPGROUP.DEPBAR.LE gsb0, 0x0 ;  /* 0x00008000000079c5 */ /* 0x000fc40000010000 */
[----:B0-----:R-:W-:Y:S01]  /*2d20*/  WARPGROUP.ARRIVE ;  /* 0x00000000000079c5 */ /* 0x001fe20000000000 */
[----:B------:R-:W-:Y:S04]  /*2d30*/  STL [R1+0x714], R16 ;  /* 0x0007141001007387 */ /* 0x000fe80000100800 */
[----:B------:R-:W-:Y:S01]  /*2d40*/  STL [R1+0x710], R17 ;  /* 0x0007101101007387 */ /* 0x000fe20000100800 */
[----:B------:R-:W-:Y:S01]  /*2d50*/  HGMMA.64x16x16.F32 R120, gdesc[UR4], RZ, !UPT, gsb0 ;  /* 0x00200000047879f0 */ /* 0x000fe2000c0008ff */
[----:B------:R-:W-:Y:S01]  /*2d60*/  UMOV UR6, UR16 ;  /* 0x0000001000067c82 */ /* 0x000fe20008000000 */
[----:B------:R-:W-:Y:S01]  /*2d70*/  UMOV UR7, UR17 ;  /* 0x0000001100077c82 */ /* 0x000fe20008000000 */
[----:B------:R-:W-:Y:S01]  /*2d80*/  STL [R1+0x70c], R18 ;  /* 0x00070c1201007387 */ /* 0x000fe20000100800 */
[----:B------:R-:W-:Y:S01]  /*2d90*/  UMOV UR4, UR16 ;  /* 0x0000001000047c82 */ /* 0x000fe20008000000 */
[----:B------:R-:W-:Y:S01]  /*2da0*/  UMOV UR5, UR17 ;  /* 0x0000001100057c82 */ /* 0x000fe20008000000 */
[----:B------:R-:W-:Y:S01]  /*2db0*/  MOV R6, UR4 ;  /* 0x0000000400067c02 */ /* 0x000fe20008000f00 */
[----:B------:R-:W-:Y:S01]  /*2dc0*/  STL [R1+0x708], R19 ;  /* 0x0007081301007387 */ /* 0x000fe20000100800 */
[----:B------:R-:W-:Y:S01]  /*2dd0*/  MOV R10, UR5 ;  /* 0x00000005000a7c02 */ /* 0x000fe20008000f00 */
[----:B------:R-:W-:Y:S01]  /*2de0*/  UMOV UR4, UR10 ;  /* 0x0000000a00047c82 */ /* 0x000fe20008000000 */
[----:B------:R-:W-:Y:S01]  /*2df0*/  UMOV UR5, UR11 ;  /* 0x0000000b00057c82 */ /* 0x000fe20008000000 */
[----:B------:R-:W-:Y:S04]  /*2e00*/  STL [R1+0x704], R20 ;  /* 0x0007041401007387 */ /* 0x000fe80000100800 */
[----:B------:R-:W-:Y:S04]  /*2e10*/  STL [R1+0x700], R21 ;  /* 0x0007001501007387 */ /* 0x000fe80000100800 */
[----:B------:R-:W-:Y:S04]  /*2e20*/  STL [R1+0x6fc], R22 ;  /* 0x0006fc1601007387 */ /* 0x000fe80000100800 */
[----:B------:R0:W-:Y:S01]  /*2e30*/  STL [R1+0x6f8], R23 ;  /* 0x0006f81701007387 */ /* 0x0001e20000100800 */
[----:B------:R-:W-:-:S02]  /*2e40*/  WARPGROUP.DEPBAR.LE gsb0, 0x0 ;  /* 0x00008000000079c5 */ /* 0x000fc40000010000 */
[----:B0-----:R-:W-:Y:S01]  /*2e50*/  WARPGROUP.ARRIVE ;  /* 0x00000000000079c5 */ /* 0x001fe20000000000 */
[----:B------:R-:W-:Y:S04]  /*2e60*/  STL.64 [R1+0x220], R120 ;  /* 0x0002207801007387 */ /* 0x000fe80000100a00 */
[----:B------:R-:W-:Y:S01]  /*2e70*/  STL.64 [R1+0x228], R122 ;  /* 0x0002287a01007387 */ /* 0x000fe20000100a00 */
[----:B------:R-:W-:Y:S01]  /*2e80*/  HGMMA.64x16x16.F32 R16, gdesc[UR16], RZ, !UPT, gsb0 ;  /* 0x00200000101079f0 */ /* 0x000fe2000c0008ff */
[----:B------:R-:W-:Y:S01]  /*2e90*/  UMOV UR18, UR36 ;  /* 0x0000002400127c82 */ /* 0x000fe20008000000 */
[----:B------:R-:W-:Y:S01]  /*2ea0*/  UMOV UR19, UR37 ;  /* 0x0000002500137c82 */ /* 0x000fe20008000000 */
[----:B------:R-:W-:Y:S01]  /*2eb0*/  STL.64 [R1+0x230], R124 ;  /* 0x0002307c01007387 */ /* 0x000fe20000100a00 */
[----:B------:R-:W-:Y:S01]  /*2ec0*/  UMOV UR11, 0x40000040 ;  /* 0x40000040000b7882 */ /* 0x000fe20000000000 */
[----:B------:R-:W-:Y:S01]  /*2ed0*/  UMOV UR35, 0x40000040 ;  /* 0x4000004000237882 */ /* 0x000fe20000000000 */
[----:B------:R-:W-:Y:S01]  /*2ee0*/  UMOV UR36, UR8 ;  /* 0x0000000800247c82 */ /* 0x000fe20008000000 */
[----:B------:R0:W-:Y:S01]  /*2ef0*/  STL.64 [R1+0x238], R126 ;  /* 0x0002387e01007387 */ /* 0x0001e20000100a00 */
[----:B------:R-:W-:Y:S01]  /*2f00*/  UMOV UR37, UR9 ;  /* 0x0000000900257c82 */ /* 0x000fe20008000000 */
[----:B------:R-:W-:-:S02]  /*2f10*/  WARPGROUP.DEPBAR.LE gsb0, 0x0 ;  /* 0x00008000000079c5 */ /* 0x000fc40000010000 */
[----:B------:R-:W-:Y:S01]  /*2f20*/  MOV R141, R18 ;  /* 0x00000012008d7202 */ /* 0x000fe20000000f00 */
[----:B------:R-:W-:Y:S01]  /*2f30*/  IMAD.MOV.U32 R142, RZ, RZ, R19 ;  /* 0x000000ffff8e7224 */ /* 0x000fe200078e0013 */
[----:B------:R-:W-:Y:S01]  /*2f40*/  MOV R160, R21 ;  /* 0x0000001500a07202 */ /* 0x000fe20000000f00 */
[----:B------:R-:W-:Y:S01]  /*2f50*/  IMAD.MOV.U32 R143, RZ, RZ, R20 ;  /* 0x000000ffff8f7224 */ /* 0x000fe200078e0014 */
[----:B------:R-:W-:Y:S01]  /*2f60*/  MOV R163, R16 ;  /* 0x0000001000a37202 */ /* 0x000fe20000000f00 */
[----:B------:R-:W-:Y:S02]  /*2f70*/  IMAD.MOV.U32 R161, RZ, RZ, R22 ;  /* 0x000000ffffa17224 */ /* 0x000fe400078e0016 */
[----:B------:R-:W-:Y:S02]  /*2f80*/  IMAD.MOV.U32 R162, RZ, RZ, R23 ;  /* 0x000000ffffa27224 */ /* 0x000fe400078e0017 */
[----:B------:R-:W-:Y:S02]  /*2f90*/  IMAD.MOV.U32 R164, RZ, RZ, R17 ;  /* 0x000000ffffa47224 */ /* 0x000fe400078e0011 */
[----:B------:R-:W-:-:S06]  /*2fa0*/  WARPGROUP.ARRIVE ;  /* 0x00000000000079c5 */ /* 0x000fcc0000000000 */
[----:B------:R-:W-:Y:S01]  /*2fb0*/  HGMMA.64x16x16.F32 R16, gdesc[UR12], RZ, !UPT, gsb0 ;  /* 0x002000000c1079f0 */ /* 0x000fe2000c0008ff */
[----:B------:R-:W-:Y:S01]  /*2fc0*/  UMOV UR14, UR32 ;  /* 0x00000020000e7c82 */ /* 0x000fe20008000000 */
[----:B------:R-:W-:Y:S01]  /*2fd0*/  UMOV UR15, UR33 ;  /* 0x00000021000f7c82 */ /* 0x000fe20008000000 */
[----:B------:R-:W-:Y:S01]  /*2fe0*/  UMOV UR12, UR16 ;  /* 0x00000010000c7c82 */ /* 0x000fe20008000000 */
[----:B------:R-:W-:Y:S01]  /*2ff0*/  UMOV UR13, UR17 ;  /* 0x00000011000d7c82 */ /* 0x000fe20008000000 */
[----:B------:R-:W-:Y:S01]  /*3000*/  UMOV UR32, UR8 ;  /* 0x0000000800207c82 */ /* 0x000fe20008000000 */
[----:B------:R-:W-:Y:S01]  /*3010*/  UMOV UR33, UR9 ;  /* 0x0000000900217c82 */ /* 0x000fe20008000000 */
[----:B------:R-:W-:Y:S02]  /*3020*/  WARPGROUP.DEPBAR.LE gsb0, 0x0 ;  /* 0x00008000000079c5 */ /* 0x000fe40000010000 */
[----:B0-----:R-:W-:Y:S01]  /*3030*/  WARPGROUP.ARRIVE ;  /* 0x00000000000079c5 */ /* 0x001fe20000000000 */
[----:B------:R-:W-:Y:S01]  /*3040*/  IMAD.MOV.U32 R7, RZ, RZ, R19 ;  /* 0x000000ffff077224 */ /* 0x000fe200078e0013 */
[----:B------:R-:W-:Y:S01]  /*3050*/  MOV R209, R20 ;  /* 0x0000001400d17202 */ /* 0x000fe20000000f00 */
[----:B------:R-:W-:Y:S01]  /*3060*/  IMAD.MOV.U32 R210, RZ, RZ, R21 ;  /* 0x000000ffffd27224 */ /* 0x000fe200078e0015 */
[----:B------:R-:W-:Y:S01]  /*3070*/  MOV R212, R23 ;  /* 0x0000001700d47202 */ /* 0x000fe20000000f00 */
[----:B------:R-:W-:Y:S01]  /*3080*/  IMAD.MOV.U32 R211, RZ, RZ, R22 ;  /* 0x000000ffffd37224 */ /* 0x000fe200078e0016 */
[----:B------:R-:W-:Y:S01]  /*3090*/  HGMMA.64x16x16.F32 R120, gdesc[UR20], RZ, !UPT, gsb0 ;  /* 0x00200000147879f0 */ /* 0x000fe2000c0008ff */
[----:B------:R-:W-:Y:S01]  /*30a0*/  IMAD.MOV.U32 R213, RZ, RZ, R16 ;  /* 0x000000ffffd57224 */ /* 0x000fe200078e0010 */
[----:B------:R-:W-:Y:S01]  /*30b0*/  MOV R215, R18 ;  /* 0x0000001200d77202 */ /* 0x000fe20000000f00 */
[----:B------:R-:W-:Y:S01]  /*30c0*/  IMAD.MOV.U32 R214, RZ, RZ, R17 ;  /* 0x000000ffffd67224 */ /* 0x000fe200078e0011 */
[----:B------:R-:W-:Y:S01]  /*30d0*/  UMOV UR20, UR16 ;  /* 0x0000001000147c82 */ /* 0x000fe20008000000 */
[----:B------:R-:W-:Y:S01]  /*30e0*/  UMOV UR21, UR17 ;  /* 0x0000001100157c82 */ /* 0x000fe20008000000 */
[----:B------:R-:W-:-:S02]  /*30f0*/  WARPGROUP.DEPBAR.LE gsb0, 0x0 ;  /* 0x00008000000079c5 */ /* 0x000fc40000010000 */
[----:B------:R-:W-:Y:S01]  /*3100*/  IMAD.MOV.U32 R16, RZ, RZ, R120 ;  /* 0x000000ffff107224 */ /* 0x000fe200078e0078 */
[----:B------:R-:W-:Y:S01]  /*3110*/  MOV R18, R122 ;  /* 0x0000007a00127202 */ /* 0x000fe20000000f00 */
[----:B------:R-:W-:Y:S01]  /*3120*/  IMAD.MOV.U32 R17, RZ, RZ, R121 ;  /* 0x000000ffff117224 */ /* 0x000fe200078e0079 */
[----:B------:R-:W-:Y:S01]  /*3130*/  MOV R21, R125 ;  /* 0x0000007d00157202 */ /* 0x000fe20000000f00 */
[----:B------:R-:W-:Y:S02]  /*3140*/  IMAD.MOV.U32 R19, RZ, RZ, R123 ;  /* 0x000000ffff137224 */ /* 0x000fe400078e007b */
[----:B------:R-:W-:Y:S01]  /*3150*/  IMAD.MOV.U32 R20, RZ, RZ, R124 ;  /* 0x000000ffff147224 */ /* 0x000fe200078e007c */
[----:B------:R0:W-:Y:S01]  /*3160*/  STL [R1+0x724], R18 ;  /* 0x0007241201007387 */ /* 0x0001e20000100800 */
[----:B------:R-:W-:Y:S02]  /*3170*/  IMAD.MOV.U32 R22, RZ, RZ, R126 ;  /* 0x000000ffff167224 */ /* 0x000fe400078e007e */
[----:B------:R-:W-:Y:S01]  /*3180*/  IMAD.MOV.U32 R23, RZ, RZ, R127 ;  /* 0x000000ffff177224 */ /* 0x000fe200078e007f */
[----:B------:R-:W-:Y:S01]  /*3190*/  STL [R1+0x720], R19 ;  /* 0x0007201301007387 */ /* 0x000fe20000100800 */
[----:B------:R-:W-:-:S03]  /*31a0*/  WARPGROUP.ARRIVE ;  /* 0x00000000000079c5 */ /* 0x000fc60000000000 */
[----:B------:R-:W-:Y:S03]  /*31b0*/  STL [R1+0x71c], R20 ;  /* 0x00071c1401007387 */ /* 0x000fe60000100800 */
[----:B------:R-:W-:Y:S01]  /*31c0*/  HGMMA.64x16x16.F32 R120, gdesc[UR24], RZ, !UPT, gsb0 ;  /* 0x00200000187879f0 */ /* 0x000fe2000c0008ff */
[----:B------:R1:W-:Y:S01]  /*31d0*/  STL [R1+0x718], R21 ;  /* 0x0007181501007387 */ /* 0x0003e20000100800 */
[----:B------:R-:W-:Y:S01]  /*31e0*/  UMOV UR22, UR14 ;  /* 0x0000000e00167c82 */ /* 0x000fe20008000000 */
[----:B------:R-:W-:Y:S01]  /*31f0*/  UMOV UR23, UR15 ;  /* 0x0000000f00177c82 */ /* 0x000fe20008000000 */
[----:B------:R-:W-:Y:S01]  /*3200*/  UMOV UR24, UR8 ;  /* 0x0000000800187c82 */ /* 0x000fe20008000000 */
[----:B------:R-:W-:Y:S01]  /*3210*/  UMOV UR25, UR9 ;  /* 0x0000000900197c82 */ /* 0x000fe20008000000 */
        /* <DEDUP_REMOVED lines=10> */
[----:B------:R-:W-:Y:S01]  /*32c0*/  HGMMA.64x16x16.F32 R120, gdesc[UR28], RZ, !UPT, gsb0 ;  /* 0x002000001c7879f0 */ /* 0x000fe2000c0008ff */
[----:B------:R-:W-:Y:S01]  /*32d0*/  UMOV UR14, UR18 ;  /* 0x00000012000e7c82 */ /* 0x000fe20008000000 */
[----:B------:R-:W-:Y:S01]  /*32e0*/  UMOV UR15, UR19 ;  /* 0x00000013000f7c82 */ /* 0x000fe20008000000 */
[----:B------:R-:W-:Y:S01]  /*32f0*/  UMOV UR27, 0x40000040 ;  /* 0x40000040001b7882 */ /* 0x000fe20000000000 */
[----:B------:R-:W-:Y:S01]  /*3300*/  UMOV UR28, UR8 ;  /* 0x00000008001c7c82 */ /* 0x000fe20008000000 */
[----:B------:R-:W-:Y:S01]  /*3310*/  UMOV UR29, UR9 ;  /* 0x00000009001d7c82 */ /* 0x000fe20008000000 */
[----:B------:R-:W-:Y:S02]  /*3320*/  WARPGROUP.DEPBAR.LE gsb0, 0x0 ;  /* 0x00008000000079c5 */ /* 0x000fe40000010000 */
[----:B------:R-:W-:Y:S01]  /*3330*/  IMAD.MOV.U32 R189, RZ, RZ, R123 ;  /* 0x000000ffffbd7224 */ /* 0x000fe200078e007b */
[----:B------:R-:W-:Y:S01]  /*3340*/  MOV R190, R120 ;  /* 0x0000007800be7202 */ /* 0x000fe20000000f00 */
[----:B------:R-:W-:Y:S01]  /*3350*/  IMAD.MOV.U32 R191, RZ, RZ, R121 ;  /* 0x000000ffffbf7224 */ /* 0x000fe200078e0079 */
[----:B0-----:R-:W-:Y:S01]  /*3360*/  MOV R18, R124 ;  /* 0x0000007c00127202 */ /* 0x001fe20000000f00 */
[----:B------:R-:W-:Y:S01]  /*3370*/  IMAD.MOV.U32 R208, RZ, RZ, R122 ;  /* 0x000000ffffd07224 */ /* 0x000fe200078e007a */
[----:B-1----:R-:W-:Y:S01]  /*3380*/  MOV R21, R127 ;  /* 0x0000007f00157202 */ /* 0x002fe20000000f00 */
[----:B------:R-:W-:-:S02]  /*3390*/  IMAD.MOV.U32 R19, RZ, RZ, R125 ;  /* 0x000000ffff137224 */ /* 0x000fc400078e007d */
[----:B------:R-:W-:Y:S02]  /*33a0*/  IMAD.MOV.U32 R20, RZ, RZ, R126 ;  /* 0x000000ffff147224 */ /* 0x000fe400078e007e */
[----:B------:R-:W-:-:S06]  /*33b0*/  WARPGROUP.ARRIVE ;  /* 0x00000000000079c5 */ /* 0x000fcc0000000000 */
[----:B------:R-:W-:Y:S01]  /*33c0*/  HGMMA.64x16x16.F32 R120, gdesc[UR52], RZ, !UPT, gsb0 ;  /* 0x00200000347879f0 */ /* 0x000fe2000c0008ff */
[----:B------:R-:W-:Y:S01]  /*33d0*/  UMOV UR52, UR6 ;  /* 0x0000000600347c82 */ /* 0x000fe20008000000 */
[----:B------:R-:W-:Y:S01]  /*33e0*/  UMOV UR53, UR7 ;  /* 0x0000000700357c82 */ /* 0x000fe20008000000 */
[----:B------:R-:W-:Y:S01]  /*33f0*/  UMOV UR54, UR42 ;  /* 0x0000002a00367c82 */ /* 0x000fe20008000000 */
[----:B------:R-:W-:Y:S01]  /*3400*/  UMOV UR55, UR43 ;  /* 0x0000002b00377c82 */ /* 0x000fe20008000000 */
[----:B------:R-:W-:Y:S02]  /*3410*/  WARPGROUP.DEPBAR.LE gsb0, 0x0 ;  /* 0x00008000000079c5 */ /* 0x000fe40000010000 */
[----:B------:R-:W-:Y:S01]  /*3420*/  WARPGROUP.ARRIVE ;  /* 0x00000000000079c5 */ /* 0x000fe20000000000 */
[----:B------:R-:W-:Y:S01]  /*3430*/  IMAD.MOV.U32 R165, RZ, RZ, R121 ;  /* 0x000000ffffa57224 */ /* 0x000fe200078e0079 */
[----:B------:R-:W-:Y:S01]  /*3440*/  MOV R167, R123 ;  /* 0x0000007b00a77202 */ /* 0x000fe20000000f00 */
[----:B------:R-:W-:Y:S01]  /*3450*/  IMAD.MOV.U32 R166, RZ, RZ, R122 ;  /* 0x000000ffffa67224 */ /* 0x000fe200078e007a */
[----:B------:R-:W-:Y:S01]  /*3460*/  MOV R186, R126 ;  /* 0x0000007e00ba7202 */ /* 0x000fe20000000f00 */
[----:B------:R-:W-:Y:S01]  /*3470*/  IMAD.MOV.U32 R184, RZ, RZ, R124 ;  /* 0x000000ffffb87224 */ /* 0x000fe200078e007c */
[----:B------:R-:W-:Y:S01]  /*3480*/  HGMMA.64x16x16.F32 R216, gdesc[UR44], RZ, !UPT, gsb0 ;  /* 0x002000002cd879f0 */ /* 0x000fe2000c0008ff */
[----:B------:R-:W-:Y:S01]  /*3490*/  R2UR UR47, R3 ;  /* 0x00000000032f72ca */ /* 0x000fe200000e0000 */
[----:B------:R-:W-:Y:S01]  /*34a0*/  IMAD.MOV.U32 R185, RZ, RZ, R125 ;  /* 0x000000ffffb97224 */ /* 0x000fe200078e007d */
[----:B------:R-:W-:Y:S01]  /*34b0*/  R2UR UR46, R0 ;  /* 0x00000000002e72ca */ /* 0x000fe200000e0000 */
[----:B------:R-:W-:Y:S01]  /*34c0*/  IMAD.MOV.U32 R187, RZ, RZ, R127 ;  /* 0x000000ffffbb7224 */ /* 0x000fe200078e007f */
[----:B------:R-:W-:Y:S01]  /*34d0*/  UMOV UR31, 0x40000040 ;  /* 0x40000040001f7882 */ /* 0x000fe20000000000 */
[----:B------:R-:W-:Y:S01]  /*34e0*/  IMAD.MOV.U32 R188, RZ, RZ, R120 ;  /* 0x000000ffffbc7224 */ /* 0x000fe200078e0078 */
[----:B------:R-:W-:Y:S01]  /*34f0*/  UMOV UR39, 0x40000040 ;  /* 0x4000004000277882 */ /* 0x000fe20000000000 */
[----:B------:R-:W-:Y:S01]  /*3500*/  UMOV UR43, 0x40000040 ;  /* 0x40000040002b7882 */ /* 0x000fe20000000000 */
[----:B------:R-:W-:Y:S01]  /*3510*/  UMOV UR44, UR8 ;  /* 0x00000008002c7c82 */ /* 0x000fe20008000000 */
[----:B------:R-:W-:-:S04]  /*3520*/  UMOV UR45, UR9 ;  /* 0x00000009002d7c82 */ /* 0x000fc80008000000 */
[----:B------:R-:W-:Y:S02]  /*3530*/  UMOV UR7, UR47 ;  /* 0x0000002f00077c82 */ /* 0x000fe40008000000 */
[----:B------:R-:W-:Y:S01]  /*3540*/  UMOV UR6, UR46 ;  /* 0x0000002e00067c82 */ /* 0x000fe20008000000 */
[----:B------:R-:W-:Y:S02]  /*3550*/  WARPGROUP.DEPBAR.LE gsb0, 0x0 ;  /* 0x00008000000079c5 */ /* 0x000fe40000010000 */
[----:B------:R-:W-:Y:S01]  /*3560*/  WARPGROUP.ARRIVE ;  /* 0x00000000000079c5 */ /* 0x000fe20000000000 */
[----:B------:R0:W-:Y:S04]  /*3570*/  STL.64 [R1+0x630], R222 ;  /* 0x000630de01007387 */ /* 0x0001e80000100a00 */
[----:B------:R1:W-:Y:S01]  /*3580*/  STL.64 [R1+0x628], R220 ;  /* 0x000628dc01007387 */ /* 0x0003e20000100a00 */
[----:B------:R-:W-:Y:S01]  /*3590*/  HGMMA.64x16x16.F32 R192, gdesc[UR48], RZ, !UPT, gsb0 ;  /* 0x0020000030c079f0 */ /* 0x000fe2000c0008ff */
[----:B------:R-:W-:Y:S01]  /*35a0*/  R2UR UR51, R5 ;  /* 0x00000000053372ca */ /* 0x000fe200000e0000 */
[----:B------:R-:W-:Y:S01]  /*35b0*/  UMOV UR47, 0x40000040 ;  /* 0x40000040002f7882 */ /* 0x000fe20000000000 */
[----:B------:R-:W-:Y:S01]  /*35c0*/  R2UR UR50, R4 ;  /* 0x00000000043272ca */ /* 0x000fe200000e0000 */
[----:B------:R2:W-:Y:S01]  /*35d0*/  STL.64 [R1+0x620], R218 ;  /* 0x000620da01007387 */ /* 0x0005e20000100a00 */
[----:B------:R-:W-:Y:S01]  /*35e0*/  UMOV UR48, UR8 ;  /* 0x0000000800307c82 */ /* 0x000fe20008000000 */
[----:B------:R-:W-:Y:S01]  /*35f0*/  UMOV UR49, UR9 ;  /* 0x0000000900317c82 */ /* 0x000fe20008000000 */
[----:B0-----:R-:W-:Y:S01]  /*3600*/  MOV R222, R98 ;  /* 0x0000006200de7202 */ /* 0x001fe20000000f00 */
[----:B------:R0:W-:Y:S01]  /*3610*/  STL.64 [R1+0x618], R216 ;  /* 0x000618d801007387 */ /* 0x0001e20000100a00 */
[----:B------:R-:W-:-:S02]  /*3620*/  IMAD.MOV.U32 R223, RZ, RZ, R97 ;  /* 0x000000ffffdf7224 */ /* 0x000fc400078e0061 */
[----:B-1----:R-:W-:Y:S01]  /*3630*/  IMAD.MOV.U32 R221, RZ, RZ, R96 ;  /* 0x000000ffffdd7224 */ /* 0x002fe200078e0060 */
[----:B------:R-:W-:Y:S01]  /*3640*/  MOV R220, R79 ;  /* 0x0000004f00dc7202 */ /* 0x000fe20000000f00 */
[----:B--2---:R-:W-:Y:S02]  /*3650*/  IMAD.MOV.U32 R218, RZ, RZ, R78 ;  /* 0x000000ffffda7224 */ /* 0x004fe400078e004e */
[----:B------:R-:W-:Y:S01]  /*3660*/  IMAD.MOV.U32 R219, RZ, RZ, R77 ;  /* 0x000000ffffdb7224 */ /* 0x000fe200078e004d */
[----:B0-----:R-:W-:Y:S01]  /*3670*/  MOV R216, R76 ;  /* 0x0000004c00d87202 */ /* 0x001fe20000000f00 */
[----:B------:R-:W-:Y:S01]  /*3680*/  IMAD.MOV.U32 R217, RZ, RZ, R75 ;  /* 0x000000ffffd97224 */ /* 0x000fe200078e004b */
[----:B------:R-:W-:Y:S02]  /*3690*/  WARPGROUP.DEPBAR.LE gsb0, 0x0 ;  /* 0x00008000000079c5 */ /* 0x000fe40000010000 */
[----:B------:R-:W-:Y:S01]  /*36a0*/  WARPGROUP.ARRIVE ;  /* 0x00000000000079c5 */ /* 0x000fe20000000000 */
[----:B------:R0:W-:Y:S04]  /*36b0*/  STL.64 [R1+0x650], R198 ;  /* 0x000650c601007387 */ /* 0x0001e80000100a00 */
[----:B------:R1:W-:Y:S01]  /*36c0*/  STL.64 [R1+0x648], R196 ;  /* 0x000648c401007387 */ /* 0x0003e20000100a00 */
[----:B------:R-:W-:Y:S01]  /*36d0*/  HGMMA.64x16x16.F32 R168, gdesc[UR52], RZ, !UPT, gsb0 ;  /* 0x0020000034a879f0 */ /* 0x000fe2000c0008ff */
[----:B------:R-:W-:Y:S01]  /*36e0*/  UMOV UR52, UR8 ;  /* 0x0000000800347c82 */ /* 0x000fe20008000000 */
[----:B------:R-:W-:Y:S01]  /*36f0*/  UMOV UR53, UR9 ;  /* 0x0000000900357c82 */ /* 0x000fe20008000000 */
[----:B------:R2:W-:Y:S04]  /*3700*/  STL.64 [R1+0x640], R194 ;  /* 0x000640c201007387 */ /* 0x0005e80000100a00 */
[----:B------:R3:W-:Y:S01]  /*3710*/  STL.64 [R1+0x638], R192 ;  /* 0x000638c001007387 */ /* 0x0007e20000100a00 */
[----:B0-----:R-:W-:Y:S01]  /*3720*/  IMAD.MOV.U32 R198, RZ, RZ, R74 ;  /* 0x000000ffffc67224 */ /* 0x001fe200078e004a */
[----:B------:R-:W-:Y:S01]  /*3730*/  MOV R199, R73 ;  /* 0x0000004900c77202 */ /* 0x000fe20000000f00 */
[----:B-1----:R-:W-:-:S02]  /*3740*/  IMAD.MOV.U32 R197, RZ, RZ, R72 ;  /* 0x000000ffffc57224 */ /* 0x002fc400078e0048 */
[----:B------:R-:W-:Y:S01]  /*3750*/  IMAD.MOV.U32 R196, RZ, RZ, R55 ;  /* 0x000000ffffc47224 */ /* 0x000fe200078e0037 */
[----:B--2---:R-:W-:Y:S01]  /*3760*/  MOV R194, R54 ;  /* 0x0000003600c27202 */ /* 0x004fe20000000f00 */
[----:B------:R-:W-:Y:S02]  /*3770*/  IMAD.MOV.U32 R195, RZ, RZ, R7 ;  /* 0x000000ffffc37224 */ /* 0x000fe400078e0007 */
[----:B---3--:R-:W-:Y:S02]  /*3780*/  IMAD.MOV.U32 R192, RZ, RZ, R53 ;  /* 0x000000ffffc07224 */ /* 0x008fe400078e0035 */
[----:B------:R-:W-:Y:S01]  /*3790*/  IMAD.MOV.U32 R193, RZ, RZ, R52 ;  /* 0x000000ffffc17224 */ /* 0x000fe200078e0034 */
[----:B------:R-:W-:Y:S02]  /*37a0*/  WARPGROUP.DEPBAR.LE gsb0, 0x0 ;  /* 0x00008000000079c5 */ /* 0x000fe40000010000 */
[----:B------:R-:W-:Y:S01]  /*37b0*/  WARPGROUP.ARRIVE ;  /* 0x00000000000079c5 */ /* 0x000fe20000000000 */
[----:B------:R0:W-:Y:S04]  /*37c0*/  STL.64 [R1+0x670], R174 ;  /* 0x000670ae01007387 */ /* 0x0001e80000100a00 */
[----:B------:R1:W-:Y:S01]  /*37d0*/  STL.64 [R1+0x668], R172 ;  /* 0x000668ac01007387 */ /* 0x0003e20000100a00 */
[----:B------:R-:W-:Y:S01]  /*37e0*/  HGMMA.64x16x16.F32 R144, gdesc[UR4], RZ, !UPT, gsb0 ;  /* 0x00200000049079f0 */ /* 0x000fe2000c0008ff */
[----:B------:R-:W-:Y:S01]  /*37f0*/  R2UR UR5, R10 ;  /* 0x000000000a0572ca */ /* 0x000fe200000e0000 */
[----:B------:R-:W-:Y:S01]  /*3800*/  UMOV UR6, UR50 ;  /* 0x0000003200067c82 */ /* 0x000fe20008000000 */
[----:B------:R-:W-:Y:S01]  /*3810*/  R2UR UR4, R6 ;  /* 0x00000000060472ca */ /* 0x000fe200000e0000 */
[----:B------:R-:W-:Y:S01]  /*3820*/  UMOV UR7, UR51 ;  /* 0x0000003300077c82 */ /* 0x000fe20008000000 */
[----:B------:R2:W-:Y:S01]  /*3830*/  STL.64 [R1+0x660], R170 ;  /* 0x000660aa01007387 */ /* 0x0005e20000100a00 */
[----:B0-----:R-:W-:Y:S01]  /*3840*/  MOV R174, R51 ;  /* 0x0000003300ae7202 */ /* 0x001fe20000000f00 */
[----:B------:R-:W-:-:S02]  /*3850*/  IMAD.MOV.U32 R175, RZ, RZ, R8 ;  /* 0x000000ffffaf7224 */ /* 0x000fc400078e0008 */
[----:B------:R0:W-:Y:S01]  /*3860*/  STL.64 [R1+0x658], R168 ;  /* 0x000658a801007387 */ /* 0x0001e20000100a00 */
[----:B-1----:R-:W-:Y:S02]  /*3870*/  IMAD.MOV.U32 R172, RZ, RZ, R50 ;  /* 0x000000ffffac7224 */ /* 0x002fe400078e0032 */
[----:B------:R-:W-:Y:S01]  /*3880*/  IMAD.MOV.U32 R173, RZ, RZ, R49 ;  /* 0x000000ffffad7224 */ /* 0x000fe200078e0031 */
[----:B--2---:R-:W-:Y:S01]  /*3890*/  MOV R171, R48 ;  /* 0x0000003000ab7202 */ /* 0x004fe20000000f00 */
[----:B------:R-:W-:Y:S02]  /*38a0*/  IMAD.MOV.U32 R170, RZ, RZ, R31 ;  /* 0x000000ffffaa7224 */ /* 0x000fe400078e001f */
[----:B0-----:R-:W-:Y:S01]  /*38b0*/  IMAD.MOV.U32 R168, RZ, RZ, R30 ;  /* 0x000000ffffa87224 */ /* 0x001fe200078e001e */
[----:B------:R-:W-:Y:S01]  /*38c0*/  MOV R169, R29 ;  /* 0x0000001d00a97202 */ /* 0x000fe20000000f00 */
[----:B------:R-:W-:Y:S02]  /*38d0*/  WARPGROUP.DEPBAR.LE gsb0, 0x0 ;  /* 0x00008000000079c5 */ /* 0x000fe40000010000 */
[----:B------:R-:W-:Y:S01]  /*38e0*/  WARPGROUP.ARRIVE ;  /* 0x00000000000079c5 */ /* 0x000fe20000000000 */
[----:B------:R0:W-:Y:S04]  /*38f0*/  STL.64 [R1+0x690], R150 ;  /* 0x0006909601007387 */ /* 0x0001e80000100a00 */
[----:B------:R1:W-:Y:S01]  /*3900*/  STL.64 [R1+0x688], R148 ;  /* 0x0006889401007387 */ /* 0x0003e20000100a00 */
[----:B------:R-:W-:Y:S03]  /*3910*/  HGMMA.64x16x16.F32 R120, gdesc[UR4], RZ, !UPT, gsb0 ;  /* 0x00200000047879f0 */ /* 0x000fe6000c0008ff */
[----:B------:R2:W-:Y:S04]  /*3920*/  STL.64 [R1+0x680], R146 ;  /* 0x0006809201007387 */ /* 0x0005e80000100a00 */
[----:B------:R-:W-:Y:S01]  /*3930*/  STL.64 [R1+0x678], R144 ;  /* 0x0006789001007387 */ /* 0x000fe20000100a00 */
[----:B------:R-:W-:Y:S01]  /*3940*/  R2UR UR7, R13 ;  /* 0x000000000d0772ca */ /* 0x000fe200000e0000 */
[----:B0-----:R-:W-:Y:S01]  /*3950*/  IMAD.MOV.U32 R150, RZ, RZ, R28 ;  /* 0x000000ffff967224 */ /* 0x001fe200078e001c */
[----:B------:R-:W-:Y:S01]  /*3960*/  R2UR UR6, R12 ;  /* 0x000000000c0672ca */ /* 0x000fe200000e0000 */
[----:B------:R-:W-:Y:S01]  /*3970*/  IMAD.MOV.U32 R151, RZ, RZ, R27 ;  /* 0x000000ffff977224 */ /* 0x000fe200078e001b */
[----:B-1----:R-:W-:Y:S01]  /*3980*/  MOV R148, R26 ;  /* 0x0000001a00947202 */ /* 0x002fe20000000f00 */
[----:B------:R-:W-:-:S02]  /*3990*/  IMAD.MOV.U32 R149, RZ, RZ, R25 ;  /* 0x000000ffff957224 */ /* 0x000fc400078e0019 */
[----:B--2---:R-:W-:Y:S01]  /*39a0*/  IMAD.MOV.U32 R147, RZ, RZ, R24 ;  /* 0x000000ffff937224 */ /* 0x004fe200078e0018 */
[----:B------:R-:W-:Y:S02]  /*39b0*/  R2UR UR4, R11 ;  /* 0x000000000b0472ca */ /* 0x000fe400000e0000 */
[----:B------:R-:W-:Y:S01]  /*39c0*/  MOV R146, R9 ;  /* 0x0000000900927202 */ /* 0x000fe20000000f00 */
[----:B------:R-:W-:Y:S02]  /*39d0*/  WARPGROUP.DEPBAR.LE gsb0, 0x0 ;  /* 0x00008000000079c5 */ /* 0x000fe40000010000 */
[----:B------:R-:W-:Y:S04]  /*39e0*/  STL.64 [R1+0x6b0], R126 ;  /* 0x0006b07e01007387 */ /* 0x000fe80000100a00 */
[----:B------:R-:W-:Y:S04]  /*39f0*/  STL.64 [R1+0x6a8], R124 ;  /* 0x0006a87c01007387 */ /* 0x000fe80000100a00 */
[----:B------:R-:W-:Y:S04]  /*3a00*/  STL.64 [R1+0x6a0], R122 ;  /* 0x0006a07a01007387 */ /* 0x000fe80000100a00 */
[----:B------:R0:W-:Y:S04]  /*3a10*/  STL.64 [R1+0x698], R120 ;  /* 0x0006987801007387 */ /* 0x0001e80000100a00 */
[----:B0-----:R-:W2:Y:S04]  /*3a20*/  LDL.LU.64 R120, [R1+0x240] ;  /* 0x0002400001787983 */ /* 0x001ea80000300a00 */
[----:B------:R-:W2:Y:S04]  /*3a30*/  LDL.LU.64 R122, [R1+0x248] ;  /* 0x00024800017a7983 */ /* 0x000ea80000300a00 */
[----:B------:R-:W2:Y:S04]  /*3a40*/  LDL.LU.64 R124, [R1+0x250] ;  /* 0x00025000017c7983 */ /* 0x000ea80000300a00 */
[----:B------:R-:W2:Y:S01]  /*3a50*/  LDL.LU.64 R126, [R1+0x258] ;  /* 0x00025800017e7983 */ /* 0x000ea20000300a00 */
[----:B------:R-:W-:Y:S01]  /*3a60*/  WARPGROUP.ARRIVE ;  /* 0x00000000000079c5 */ /* 0x000fe20000000000 */
[----:B------:R-:W-:Y:S01]  /*3a70*/  UMOV UR18, UR6 ;  /* 0x0000000600127c82 */ /* 0x000fe20008000000 */
[----:B------:R-:W-:Y:S01]  /*3a80*/  UMOV UR19, UR7 ;  /* 0x0000000700137c82 */ /* 0x000fe20008000000 */
[----:B------:R-:W-:Y:S01]  /*3a90*/  UIADD3 UR10, UR4, 0x2, URZ ;  /* 0x00000002040a7890 */ /* 0x000fe2000fffe03f */
[----:B------:R-:W3:Y:S02]  /*3aa0*/  LDL.LU.64 R4, [R1+0xa0] ;  /* 0x0000a00001047983 */ /* 0x000ee40000300a00 */
[----:B------:R-:W-:Y:S02]  /*3ab0*/  HGMMA.64x16x16.F32 R96, gdesc[UR56], RZ, !UPT, gsb0 ;  /* 0x00200000386079f0 */ /* 0x000fe4000c0008ff */
[----:B------:R-:W3:Y:S04]  /*3ac0*/  LDL.LU.64 R6, [R1+0xa8] ;  /* 0x0000a80001067983 */ /* 0x000ee80000300a00 */
[----:B------:R-:W3:Y:S04]  /*3ad0*/  LDL.LU.64 R8, [R1+0xb0] ;  /* 0x0000b00001087983 */ /* 0x000ee80000300a00 */
[----:B------:R-:W3:Y:S01]  /*3ae0*/  LDL.LU.64 R10, [R1+0xb8] ;  /* 0x0000b800010a7983 */ /* 0x000ee20000300a00 */
[----:B------:R-:W-:-:S02]  /*3af0*/  UIADD3 UR26, UR4, 0x82, URZ ;  /* 0x00000082041a7890 */ /* 0x000fc4000fffe03f */
[----:B------:R-:W-:Y:S01]  /*3b00*/  UIADD3 UR30, UR4, 0x102, URZ ;  /* 0x00000102041e7890 */ /* 0x000fe2000fffe03f */
[----:B------:R-:W-:Y:S02]  /*3b10*/  WARPGROUP.DEPBAR.LE gsb0, 0x0 ;  /* 0x00008000000079c5 */ /* 0x000fe40000010000 */
[----:B------:R-:W-:Y:S01]  /*3b20*/  WARPGROUP.ARRIVE ;  /* 0x00000000000079c5 */ /* 0x000fe20000000000 */
[----:B------:R-:W-:Y:S04]  /*3b30*/  STL.64 [R1+0x6d0], R102 ;  /* 0x0006d06601007387 */ /* 0x000fe80000100a00 */
[----:B------:R-:W-:Y:S01]  /*3b40*/  STL.64 [R1+0x6c8], R100 ;  /* 0x0006c86401007387 */ /* 0x000fe20000100a00 */
[----:B------:R-:W-:Y:S03]  /*3b50*/  HGMMA.64x16x16.F32 R72, gdesc[UR12], RZ, !UPT, gsb0 ;  /* 0x002000000c4879f0 */ /* 0x000fe6000c0008ff */
[----:B------:R-:W-:Y:S04]  /*3b60*/  STL.64 [R1+0x6c0], R98 ;  /* 0x0006c06201007387 */ /* 0x000fe80000100a00 */
[----:B------:R-:W-:Y:S01]  /*3b70*/  STL.64 [R1+0x6b8], R96 ;  /* 0x0006b86001007387 */ /* 0x000fe20000100a00 */
[----:B------:R-:W-:-:S02]  /*3b80*/  WARPGROUP.DEPBAR.LE gsb0, 0x0 ;  /* 0x00008000000079c5 */ /* 0x000fc40000010000 */
[----:B------:R-:W-:Y:S01]  /*3b90*/  WARPGROUP.ARRIVE ;  /* 0x00000000000079c5 */ /* 0x000fe20000000000 */
[----:B------:R-:W-:Y:S04]  /*3ba0*/  STL.64 [R1+0x6f0], R78 ;  /* 0x0006f04e01007387 */ /* 0x000fe80000100a00 */
[----:B------:R-:W-:Y:S01]  /*3bb0*/  STL.64 [R1+0x6e8], R76 ;  /* 0x0006e84c01007387 */ /* 0x000fe20000100a00 */
[----:B------:R-:W-:Y:S03]  /*3bc0*/  HGMMA.64x16x16.F32 R48, gdesc[UR16], RZ, !UPT, gsb0 ;  /* 0x00200000103079f0 */ /* 0x000fe6000c0008ff */
[----:B------:R-:W-:Y:S04]  /*3bd0*/  STL.64 [R1+0x6e0], R74 ;  /* 0x0006e04a01007387 */ /* 0x000fe80000100a00 */
[----:B------:R-:W-:Y:S01]  /*3be0*/  STL.64 [R1+0x6d8], R72 ;  /* 0x0006d84801007387 */ /* 0x000fe20000100a00 */
[----:B------:R-:W-:-:S02]  /*3bf0*/  WARPGROUP.DEPBAR.LE gsb0, 0x0 ;  /* 0x00008000000079c5 */ /* 0x000fc40000010000 */
[----:B------:R-:W-:-:S06]  /*3c00*/  WARPGROUP.ARRIVE ;  /* 0x00000000000079c5 */ /* 0x000fcc0000000000 */
[----:B------:R-:W-:Y:S03]  /*3c10*/  HGMMA.64x16x16.F32 R24, gdesc[UR20], RZ, !UPT, gsb0 ;  /* 0x00200000141879f0 */ /* 0x000fe6000c0008ff */
[----:B------:R-:W-:Y:S02]  /*3c20*/  WARPGROUP.DEPBAR.LE gsb0, 0x0 ;  /* 0x00008000000079c5 */ /* 0x000fe40000010000 */
[----:B--2---:R-:W-:-:S06]  /*3c30*/  WARPGROUP.ARRIVE ;  /* 0x00000000000079c5 */ /* 0x004fcc0000000000 */
[----:B------:R-:W-:Y:S03]  /*3c40*/  HGMMA.64x16x16.F32 R120, gdesc[UR8], R120, gsb0 ;  /* 0x00200000087879f0 */ /* 0x000fe60008000878 */
[----:B------:R-:W-:Y:S02]  /*3c50*/  WARPGROUP.DEPBAR.LE gsb0, 0x0 ;  /* 0x00008000000079c5 */ /* 0x000fe40000010000 */
[----:B------:R0:W-:Y:S01]  /*3c60*/  STL.64 [R1+0x240], R120 ;  /* 0x0002407801007387 */ /* 0x0001e20000100a00 */
[----:B------:R-:W-:Y:S01]  /*3c70*/  MOV R3, R126 ;  /* 0x0000007e00037202 */ /* 0x000fe20000000f00 */
[----:B------:R-:W-:Y:S01]  /*3c80*/  IMAD.MOV.U32 R0, RZ, RZ, R127 ;  /* 0x000000ffff007224 */ /* 0x000fe200078e007f */
[----:B------:R-:W-:Y:S01]  /*3c90*/  MOV R127, R169 ;  /* 0x000000a9007f7202 */ /* 0x000fe20000000f00 */
[----:B------:R1:W-:Y:S01]  /*3ca0*/  STL.64 [R1+0x248], R122 ;  /* 0x0002487a01007387 */ /* 0x0003e20000100a00 */
[----:B------:R-:W-:-:S02]  /*3cb0*/  IMAD.MOV.U32 R126, RZ, RZ, R168 ;  /* 0x000000ffff7e7224 */ /* 0x000fc400078e00a8 */
[----:B------:R-:W-:Y:S01]  /*3cc0*/  IMAD.MOV.U32 R168, RZ, RZ, R193 ;  /* 0x000000ffffa87224 */ /* 0x000fe200078e00c1 */
[----:B------:R2:W-:Y:S01]  /*3cd0*/  STL.64 [R1+0x250], R124 ;  /* 0x0002507c01007387 */ /* 0x0005e20000100a00 */
[----:B------:R-:W-:Y:S01]  /*3ce0*/  IMAD.MOV.U32 R169, RZ, RZ, R194 ;  /* 0x000000ffffa97224 */ /* 0x000fe200078e00c2 */
[----:B------:R-:W-:Y:S01]  /*3cf0*/  MOV R193, R218 ;  /* 0x000000da00c17202 */ /* 0x000fe20000000f00 */
[----:B------:R-:W-:Y:S01]  /*3d00*/  IMAD.MOV.U32 R194, RZ, RZ, R219 ;  /* 0x000000ffffc27224 */ /* 0x000fe200078e00db */
[----:B0-----:R-:W-:Y:S01]  /*3d10*/  MOV R121, R147 ;  /* 0x0000009300797202 */ /* 0x001fe20000000f00 */
[----:B------:R-:W-:Y:S02]  /*3d20*/  IMAD.MOV.U32 R120, RZ, RZ, R146 ;  /* 0x000000ffff787224 */ /* 0x000fe400078e0092 */
[----:B------:R-:W-:Y:S01]  /*3d30*/  IMAD.MOV.U32 R146, RZ, RZ, R170 ;  /* 0x000000ffff927224 */ /* 0x000fe200078e00aa */
[----:B------:R-:W-:Y:S01]  /*3d40*/  MOV R170, R196 ;  /* 0x000000c400aa7202 */ /* 0x000fe20000000f00 */
[----:B-1----:R-:W-:Y:S01]  /*3d50*/  IMAD.MOV.U32 R122, RZ, RZ, R148 ;  /* 0x000000ffff7a7224 */ /* 0x002fe200078e0094 */
[----:B------:R-:W-:Y:S01]  /*3d60*/  MOV R148, R172 ;  /* 0x000000ac00947202 */ /* 0x000fe20000000f00 */
[----:B------:R-:W-:Y:S01]  /*3d70*/  IMAD.MOV.U32 R123, RZ, RZ, R149 ;  /* 0x000000ffff7b7224 */ /* 0x000fe200078e0095 */
[----:B--2---:R-:W-:Y:S01]  /*3d80*/  MOV R124, R150 ;  /* 0x00000096007c7202 */ /* 0x004fe20000000f00 */
[----:B------:R-:W-:Y:S01]  /*3d90*/  IMAD.MOV.U32 R125, RZ, RZ, R151 ;  /* 0x000000ffff7d7224 */ /* 0x000fe200078e0097 */
[----:B------:R-:W-:Y:S01]  /*3da0*/  MOV R151, R192 ;  /* 0x000000c000977202 */ /* 0x000fe20000000f00 */
[----:B------:R-:W-:-:S02]  /*3db0*/  IMAD.MOV.U32 R150, RZ, RZ, R174 ;  /* 0x000000ffff967224 */ /* 0x000fc400078e00ae */
[----:B------:R-:W-:Y:S02]  /*3dc0*/  IMAD.MOV.U32 R174, RZ, RZ, R216 ;  /* 0x000000ffffae7224 */ /* 0x000fe400078e00d8 */
[----:B------:R-:W-:Y:S01]  /*3dd0*/  IMAD.MOV.U32 R192, RZ, RZ, R217 ;  /* 0x000000ffffc07224 */ /* 0x000fe200078e00d9 */
[----:B------:R-:W2:Y:S01]  /*3de0*/  LDL.LU R216, [R1+0xd0] ;  /* 0x0000d00001d87983 */ /* 0x000ea20000300800 */
[----:B------:R-:W-:Y:S01]  /*3df0*/  IMAD.MOV.U32 R147, RZ, RZ, R171 ;  /* 0x000000ffff937224 */ /* 0x000fe200078e00ab */
[----:B------:R-:W-:Y:S01]  /*3e00*/  WARPGROUP.ARRIVE ;  /* 0x00000000000079c5 */ /* 0x000fe20000000000 */
[----:B------:R-:W-:Y:S01]  /*3e10*/  IMAD.MOV.U32 R171, RZ, RZ, R197 ;  /* 0x000000ffffab7224 */ /* 0x000fe200078e00c5 */
[----:B------:R-:W4:Y:S01]  /*3e20*/  LDL.LU R217, [R1+0xd4] ;  /* 0x0000d40001d97983 */ /* 0x000f220000300800 */
[----:B------:R-:W-:Y:S01]  /*3e30*/  IMAD.MOV.U32 R196, RZ, RZ, R220 ;  /* 0x000000ffffc47224 */ /* 0x000fe200078e00dc */
[----:B------:R-:W-:Y:S01]  /*3e40*/  MOV R197, R221 ;  /* 0x000000dd00c57202 */ /* 0x000fe20000000f00 */
[----:B------:R-:W-:Y:S01]  /*3e50*/  IMAD.MOV.U32 R149, RZ, RZ, R173 ;  /* 0x000000ffff957224 */ /* 0x000fe200078e00ad */
[----:B------:R-:W3:Y:S01]  /*3e60*/  LDL.LU R218, [R1+0xd8] ;  /* 0x0000d80001da7983 */ /* 0x000ee20000300800 */
[----:B------:R-:W-:Y:S01]  /*3e70*/  IMAD.MOV.U32 R172, RZ, RZ, R198 ;  /* 0x000000ffffac7224 */ /* 0x000fe200078e00c6 */
[----:B------:R-:W-:Y:S01]  /*3e80*/  MOV R173, R199 ;  /* 0x000000c700ad7202 */ /* 0x000fe20000000f00 */
[----:B------:R-:W-:Y:S01]  /*3e90*/  IMAD.MOV.U32 R198, RZ, RZ, R222 ;  /* 0x000000ffffc67224 */ /* 0x000fe200078e00de */
[----:B------:R-:W3:Y:S01]  /*3ea0*/  LDL.LU R219, [R1+0xdc] ;  /* 0x0000dc0001db7983 */ /* 0x000ee20000300800 */
[----:B------:R-:W-:Y:S01]  /*3eb0*/  IMAD.MOV.U32 R199, RZ, RZ, R223 ;  /* 0x000000ffffc77224 */ /* 0x000fe200078e00df */
[----:B------:R-:W-:Y:S02]  /*3ec0*/  HGMMA.64x16x16.F32 R120, gdesc[UR24], R120, gsb0 ;  /* 0x00200000187879f0 */ /* 0x000fe40008000878 */
[----:B------:R-:W3:Y:S04]  /*3ed0*/  LDL.LU R220, [R1+0x60] ;  /* 0x0000600001dc7983 */ /* 0x000ee80000300800 */
[----:B------:R-:W3:Y:S04]  /*3ee0*/  LDL.LU R221, [R1+0x64] ;  /* 0x0000640001dd7983 */ /* 0x000ee80000300800 */
[----:B------:R-:W3:Y:S04]  /*3ef0*/  LDL.LU R222, [R1+0x68] ;  /* 0x0000680001de7983 */ /* 0x000ee80000300800 */
[----:B------:R-:W3:Y:S01]  /*3f00*/  LDL.LU R223, [R1+0x6c] ;  /* 0x00006c0001df7983 */ /* 0x000ee20000300800 */
[----:B------:R-:W-:-:S03]  /*3f10*/  WARPGROUP.DEPBAR.LE gsb0, 0x0 ;  /* 0x00008000000079c5 */ /* 0x000fc60000010000 */
[----:B------:R-:W-:Y:S04]  /*3f20*/  STL.64 [R1+0x1e0], R120 ;  /* 0x0001e07801007387 */ /* 0x000fe80000100a00 */
[----:B------:R-:W-:Y:S04]  /*3f30*/  STL.64 [R1+0x1e8], R122 ;  /* 0x0001e87a01007387 */ /* 0x000fe80000100a00 */
[----:B------:R0:W-:Y:S04]  /*3f40*/  STL.64 [R1+0x1f0], R124 ;  /* 0x0001f07c01007387 */ /* 0x0001e80000100a00 */
[----:B------:R1:W-:Y:S01]  /*3f50*/  STL.64 [R1+0x1f8], R126 ;  /* 0x0001f87e01007387 */ /* 0x0003e20000100a00 */
[----:B0-----:R-:W-:Y:S01]  /*3f60*/  IMAD.MOV.U32 R124, RZ, RZ, R150 ;  /* 0x000000ffff7c7224 */ /* 0x001fe200078e0096 */
[----:B------:R-:W-:Y:S01]  /*3f70*/  MOV R150, R174 ;  /* 0x000000ae00967202 */ /* 0x000fe20000000f00 */
[----:B------:R-:W-:Y:S01]  /*3f80*/  IMAD.MOV.U32 R125, RZ, RZ, R151 ;  /* 0x000000ffff7d7224 */ /* 0x000fe200078e0097 */
[----:B-1----:R-:W-:Y:S01]  /*3f90*/  MOV R126, R168 ;  /* 0x000000a8007e7202 */ /* 0x002fe20000000f00 */
[----:B------:R-:W-:-:S02]  /*3fa0*/  IMAD.MOV.U32 R151, RZ, RZ, R192 ;  /* 0x000000ffff977224 */ /* 0x000fc400078e00c0 */
[----:B------:R-:W-:Y:S01]  /*3fb0*/  IMAD.MOV.U32 R127, RZ, RZ, R169 ;  /* 0x000000ffff7f7224 */ /* 0x000fe200078e00a9 */
[----:B------:R-:W-:Y:S01]  /*3fc0*/  MOV R169, R194 ;  /* 0x000000c200a97202 */ /* 0x000fe20000000f00 */
[----:B------:R-:W-:Y:S02]  /*3fd0*/  IMAD.MOV.U32 R168, RZ, RZ, R193 ;  /* 0x000000ffffa87224 */ /* 0x000fe400078e00c1 */
[----:B--2---:R-:W-:Y:S02]  /*3fe0*/  IMAD.MOV.U32 R174, RZ, RZ, R216 ;  /* 0x000000ffffae7224 */ /* 0x004fe400078e00d8 */
[----:B------:R-:W2:Y:S01]  /*3ff0*/  LDL.LU R216, [R1+0x70] ;  /* 0x0000700001d87983 */ /* 0x000ea20000300800 */
[----:B----4-:R-:W-:-:S03]  /*4000*/  MOV R192, R217 ;  /* 0x000000d900c07202 */ /* 0x010fc60000000f00 */
[----:B------:R-:W4:Y:S01]  /*4010*/  LDL.LU R217, [R1+0x74] ;  /* 0x0000740001d97983 */ /* 0x000f220000300800 */
[----:B---3--:R-:W-:-:S03]  /*4020*/  IMAD.MOV.U32 R193, RZ, RZ, R218 ;  /* 0x000000ffffc17224 */ /* 0x008fc600078e00da */
[----:B------:R-:W3:Y:S01]  /*4030*/  LDL.LU R218, [R1+0x78] ;  /* 0x0000780001da7983 */ /* 0x000ee20000300800 */
[----:B------:R-:W-:-:S03]  /*4040*/  IMAD.MOV.U32 R194, RZ, RZ, R219 ;  /* 0x000000ffffc27224 */ /* 0x000fc600078e00db */
[----:B------:R-:W3:Y:S01]  /*4050*/  LDL.LU R219, [R1+0x7c] ;  /* 0x00007c0001db7983 */ /* 0x000ee20000300800 */
[----:B------:R-:W-:Y:S01]  /*4060*/  MOV R120, R146 ;  /* 0x0000009200787202 */ /* 0x000fe20000000f00 */
[----:B------:R-:W-:Y:S01]  /*4070*/  IMAD.MOV.U32 R121, RZ, RZ, R147 ;  /* 0x000000ffff797224 */ /* 0x000fe200078e0093 */
[----:B------:R-:W-:Y:S01]  /*4080*/  MOV R123, R149 ;  /* 0x00000095007b7202 */ /* 0x000fe20000000f00 */
[----:B------:R-:W-:Y:S01]  /*4090*/  IMAD.MOV.U32 R122, RZ, RZ, R148 ;  /* 0x000000ffff7a7224 */ /* 0x000fe200078e0094 */
[----:B------:R-:W-:Y:S01]  /*40a0*/  MOV R147, R171 ;  /* 0x000000ab00937202 */ /* 0x000fe20000000f00 */
[----:B------:R-:W-:Y:S02]  /*40b0*/  IMAD.MOV.U32 R146, RZ, RZ, R170 ;  /* 0x000000ffff927224 */ /* 0x000fe400078e00aa */
[----:B------:R-:W-:Y:S01]  /*40c0*/  IMAD.MOV.U32 R170, RZ, RZ, R196 ;  /* 0x000000ffffaa7224 */ /* 0x000fe200078e00c4 */
[----:B------:R-:W-:Y:S01]  /*40d0*/  MOV R196, R220 ;  /* 0x000000dc00c47202 */ /* 0x000fe20000000f00 */
[----:B------:R-:W-:Y:S01]  /*40e0*/  IMAD.MOV.U32 R148, RZ, RZ, R172 ;  /* 0x000000ffff947224 */ /* 0x000fe200078e00ac */
[----:B------:R-:W-:Y:S01]  /*40f0*/  MOV R172, R198 ;  /* 0x000000c600ac7202 */ /* 0x000fe20000000f00 */
[----:B------:R-:W-:Y:S01]  /*4100*/  IMAD.MOV.U32 R171, RZ, RZ, R197 ;  /* 0x000000ffffab7224 */ /* 0x000fe200078e00c5 */
[----:B------:R-:W3:Y:S01]  /*4110*/  LDL.LU R220, [R1] ;  /* 0x0000000001dc7983 */ /* 0x000ee20000300800 */
[----:B------:R-:W-:Y:S01]  /*4120*/  IMAD.MOV.U32 R149, RZ, RZ, R173 ;  /* 0x000000ffff957224 */ /* 0x000fe200078e00ad */
[----:B------:R-:W-:Y:S01]  /*4130*/  WARPGROUP.ARRIVE ;  /* 0x00000000000079c5 */ /* 0x000fe20000000000 */
[----:B------:R-:W-:-:S02]  /*4140*/  IMAD.MOV.U32 R197, RZ, RZ, R221 ;  /* 0x000000ffffc57224 */ /* 0x000fc400078e00dd */
[----:B------:R-:W-:Y:S01]  /*4150*/  IMAD.MOV.U32 R173, RZ, RZ, R199 ;  /* 0x000000ffffad7224 */ /* 0x000fe200078e00c7 */
[----:B------:R-:W3:Y:S01]  /*4160*/  LDL.LU R221, [R1+0x4] ;  /* 0x0000040001dd7983 */ /* 0x000ee20000300800 */
[----:B------:R-:W-:Y:S01]  /*4170*/  IMAD.MOV.U32 R198, RZ, RZ, R222 ;  /* 0x000000ffffc67224 */ /* 0x000fe200078e00de */
[----:B------:R-:W-:Y:S01]  /*4180*/  MOV R199, R223 ;  /* 0x000000df00c77202 */ /* 0x000fe20000000f00 */
[----:B------:R-:W-:Y:S01]  /*4190*/  HGMMA.64x16x16.F32 R120, gdesc[UR28], R120, gsb0 ;  /* 0x002000001c7879f0 */ /* 0x000fe20008000878 */
        /* <DEDUP_REMOVED lines=9> */
[----:B------:R-:W-:-:S02]  /*4230*/  IMAD.MOV.U32 R150, RZ, RZ, R174 ;  /* 0x000000ffff967224 */ /* 0x000fc400078e00ae */
[----:B-1----:R-:W-:Y:S01]  /*4240*/  IMAD.MOV.U32 R126, RZ, RZ, R168 ;  /* 0x000000ffff7e7224 */ /* 0x002fe200078e00a8 */
[----:B------:R-:W-:Y:S01]  /*4250*/  MOV R168, R193 ;  /* 0x000000c100a87202 */ /* 0x000fe20000000f00 */
[----:B------:R-:W-:Y:S02]  /*4260*/  IMAD.MOV.U32 R151, RZ, RZ, R192 ;  /* 0x000000ffff977224 */ /* 0x000fe400078e00c0 */
[----:B------:R-:W-:Y:S02]  /*4270*/  IMAD.MOV.U32 R127, RZ, RZ, R169 ;  /* 0x000000ffff7f7224 */ /* 0x000fe400078e00a9 */
[----:B------:R-:W-:Y:S01]  /*4280*/  IMAD.MOV.U32 R169, RZ, RZ, R194 ;  /* 0x000000ffffa97224 */ /* 0x000fe200078e00c2 */
[----:B------:R-:W-:Y:S01]  /*4290*/  MOV R122, R148 ;  /* 0x00000094007a7202 */ /* 0x000fe20000000f00 */
[----:B------:R-:W-:Y:S01]  /*42a0*/  IMAD.MOV.U32 R120, RZ, RZ, R146 ;  /* 0x000000ffff787224 */ /* 0x000fe200078e0092 */
[----:B--2---:R-:W-:Y:S02]  /*42b0*/  MOV R174, R216 ;  /* 0x000000d800ae7202 */ /* 0x004fe40000000f00 */
[----:B------:R-:W2:Y:S01]  /*42c0*/  LDL.LU R216, [R1+0x10] ;  /* 0x0000100001d87983 */ /* 0x000ea20000300800 */
[----:B----4-:R-:W-:-:S03]  /*42d0*/  IMAD.MOV.U32 R192, RZ, RZ, R217 ;  /* 0x000000ffffc07224 */ /* 0x010fc600078e00d9 */
[----:B------:R-:W4:Y:S01]  /*42e0*/  LDL.LU R217, [R1+0x14] ;  /* 0x0000140001d97983 */ /* 0x000f220000300800 */
[----:B---3--:R-:W-:-:S03]  /*42f0*/  IMAD.MOV.U32 R193, RZ, RZ, R218 ;  /* 0x000000ffffc17224 */ /* 0x008fc600078e00da */
[----:B------:R-:W3:Y:S01]  /*4300*/  LDL.LU R218, [R1+0x18] ;  /* 0x0000180001da7983 */ /* 0x000ee20000300800 */
[----:B------:R-:W-:-:S03]  /*4310*/  MOV R194, R219 ;  /* 0x000000db00c27202 */ /* 0x000fc60000000f00 */
[----:B------:R-:W3:Y:S01]  /*4320*/  LDL.LU R219, [R1+0x1c] ;  /* 0x00001c0001db7983 */ /* 0x000ee20000300800 */
[----:B------:R-:W-:Y:S02]  /*4330*/  IMAD.MOV.U32 R121, RZ, RZ, R147 ;  /* 0x000000ffff797224 */ /* 0x000fe400078e0093 */
[----:B------:R-:W-:Y:S01]  /*4340*/  IMAD.MOV.U32 R123, RZ, RZ, R149 ;  /* 0x000000ffff7b7224 */ /* 0x000fe200078e0095 */
[----:B------:R-:W-:-:S05]  /*4350*/  UIADD3 UR34, UR4, 0x182, URZ ;  /* 0x0000018204227890 */ /* 0x000fca000fffe03f */
[----:B------:R-:W-:-:S06]  /*4360*/  WARPGROUP.ARRIVE ;  /* 0x00000000000079c5 */ /* 0x000fcc0000000000 */
[----:B------:R-:W-:Y:S01]  /*4370*/  HGMMA.64x16x16.F32 R120, gdesc[UR32], R120, gsb0 ;  /* 0x00200000207879f0 */ /* 0x000fe20008000878 */
[----:B------:R-:W-:Y:S01]  /*4380*/  MOV R146, R170 ;  /* 0x000000aa00927202 */ /* 0x000fe20000000f00 */
[----:B------:R-:W-:Y:S01]  /*4390*/  IMAD.MOV.U32 R147, RZ, RZ, R171 ;  /* 0x000000ffff937224 */ /* 0x000fe200078e00ab */
[----:B------:R-:W-:Y:S01]  /*43a0*/  MOV R171, R197 ;  /* 0x000000c500ab7202 */ /* 0x000fe20000000f00 */
[----:B------:R-:W-:Y:S01]  /*43b0*/  IMAD.MOV.U32 R170, RZ, RZ, R196 ;  /* 0x000000ffffaa7224 */ /* 0x000fe200078e00c4 */
[----:B------:R-:W-:Y:S01]  /*43c0*/  MOV R149, R173 ;  /* 0x000000ad00957202 */ /* 0x000fe20000000f00 */
[----:B------:R-:W-:Y:S02]  /*43d0*/  IMAD.MOV.U32 R148, RZ, RZ, R172 ;  /* 0x000000ffff947224 */ /* 0x000fe400078e00ac */
[----:B------:R-:W-:Y:S02]  /*43e0*/  IMAD.MOV.U32 R196, RZ, RZ, R220 ;  /* 0x000000ffffc47224 */ /* 0x000fe400078e00dc */
[----:B------:R-:W-:Y:S01]  /*43f0*/  IMAD.MOV.U32 R172, RZ, RZ, R198 ;  /* 0x000000ffffac7224 */ /* 0x000fe200078e00c6 */
[----:B------:R-:W-:Y:S01]  /*4400*/  MOV R198, R222 ;  /* 0x000000de00c67202 */ /* 0x000fe20000000f00 */
[----:B------:R-:W-:Y:S01]  /*4410*/  IMAD.MOV.U32 R197, RZ, RZ, R221 ;  /* 0x000000ffffc57224 */ /* 0x000fe200078e00dd */
[----:B------:R-:W-:Y:S01]  /*4420*/  MOV R221, R142 ;  /* 0x0000008e00dd7202 */ /* 0x000fe20000000f00 */
[----:B------:R-:W-:-:S02]  /*4430*/  IMAD.MOV.U32 R220, RZ, RZ, R141 ;  /* 0x000000ffffdc7224 */ /* 0x000fc400078e008d */
[----:B------:R-:W-:Y:S01]  /*4440*/  IMAD.MOV.U32 R173, RZ, RZ, R199 ;  /* 0x000000ffffad7224 */ /* 0x000fe200078e00c7 */
[----:B------:R-:W3:Y:S01]  /*4450*/  LDL.LU R141, [R1+0x790] ;  /* 0x00079000018d7983 */ /* 0x000ee20000300800 */
[----:B------:R-:W-:Y:S02]  /*4460*/  IMAD.MOV.U32 R199, RZ, RZ, R223 ;  /* 0x000000ffffc77224 */ /* 0x000fe400078e00df */
[----:B------:R-:W-:Y:S01]  /*4470*/  IMAD.MOV.U32 R222, RZ, RZ, R143 ;  /* 0x000000ffffde7224 */ /* 0x000fe200078e008f */
[----:B------:R-:W3:Y:S01]  /*4480*/  LDL.LU R142, [R1+0x78c] ;  /* 0x00078c00018e7983 */ /* 0x000ee20000300800 */
[----:B------:R-:W-:-:S03]  /*4490*/  IMAD.MOV.U32 R223, RZ, RZ, R160 ;  /* 0x000000ffffdf7224 */ /* 0x000fc600078e00a0 */
[----:B------:R-:W3:Y:S04]  /*44a0*/  LDL.LU R143, [R1+0x788] ;  /* 0x00078800018f7983 */ /* 0x000ee80000300800 */
[----:B------:R-:W3:Y:S01]  /*44b0*/  LDL.LU R160, [R1+0x784] ;  /* 0x0007840001a07983 */ /* 0x000ee20000300800 */
[----:B------:R-:W-:Y:S01]  /*44c0*/  UIADD3 UR38, UR4, 0x202, URZ ;  /* 0x0000020204267890 */ /* 0x000fe2000fffe03f */
[----:B------:R-:W-:Y:S02]  /*44d0*/  WARPGROUP.DEPBAR.LE gsb0, 0x0 ;  /* 0x00008000000079c5 */ /* 0x000fe40000010000 */
[----:B------:R0:W-:Y:S04]  /*44e0*/  STL.64 [R1+0x120], R120 ;  /* 0x0001207801007387 */ /* 0x0001e80000100a00 */
[----:B------:R1:W-:Y:S04]  /*44f0*/  STL.64 [R1+0x128], R122 ;  /* 0x0001287a01007387 */ /* 0x0003e80000100a00 */
[----:B------:R1:W-:Y:S04]  /*4500*/  STL.64 [R1+0x130], R124 ;  /* 0x0001307c01007387 */ /* 0x0003e80000100a00 */
[----:B------:R1:W-:Y:S01]  /*4510*/  STL.64 [R1+0x138], R126 ;  /* 0x0001387e01007387 */ /* 0x0003e20000100a00 */
[----:B0-----:R-:W-:Y:S01]  /*4520*/  MOV R120, R146 ;  /* 0x0000009200787202 */ /* 0x001fe20000000f00 */
[----:B------:R-:W-:-:S02]  /*4530*/  IMAD.MOV.U32 R121, RZ, RZ, R147 ;  /* 0x000000ffff797224 */ /* 0x000fc400078e0093 */
[----:B-1----:R-:W-:Y:S01]  /*4540*/  IMAD.MOV.U32 R122, RZ, RZ, R148 ;  /* 0x000000ffff7a7224 */ /* 0x002fe200078e0094 */
[----:B------:R-:W-:Y:S01]  /*4550*/  MOV R123, R149 ;  /* 0x00000095007b7202 */ /* 0x000fe20000000f00 */
[----:B------:R-:W-:Y:S02]  /*4560*/  IMAD.MOV.U32 R124, RZ, RZ, R150 ;  /* 0x000000ffff7c7224 */ /* 0x000fe400078e0096 */
[----:B------:R-:W-:Y:S01]  /*4570*/  IMAD.MOV.U32 R125, RZ, RZ, R151 ;  /* 0x000000ffff7d7224 */ /* 0x000fe200078e0097 */
[----:B------:R-:W-:Y:S01]  /*4580*/  MOV R126, R168 ;  /* 0x000000a8007e7202 */ /* 0x000fe20000000f00 */
[----:B------:R-:W-:-:S06]  /*4590*/  IMAD.MOV.U32 R127, RZ, RZ, R169 ;  /* 0x000000ffff7f7224 */ /* 0x000fcc00078e00a9 */
        /* <DEDUP_REMOVED lines=12> */
[----:B------:R-:W-:-:S02]  /*4660*/  IMAD.MOV.U32 R171, RZ, RZ, R197 ;  /* 0x000000ffffab7224 */ /* 0x000fc400078e00c5 */
[----:B------:R-:W-:Y:S02]  /*4670*/  IMAD.MOV.U32 R149, RZ, RZ, R173 ;  /* 0x000000ffff957224 */ /* 0x000fe400078e00ad */
[----:B------:R-:W-:Y:S01]  /*4680*/  IMAD.MOV.U32 R197, RZ, RZ, R221 ;  /* 0x000000ffffc57224 */ /* 0x000fe200078e00dd */
[----:B------:R-:W-:Y:S01]  /*4690*/  MOV R221, R166 ;  /* 0x000000a600dd7202 */ /* 0x000fe20000000f00 */
[----:B------:R-:W-:Y:S02]  /*46a0*/  IMAD.MOV.U32 R220, RZ, RZ, R165 ;  /* 0x000000ffffdc7224 */ /* 0x000fe400078e00a5 */
[----:B------:R-:W-:Y:S01]  /*46b0*/  IMAD.MOV.U32 R173, RZ, RZ, R199 ;  /* 0x000000ffffad7224 */ /* 0x000fe200078e00c7 */
[----:B------:R-:W-:Y:S01]  /*46c0*/  MOV R199, R223 ;  /* 0x000000df00c77202 */ /* 0x000fe20000000f00 */
[----:B------:R-:W-:Y:S02]  /*46d0*/  IMAD.MOV.U32 R198, RZ, RZ, R222 ;  /* 0x000000ffffc67224 */ /* 0x000fe400078e00de */
[----:B------:R-:W-:-:S02]  /*46e0*/  IMAD.MOV.U32 R222, RZ, RZ, R167 ;  /* 0x000000ffffde7224 */ /* 0x000fc400078e00a7 */
[----:B------:R-:W-:Y:S01]  /*46f0*/  IMAD.MOV.U32 R223, RZ, RZ, R184 ;  /* 0x000000ffffdf7224 */ /* 0x000fe200078e00b8 */
[----:B------:R-:W-:Y:S01]  /*4700*/  UIADD3 UR42, UR4, 0x282, URZ ;  /* 0x00000282042a7890 */ /* 0x000fe2000fffe03f */
[----:B------:R-:W-:Y:S02]  /*4710*/  WARPGROUP.DEPBAR.LE gsb0, 0x0 ;  /* 0x00008000000079c5 */ /* 0x000fe40000010000 */
[----:B--2---:R-:W-:Y:S02]  /*4720*/  IMAD.MOV.U32 R174, RZ, RZ, R216 ;  /* 0x000000ffffae7224 */ /* 0x004fe400078e00d8 */
[----:B------:R-:W-:Y:S01]  /*4730*/  IMAD.MOV.U32 R216, RZ, RZ, R161 ;  /* 0x000000ffffd87224 */ /* 0x000fe200078e00a1 */
[----:B----4-:R-:W-:Y:S01]  /*4740*/  MOV R192, R217 ;  /* 0x000000d900c07202 */ /* 0x010fe20000000f00 */
[----:B------:R-:W2:Y:S01]  /*4750*/  LDL.LU R161, [R1+0x780] ;  /* 0x0007800001a17983 */ /* 0x000ea20000300800 */
[----:B------:R-:W-:Y:S02]  /*4760*/  IMAD.MOV.U32 R217, RZ, RZ, R162 ;  /* 0x000000ffffd97224 */ /* 0x000fe400078e00a2 */
[----:B---3--:R-:W-:Y:S01]  /*4770*/  IMAD.MOV.U32 R193, RZ, RZ, R218 ;  /* 0x000000ffffc17224 */ /* 0x008fe200078e00da */
[----:B------:R-:W2:Y:S01]  /*4780*/  LDL.LU R162, [R1+0x77c] ;  /* 0x00077c0001a27983 */ /* 0x000ea20000300800 */
[----:B------:R-:W-:Y:S01]  /*4790*/  MOV R218, R163 ;  /* 0x000000a300da7202 */ /* 0x000fe20000000f00 */
[----:B------:R-:W-:-:S02]  /*47a0*/  IMAD.MOV.U32 R194, RZ, RZ, R219 ;  /* 0x000000ffffc27224 */ /* 0x000fc400078e00db */
[----:B------:R-:W2:Y:S01]  /*47b0*/  LDL.LU R163, [R1+0x778] ;  /* 0x0007780001a37983 */ /* 0x000ea20000300800 */
[----:B------:R-:W-:-:S03]  /*47c0*/  IMAD.MOV.U32 R219, RZ, RZ, R164 ;  /* 0x000000ffffdb7224 */ /* 0x000fc600078e00a4 */
[----:B------:R-:W2:Y:S04]  /*47d0*/  LDL.LU R164, [R1+0x774] ;  /* 0x0007740001a47983 */ /* 0x000ea80000300800 */
[----:B------:R-:W2:Y:S04]  /*47e0*/  LDL.LU R165, [R1+0x770] ;  /* 0x0007700001a57983 */ /* 0x000ea80000300800 */
[----:B------:R-:W2:Y:S04]  /*47f0*/  LDL.LU R166, [R1+0x76c] ;  /* 0x00076c0001a67983 */ /* 0x000ea80000300800 */
[----:B------:R-:W2:Y:S04]  /*4800*/  LDL.LU R167, [R1+0x768] ;  /* 0x0007680001a77983 */ /* 0x000ea80000300800 */
[----:B------:R-:W3:Y:S04]  /*4810*/  LDL.LU R184, [R1+0x764] ;  /* 0x0007640001b87983 */ /* 0x000ee80000300800 */
        /* <DEDUP_REMOVED lines=8> */
[----:B----4-:R-:W-:Y:S02]  /*48a0*/  IMAD.MOV.U32 R124, RZ, RZ, R150 ;  /* 0x000000ffff7c7224 */ /* 0x010fe400078e0096 */
[----:B------:R-:W-:Y:S01]  /*48b0*/  IMAD.MOV.U32 R125, RZ, RZ, R151 ;  /* 0x000000ffff7d7224 */ /* 0x000fe200078e0097 */
[----:B------:R-:W-:Y:S01]  /*48c0*/  MOV R126, R168 ;  /* 0x000000a8007e7202 */ /* 0x000fe20000000f00 */
[----:B------:R-:W-:-:S06]  /*48d0*/  IMAD.MOV.U32 R127, RZ, RZ, R169 ;  /* 0x000000ffff7f7224 */ /* 0x000fcc00078e00a9 */
[----:B------:R-:W-:-:S06]  /*48e0*/  WARPGROUP.ARRIVE ;  /* 0x00000000000079c5 */ /* 0x000fcc0000000000 */
[----:B------:R-:W-:Y:S01]  /*48f0*/  HGMMA.64x16x16.F32 R120, gdesc[UR40], R120, gsb0 ;  /* 0x00200000287879f0 */ /* 0x000fe20008000878 */
[----:B------:R-:W-:Y:S01]  /*4900*/  IMAD.MOV.U32 R168, RZ, RZ, R193 ;  /* 0x000000ffffa87224 */ /* 0x000fe200078e00c1 */
        /* <DEDUP_REMOVED lines=11> */
[----:B------:R-:W-:Y:S01]  /*49c0*/  MOV R223, R187 ;  /* 0x000000bb00df7202 */ /* 0x000fe20000000f00 */
[----:B------:R-:W3:Y:S01]  /*49d0*/  LDL.LU R185, [R1+0x760] ;  /* 0x0007600001b97983 */ /* 0x000ee20000300800 */
[----:B------:R-:W-:-:S02]  /*49e0*/  IMAD.MOV.U32 R222, RZ, RZ, R186 ;  /* 0x000000ffffde7224 */ /* 0x000fc400078e00ba */
[----:B------:R-:W-:Y:S01]  /*49f0*/  IMAD.MOV.U32 R149, RZ, RZ, R173 ;  /* 0x000000ffff957224 */ /* 0x000fe200078e00ad */
[----:B------:R-:W3:Y:S01]  /*4a00*/  LDL.LU R186, [R1+0x75c] ;  /* 0x00075c0001ba7983 */ /* 0x000ee20000300800 */
[----:B------:R-:W-:Y:S01]  /*4a10*/  IMAD.MOV.U32 R174, RZ, RZ, R216 ;  /* 0x000000ffffae7224 */ /* 0x000fe200078e00d8 */
[----:B------:R-:W-:Y:S01]  /*4a20*/  MOV R147, R171 ;  /* 0x000000ab00937202 */ /* 0x000fe20000000f00 */
[----:B------:R-:W-:Y:S01]  /*4a30*/  IMAD.MOV.U32 R146, RZ, RZ, R170 ;  /* 0x000000ffff927224 */ /* 0x000fe200078e00aa */
[----:B------:R-:W3:Y:S01]  /*4a40*/  LDL.LU R187, [R1+0x758] ;  /* 0x0007580001bb7983 */ /* 0x000ee20000300800 */
[----:B------:R-:W-:Y:S02]  /*4a50*/  IMAD.MOV.U32 R173, RZ, RZ, R199 ;  /* 0x000000ffffad7224 */ /* 0x000fe400078e00c7 */
[----:B------:R-:W-:Y:S02]  /*4a60*/  IMAD.MOV.U32 R216, RZ, RZ, R188 ;  /* 0x000000ffffd87224 */ /* 0x000fe400078e00bc */
[----:B------:R-:W-:Y:S01]  /*4a70*/  IMAD.MOV.U32 R170, RZ, RZ, R196 ;  /* 0x000000ffffaa7224 */ /* 0x000fe200078e00c4 */
[----:B------:R-:W3:Y:S01]  /*4a80*/  LDL.LU R188, [R1+0x754] ;  /* 0x0007540001bc7983 */ /* 0x000ee20000300800 */
        /* <DEDUP_REMOVED lines=8> */
[----:B------:R-:W-:-:S03]  /*4b10*/  IMAD.MOV.U32 R198, RZ, RZ, R208 ;  /* 0x000000ffffc67224 */ /* 0x000fc600078e00d0 */
[----:B------:R-:W3:Y:S04]  /*4b20*/  LDL.LU R191, [R1+0x748] ;  /* 0x0007480001bf7983 */ /* 0x000ee80000300800 */
[----:B------:R-:W4:Y:S01]  /*4b30*/  LDL.LU R208, [R1+0x744] ;  /* 0x0007440001d07983 */ /* 0x000f220000300800 */
[----:B------:R-:W-:-:S03]  /*4b40*/  WARPGROUP.DEPBAR.LE gsb0, 0x0 ;  /* 0x00008000000079c5 */ /* 0x000fc60000010000 */
[----:B------:R0:W-:Y:S04]  /*4b50*/  STL.64 [R1+0x60], R120 ;  /* 0x0000607801007387 */ /* 0x0001e80000100a00 */
[----:B------:R1:W-:Y:S04]  /*4b60*/  STL.64 [R1+0x68], R122 ;  /* 0x0000687a01007387 */ /* 0x0003e80000100a00 */
[----:B------:R1:W-:Y:S04]  /*4b70*/  STL.64 [R1+0x70], R124 ;  /* 0x0000707c01007387 */ /* 0x0003e80000100a00 */
[----:B------:R1:W-:Y:S01]  /*4b80*/  STL.64 [R1+0x78], R126 ;  /* 0x0000787e01007387 */ /* 0x0003e20000100a00 */
[----:B0-----:R-:W-:-:S02]  /*4b90*/  IMAD.MOV.U32 R121, RZ, RZ, R147 ;  /* 0x000000ffff797224 */ /* 0x001fc400078e0093 */
[----:B------:R-:W-:Y:S02]  /*4ba0*/  IMAD.MOV.U32 R147, RZ, RZ, R193 ;  /* 0x000000ffff937224 */ /* 0x000fe400078e00c1 */
[----:B-1----:R-:W-:Y:S01]  /*4bb0*/  IMAD.MOV.U32 R122, RZ, RZ, R148 ;  /* 0x000000ffff7a7224 */ /* 0x002fe200078e0094 */
[----:B------:R-:W-:Y:S01]  /*4bc0*/  MOV R193, R210 ;  /* 0x000000d200c17202 */ /* 0x000fe20000000f00 */
[----:B------:R-:W-:Y:S01]  /*4bd0*/  IMAD.MOV.U32 R148, RZ, RZ, R170 ;  /* 0x000000ffff947224 */ /* 0x000fe200078e00aa */
[----:B------:R-:W-:Y:S01]  /*4be0*/  MOV R170, R194 ;  /* 0x000000c200aa7202 */ /* 0x000fe20000000f00 */
[----:B------:R-:W-:Y:S02]  /*4bf0*/  IMAD.MOV.U32 R125, RZ, RZ, R151 ;  /* 0x000000ffff7d7224 */ /* 0x000fe400078e0097 */
[----:B------:R-:W-:Y:S02]  /*4c00*/  IMAD.MOV.U32 R127, RZ, RZ, R169 ;  /* 0x000000ffff7f7224 */ /* 0x000fe400078e00a9 */
[----:B------:R-:W-:-:S02]  /*4c10*/  IMAD.MOV.U32 R169, RZ, RZ, R192 ;  /* 0x000000ffffa97224 */ /* 0x000fc400078e00c0 */
[----:B------:R-:W-:Y:S01]  /*4c20*/  IMAD.MOV.U32 R192, RZ, RZ, R209 ;  /* 0x000000ffffc07224 */ /* 0x000fe200078e00d1 */
[----:B------:R-:W-:Y:S01]  /*4c30*/  MOV R123, R149 ;  /* 0x00000095007b7202 */ /* 0x000fe20000000f00 */
[----:B------:R-:W-:Y:S01]  /*4c40*/  IMAD.MOV.U32 R151, RZ, RZ, R173 ;  /* 0x000000ffff977224 */ /* 0x000fe200078e00ad */
[----:B------:R-:W4:Y:S01]  /*4c50*/  LDL.LU R209, [R1+0x740] ;  /* 0x0007400001d17983 */ /* 0x000f220000300800 */
        /* <DEDUP_REMOVED lines=12> */
[----:B------:R-:W-:Y:S01]  /*4d20*/  MOV R168, R174 ;  /* 0x000000ae00a87202 */ /* 0x000fe20000000f00 */
[----:B------:R-:W-:-:S02]  /*4d30*/  IMAD.MOV.U32 R174, RZ, RZ, R215 ;  /* 0x000000ffffae7224 */ /* 0x000fc400078e00d7 */
[----:B------:R-:W4:Y:S04]  /*4d40*/  LDL.LU R213, [R1+0x730] ;  /* 0x0007300001d57983 */ /* 0x000f280000300800 */
[----:B------:R-:W4:Y:S04]  /*4d50*/  LDL.LU R214, [R1+0x72c] ;  /* 0x00072c0001d67983 */ /* 0x000f280000300800 */
[----:B------:R-:W4:Y:S01]  /*4d60*/  LDL.LU R215, [R1+0x728] ;  /* 0x0007280001d77983 */ /* 0x000f220000300800 */
[----:B------:R-:W-:Y:S01]  /*4d70*/  MOV R120, R146 ;  /* 0x0000009200787202 */ /* 0x000fe20000000f00 */
[----:B------:R-:W-:-:S05]  /*4d80*/  UIADD3 UR46, UR4, 0x302, URZ ;  /* 0x00000302042e7890 */ /* 0x000fca000fffe03f */
[----:B------:R-:W-:-:S06]  /*4d90*/  WARPGROUP.ARRIVE ;  /* 0x00000000000079c5 */ /* 0x000fcc0000000000 */
[----:B------:R-:W-:Y:S01]  /*4da0*/  HGMMA.64x16x16.F32 R120, gdesc[UR44], R120, gsb0 ;  /* 0x002000002c7879f0 */ /* 0x000fe20008000878 */
[----:B------:R-:W-:Y:S01]  /*4db0*/  UIADD3 UR50, UR4, 0x382, URZ ;  /* 0x0000038204327890 */ /* 0x000fe2000fffe03f */
[----:B------:R-:W-:Y:S01]  /*4dc0*/  UMOV UR51, 0x40000040 ;  /* 0x4000004000337882 */ /* 0x000fe20000000000 */
[----:B------:R-:W-:Y:S02]  /*4dd0*/  WARPGROUP.DEPBAR.LE gsb0, 0x0 ;  /* 0x00008000000079c5 */ /* 0x000fe40000010000 */
[----:B------:R-:W-:Y:S01]  /*4de0*/  UIADD3 UR54, UR4, 0x402, URZ ;  /* 0x0000040204367890 */ /* 0x000fe2000fffe03f */
[----:B------:R-:W-:Y:S01]  /*4df0*/  UMOV UR55, 0x40000040 ;  /* 0x4000004000377882 */ /* 0x000fe20000000000 */
[----:B------:R-:W-:Y:S01]  /*4e00*/  UIADD3 UR5, UR4, 0x482, URZ ;  /* 0x0000048204057890 */ /* 0x000fe2000fffe03f */
[----:B------:R-:W-:Y:S01]  /*4e10*/  UMOV UR12, UR8 ;  /* 0x00000008000c7c82 */ /* 0x000fe20008000000 */
[----:B------:R-:W-:Y:S01]  /*4e20*/  UMOV UR13, UR9 ;  /* 0x00000009000d7c82 */ /* 0x000fe20008000000 */
[----:B------:R-:W-:-:S04]  /*4e30*/  UMOV UR15, 0x40000040 ;  /* 0x40000040000f7882 */ /* 0x000fc80000000000 */
[----:B------:R-:W-:Y:S01]  /*4e40*/  UMOV UR14, UR5 ;  /* 0x00000005000e7c82 */ /* 0x000fe20008000000 */
[----:B------:R-:W-:Y:S01]  /*4e50*/  UIADD3 UR6, UR4, 0x502, URZ ;  /* 0x0000050204067890 */ /* 0x000fe2000fffe03f */
[----:B------:R-:W-:Y:S01]  /*4e60*/  UMOV UR56, UR8 ;  /* 0x0000000800387c82 */ /* 0x000fe20008000000 */
[----:B------:R-:W-:Y:S01]  /*4e70*/  UMOV UR57, UR9 ;  /* 0x0000000900397c82 */ /* 0x000fe20008000000 */
[----:B------:R-:W-:-:S04]  /*4e80*/  UMOV UR59, 0x40000040 ;  /* 0x40000040003b7882 */ /* 0x000fc80000000000 */
[----:B------:R-:W-:Y:S01]  /*4e90*/  UMOV UR58, UR6 ;  /* 0x00000006003a7c82 */ /* 0x000fe20008000000 */
[----:B----4-:R-:W-:-:S06]  /*4ea0*/  WARPGROUP.ARRIVE ;  /* 0x00000000000079c5 */ /* 0x010fcc0000000000 */
[----:B------:R-:W-:Y:S03]  /*4eb0*/  HGMMA.64x16x16.F32 R208, gdesc[UR48], R208, gsb0 ;  /* 0x0020000030d079f0 */ /* 0x000fe600080008d0 */
[----:B------:R-:W-:Y:S02]  /*4ec0*/  WARPGROUP.DEPBAR.LE gsb0, 0x0 ;  /* 0x00008000000079c5 */ /* 0x000fe40000010000 */
[----:B---3--:R-:W-:-:S06]  /*4ed0*/  WARPGROUP.ARRIVE ;  /* 0x00000000000079c5 */ /* 0x008fcc0000000000 */
[----:B------:R-:W-:Y:S03]  /*4ee0*/  HGMMA.64x16x16.F32 R184, gdesc[UR52], R184, gsb0 ;  /* 0x0020000034b879f0 */ /* 0x000fe600080008b8 */
[----:B------:R-:W-:Y:S02]  /*4ef0*/  WARPGROUP.DEPBAR.LE gsb0, 0x0 ;  /* 0x00008000000079c5 */ /* 0x000fe40000010000 */
[----:B--2---:R-:W-:-:S06]  /*4f00*/  WARPGROUP.ARRIVE ;  /* 0x00000000000079c5 */ /* 0x004fcc0000000000 */
[----:B------:R-:W-:Y:S03]  /*4f10*/  HGMMA.64x16x16.F32 R160, gdesc[UR12], R160, gsb0 ;  /* 0x002000000ca079f0 */ /* 0x000fe600080008a0 */
[----:B------:R-:W-:Y:S02]  /*4f20*/  WARPGROUP.DEPBAR.LE gsb0, 0x0 ;  /* 0x00008000000079c5 */ /* 0x000fe40000010000 */
[----:B------:R-:W-:-:S06]  /*4f30*/  WARPGROUP.ARRIVE ;  /* 0x00000000000079c5 */ /* 0x000fcc0000000000 */
[----:B------:R-:W-:Y:S01]  /*4f40*/  HGMMA.64x16x16.F32 R136, gdesc[UR56], R136, gsb0 ;  /* 0x00200000388879f0 */ /* 0x000fe20008000888 */
[----:B------:R-:W-:Y:S01]  /*4f50*/  UIADD3 UR7, UR4, 0x582, URZ ;  /* 0x0000058204077890 */ /* 0x000fe2000fffe03f */
[----:B------:R-:W-:Y:S01]  /*4f60*/  UMOV UR24, UR14 ;  /* 0x0000000e00187c82 */ /* 0x000fe20008000000 */
[----:B------:R-:W-:Y:S01]  /*4f70*/  UMOV UR25, UR15 ;  /* 0x0000000f00197c82 */ /* 0x000fe20008000000 */
[----:B------:R-:W-:Y:S01]  /*4f80*/  UMOV UR12, UR8 ;  /* 0x00000008000c7c82 */ /* 0x000fe20008000000 */
[----:B------:R-:W-:Y:S01]  /*4f90*/  UMOV UR13, UR9 ;  /* 0x00000009000d7c82 */ /* 0x000fe20008000000 */
[----:B------:R-:W-:Y:S02]  /*4fa0*/  UMOV UR15, 0x40000040 ;  /* 0x40000040000f7882 */ /* 0x000fe40000000000 */
[----:B------:R-:W-:Y:S01]  /*4fb0*/  UMOV UR14, UR7 ;  /* 0x00000007000e7c82 */ /* 0x000fe20008000000 */
        /* <DEDUP_REMOVED lines=16> */
[----:B------:R-:W-:Y:S01]  /*50c0*/  UMOV UR19, 0x40000040 ;  /* 0x4000004000137882 */ /* 0x000fe20000000000 */
[----:B------:R-:W-:Y:S02]  /*50d0*/  WARPGROUP.DEPBAR.LE gsb0, 0x0 ;  /* 0x00008000000079c5 */ /* 0x000fe40000010000 */
[----:B------:R-:W-:-:S06]  /*50e0*/  WARPGROUP.ARRIVE ;  /* 0x00000000000079c5 */ /* 0x000fcc0000000000 */
[----:B------:R-:W-:Y:S01]  /*50f0*/  HGMMA.64x16x16.F32 R64, gdesc[UR16], R64, gsb0 ;  /* 0x00200000104079f0 */ /* 0x000fe20008000840 */
[----:B------:R-:W-:Y:S01]  /*5100*/  UMOV UR32, UR14 ;  /* 0x0000000e00207c82 */ /* 0x000fe20008000000 */
[----:B------:R-:W-:Y:S01]  /*5110*/  UIADD3 UR14, UR4, 0x702, URZ ;  /* 0x00000702040e7890 */ /* 0x000fe2000fffe03f */
[----:B------:R-:W-:Y:S01]  /*5120*/  UMOV UR33, UR15 ;  /* 0x0000000f00217c82 */ /* 0x000fe20008000000 */
[----:B------:R-:W-:Y:S01]  /*5130*/  UMOV UR12, UR8 ;  /* 0x00000008000c7c82 */ /* 0x000fe20008000000 */
[----:B------:R-:W-:Y:S01]  /*5140*/  UMOV UR13, UR9 ;  /* 0x00000009000d7c82 */ /* 0x000fe20008000000 */
[----:B------:R-:W-:Y:S01]  /*5150*/  UMOV UR15, 0x40000040 ;  /* 0x40000040000f7882 */ /* 0x000fe20000000000 */
[----:B------:R-:W-:Y:S02]  /*5160*/  WARPGROUP.DEPBAR.LE gsb0, 0x0 ;  /* 0x00008000000079c5 */ /* 0x000fe40000010000 */
[----:B------:R-:W-:-:S06]  /*5170*/  WARPGROUP.ARRIVE ;  /* 0x00000000000079c5 */ /* 0x000fcc0000000000 */
[----:B------:R-:W-:Y:S01]  /*5180*/  HGMMA.64x16x16.F32 R40, gdesc[UR12], R40, gsb0 ;  /* 0x002000000c2879f0 */ /* 0x000fe20008000828 */
[----:B------:R-:W-:Y:S01]  /*5190*/  UIADD3 UR5, UR60, 0x402, URZ ;  /* 0x000004023c057890 */ /* 0x000fe2000fffe03f */
[----:B------:R-:W-:-:S06]  /*51a0*/  UMOV UR13, 0x40000040 ;  /* 0x40000040000d7882 */ /* 0x000fcc0000000000 */
[----:B------:R-:W-:Y:S01]  /*51b0*/  UMOV UR12, UR5 ;  /* 0x00000005000c7c82 */ /* 0x000fe20008000000 */
[----:B------:R-:W-:Y:S02]  /*51c0*/  WARPGROUP.DEPBAR.LE gsb0, 0x0 ;  /* 0x00008000000079c5 */ /* 0x000fe40000010000 */
[----:B------:R-:W-:-:S06]  /*51d0*/  WARPGROUP.ARRIVE ;  /* 0x00000000000079c5 */ /* 0x000fcc0000000000 */
[----:B------:R-:W-:Y:S01]  /*51e0*/  HGMMA.64x16x16.F32 R32, gdesc[UR12], R32, gsb0 ;  /* 0x002000000c2079f0 */ /* 0x000fe20008000820 */
[----:B------:R-:W-:Y:S01]  /*51f0*/  UMOV UR16, UR12 ;  /* 0x0000000c00107c82 */ /* 0x000fe20008000000 */
[----:B------:R-:W-:Y:S01]  /*5200*/  UMOV UR17, UR13 ;  /* 0x0000000d00117c82 */ /* 0x000fe20008000000 */
[----:B------:R-:W-:Y:S02]  /*5210*/  WARPGROUP.DEPBAR.LE gsb0, 0x0 ;  /* 0x00008000000079c5 */ /* 0x000fe40000010000 */
[----:B------:R-:W-:-:S06]  /*5220*/  WARPGROUP.ARRIVE ;  /* 0x00000000000079c5 */ /* 0x000fcc0000000000 */
[----:B------:R-:W-:Y:S01]  /*5230*/  HGMMA.64x16x16.F32 R56, gdesc[UR16], R56, gsb0 ;  /* 0x00200000103879f0 */ /* 0x000fe20008000838 */
[----:B------:R-:W-:Y:S01]  /*5240*/  UMOV UR20, UR12 ;  /* 0x0000000c00147c82 */ /* 0x000fe20008000000 */
[----:B------:R-:W-:Y:S01]  /*5250*/  UMOV UR21, UR13 ;  /* 0x0000000d00157c82 */ /* 0x000fe20008000000 */
        /* <DEDUP_REMOVED lines=12> */
[----:B------:R0:W-:Y:S04]  /*5320*/  STL.64 [R1], R120 ;  /* 0x0000007801007387 */ /* 0x0001e80000100a00 */
[----:B------:R1:W-:Y:S04]  /*5330*/  STL.64 [R1+0x8], R122 ;  /* 0x0000087a01007387 */ /* 0x0003e80000100a00 */
[----:B------:R2:W-:Y:S04]  /*5340*/  STL.64 [R1+0x10], R124 ;  /* 0x0000107c01007387 */ /* 0x0005e80000100a00 */
[----:B------:R3:W-:Y:S04]  /*5350*/  STL.64 [R1+0x18], R126 ;  /* 0x0000187e01007387 */ /* 0x0007e80000100a00 */
[----:B0-----:R-:W4:Y:S04]  /*5360*/  LDL.LU.64 R120, [R1+0x40] ;  /* 0x0000400001787983 */ /* 0x001f280000300a00 */
[----:B-1----:R-:W4:Y:S04]  /*5370*/  LDL.LU.64 R122, [R1+0x48] ;  /* 0x00004800017a7983 */ /* 0x002f280000300a00 */
[----:B--2---:R-:W4:Y:S04]  /*5380*/  LDL.LU.64 R124, [R1+0x50] ;  /* 0x00005000017c7983 */ /* 0x004f280000300a00 */
[----:B---3--:R-:W4:Y:S01]  /*5390*/  LDL.LU.64 R126, [R1+0x58] ;  /* 0x00005800017e7983 */ /* 0x008f220000300a00 */
[----:B------:R-:W-:Y:S01]  /*53a0*/  UMOV UR20, UR12 ;  /* 0x0000000c00147c82 */ /* 0x000fe20008000000 */
[----:B------:R-:W-:Y:S01]  /*53b0*/  UMOV UR21, UR13 ;  /* 0x0000000d00157c82 */ /* 0x000fe20008000000 */
[----:B------:R-:W-:Y:S01]  /*53c0*/  UMOV UR22, UR28 ;  /* 0x0000001c00167c82 */ /* 0x000fe20008000000 */
[----:B------:R-:W-:Y:S01]  /*53d0*/  UMOV UR23, UR29 ;  /* 0x0000001d00177c82 */ /* 0x000fe20008000000 */
[----:B------:R-:W-:-:S02]  /*53e0*/  WARPGROUP.DEPBAR.LE gsb0, 0x0 ;  /* 0x00008000000079c5 */ /* 0x000fc40000010000 */
        /* <DEDUP_REMOVED lines=34> */
[----:B------:R-:W-:Y:S01]  /*5610*/  STL [R1+0x5f4], R208 ;  /* 0x0005f4d001007387 */ /* 0x000fe20000100800 */
[----:B------:R-:W-:Y:S02]  /*5620*/  WARPGROUP.DEPBAR.LE gsb0, 0x0 ;  /* 0x00008000000079c5 */ /* 0x000fe40000010000 */
[----:B----4-:R-:W-:-:S06]  /*5630*/  WARPGROUP.ARRIVE ;  /* 0x00000000000079c5 */ /* 0x010fcc0000000000 */
[----:B------:R-:W-:Y:S01]  /*5640*/  HGMMA.64x16x16.F32 R120, gdesc[UR20], R120, gsb0 ;  /* 0x00200000147879f0 */ /* 0x000fe20008000878 */
[----:B------:R-:W-:Y:S04]  /*5650*/  STL [R1+0x5f0], R209 ;  /* 0x0005f0d101007387 */ /* 0x000fe80000100800 */
        /* <DEDUP_REMOVED lines=9> */
[----:B------:R-:W-:Y:S01]  /*56f0*/  STL [R1+0x608], R187 ;  /* 0x000608bb01007387 */ /* 0x000fe20000100800 */
[----:B------:R-:W-:-:S03]  /*5700*/  MOV R146, R147 ;  /* 0x0000009300927202 */ /* 0x000fc60000000f00 */
[----:B------:R-:W-:Y:S01]  /*5710*/  STL [R1+0x604], R188 ;  /* 0x000604bc01007387 */ /* 0x000fe20000100800 */
[----:B------:R-:W-:-:S03]  /*5720*/  IMAD.MOV.U32 R147, RZ, RZ, R170 ;  /* 0x000000ffff937224 */ /* 0x000fc600078e00aa */
[----:B------:R-:W-:Y:S01]  /*5730*/  STL [R1+0x600], R189 ;  /* 0x000600bd01007387 */ /* 0x000fe20000100800 */
[----:B------:R-:W-:-:S03]  /*5740*/  IMAD.MOV.U32 R170, RZ, RZ, R171 ;  /* 0x000000ffffaa7224 */ /* 0x000fc600078e00ab */
[----:B------:R-:W-:Y:S01]  /*5750*/  STL [R1+0x5fc], R190 ;  /* 0x0005fcbe01007387 */ /* 0x000fe20000100800 */
[----:B------:R-:W-:-:S03]  /*5760*/  WARPGROUP.DEPBAR.LE gsb0, 0x0 ;  /* 0x00008000000079c5 */ /* 0x000fc60000010000 */
[----:B------:R-:W-:Y:S01]  /*5770*/  STL [R1+0x5f8], R191 ;  /* 0x0005f8bf01007387 */ /* 0x000fe20000100800 */
[----:B------:R-:W-:-:S03]  /*5780*/  MOV R171, R172 ;  /* 0x000000ac00ab7202 */ /* 0x000fc60000000f00 */
[----:B------:R0:W-:Y:S01]  /*5790*/  STL.64 [R1+0x40], R120 ;  /* 0x0000407801007387 */ /* 0x0001e20000100a00 */
[----:B------:R-:W-:-:S03]  /*57a0*/  IMAD.MOV.U32 R172, RZ, RZ, R174 ;  /* 0x000000ffffac7224 */ /* 0x000fc600078e00ae */
[----:B------:R1:W-:Y:S01]  /*57b0*/  STL.64 [R1+0x48], R122 ;  /* 0x0000487a01007387 */ /* 0x0003e20000100a00 */
[----:B------:R-:W-:-:S03]  /*57c0*/  IMAD.MOV.U32 R174, RZ, RZ, R175 ;  /* 0x000000ffffae7224 */ /* 0x000fc600078e00af */
[----:B------:R2:W-:Y:S01]  /*57d0*/  STL.64 [R1+0x50], R124 ;  /* 0x0000507c01007387 */ /* 0x0005e20000100a00 */
[----:B------:R-:W-:-:S03]  /*57e0*/  MOV R175, R235 ;  /* 0x000000eb00af7202 */ /* 0x000fc60000000f00 */
[----:B------:R3:W-:Y:S01]  /*57f0*/  STL [R1+0x58], R126 ;  /* 0x0000587e01007387 */ /* 0x0007e20000100800 */
[----:B------:R-:W-:-:S03]  /*5800*/  IMAD.MOV.U32 R235, RZ, RZ, R127 ;  /* 0x000000ffffeb7224 */ /* 0x000fc600078e007f */
[----:B0-----:R-:W4:Y:S04]  /*5810*/  LDL.LU.64 R120, [R1+0x100] ;  /* 0x0001000001787983 */ /* 0x001f280000300a00 */
[----:B-1----:R-:W4:Y:S04]  /*5820*/  LDL.LU.64 R122, [R1+0x108] ;  /* 0x00010800017a7983 */ /* 0x002f280000300a00 */
[----:B--2---:R-:W4:Y:S04]  /*5830*/  LDL.LU.64 R124, [R1+0x110] ;  /* 0x00011000017c7983 */ /* 0x004f280000300a00 */
[----:B---3--:R-:W4:Y:S01]  /*5840*/  LDL.LU.64 R126, [R1+0x118] ;  /* 0x00011800017e7983 */ /* 0x008f220000300a00 */
[----:B------:R-:W-:Y:S01]  /*5850*/  WARPGROUP.ARRIVE ;  /* 0x00000000000079c5 */ /* 0x000fe20000000000 */
[----:B------:R-:W-:Y:S01]  /*5860*/  UMOV UR20, UR12 ;  /* 0x0000000c00147c82 */ /* 0x000fe20008000000 */
[----:B------:R-:W-:Y:S01]  /*5870*/  UMOV UR21, UR13 ;  /* 0x0000000d00157c82 */ /* 0x000fe20008000000 */
[----:B------:R-:W-:Y:S01]  /*5880*/  UMOV UR22, UR38 ;  /* 0x0000002600167c82 */ /* 0x000fe20008000000 */
[----:B------:R-:W-:-:S02]  /*5890*/  UMOV UR23, UR39 ;  /* 0x0000002700177c82 */ /* 0x000fc40008000000 */
[----:B------:R-:W-:Y:S01]  /*58a0*/  HGMMA.64x16x16.F32 R4, gdesc[UR20], R4, gsb0 ;  /* 0x00200000140479f0 */ /* 0x000fe20008000804 */
[----:B------:R-:W-:Y:S01]  /*58b0*/  UMOV UR20, UR12 ;  /* 0x0000000c00147c82 */ /* 0x000fe20008000000 */
[----:B------:R-:W-:Y:S01]  /*58c0*/  UMOV UR21, UR13 ;  /* 0x0000000d00157c82 */ /* 0x000fe20008000000 */
[----:B------:R-:W-:Y:S01]  /*58d0*/  UMOV UR22, UR34 ;  /* 0x0000002200167c82 */ /* 0x000fe20008000000 */
[----:B------:R-:W-:Y:S01]  /*58e0*/  UMOV UR23, UR35 ;  /* 0x0000002300177c82 */ /* 0x000fe20008000000 */
[----:B------:R-:W-:Y:S02]  /*58f0*/  WARPGROUP.DEPBAR.LE gsb0, 0x0 ;  /* 0x00008000000079c5 */ /* 0x000fe40000010000 */
[----:B----4-:R-:W-:-:S06]  /*5900*/  WARPGROUP.ARRIVE ;  /* 0x00000000000079c5 */ /* 0x010fcc0000000000 */
[----:B------:R-:W-:Y:S03]  /*5910*/  HGMMA.64x16x16.F32 R120, gdesc[UR20], R120, gsb0 ;  /* 0x00200000147879f0 */ /* 0x000fe60008000878 */
[----:B------:R-:W-:Y:S02]  /*5920*/  WARPGROUP.DEPBAR.LE gsb0, 0x0 ;  /* 0x00008000000079c5 */ /* 0x000fe40000010000 */
[----:B------:R-:W-:Y:S01]  /*5930*/  IMAD.MOV.U32 R208, RZ, RZ, R120 ;  /* 0x000000ffffd07224 */ /* 0x000fe200078e0078 */
[----:B------:R-:W-:Y:S01]  /*5940*/  MOV R209, R121 ;  /* 0x0000007900d17202 */ /* 0x000fe20000000f00 */
[----:B------:R-:W-:Y:S01]  /*5950*/  IMAD.MOV.U32 R210, RZ, RZ, R122 ;  /* 0x000000ffffd27224 */ /* 0x000fe200078e007a */
[----:B------:R-:W2:Y:S01]  /*5960*/  LDL.LU.64 R120, [R1+0x160] ;  /* 0x0001600001787983 */ /* 0x000ea20000300a00 */
[----:B------:R-:W-:Y:S01]  /*5970*/  IMAD.MOV.U32 R211, RZ, RZ, R123 ;  /* 0x000000ffffd37224 */ /* 0x000fe200078e007b */
[----:B------:R-:W-:Y:S01]  /*5980*/  MOV R212, R124 ;  /* 0x0000007c00d47202 */ /* 0x000fe20000000f00 */
[----:B------:R-:W-:Y:S01]  /*5990*/  IMAD.MOV.U32 R213, RZ, RZ, R125 ;  /* 0x000000ffffd57224 */ /* 0x000fe200078e007d */
[----:B------:R-:W2:Y:S01]  /*59a0*/  LDL.LU.64 R122, [R1+0x168] ;  /* 0x00016800017a7983 */ /* 0x000ea20000300a00 */
[----:B------:R-:W-:Y:S01]  /*59b0*/  IMAD.MOV.U32 R214, RZ, RZ, R126 ;  /* 0x000000ffffd67224 */ /* 0x000fe200078e007e */
[----:B------:R-:W-:-:S02]  /*59c0*/  MOV R215, R127 ;  /* 0x0000007f00d77202 */ /* 0x000fc40000000f00 */
[----:B------:R-:W2:Y:S04]  /*59d0*/  LDL.LU.64 R124, [R1+0x170] ;  /* 0x00017000017c7983 */ /* 0x000ea80000300a00 */
[----:B------:R-:W2:Y:S01]  /*59e0*/  LDL.LU.64 R126, [R1+0x178] ;  /* 0x00017800017e7983 */ /* 0x000ea20000300a00 */
[----:B------:R-:W-:Y:S01]  /*59f0*/  UMOV UR20, UR12 ;  /* 0x0000000c00147c82 */ /* 0x000fe20008000000 */
[----:B------:R-:W-:Y:S01]  /*5a00*/  UMOV UR21, UR13 ;  /* 0x0000000d00157c82 */ /* 0x000fe20008000000 */
[----:B------:R-:W-:Y:S01]  /*5a10*/  UMOV UR22, UR30 ;  /* 0x0000001e00167c82 */ /* 0x000fe20008000000 */
[----:B------:R-:W-:Y:S01]  /*5a20*/  UMOV UR23, UR31 ;  /* 0x0000001f00177c82 */ /* 0x000fe20008000000 */
[----:B--2---:R-:W-:-:S06]  /*5a30*/  WARPGROUP.ARRIVE ;  /* 0x00000000000079c5 */ /* 0x004fcc0000000000 */
[----:B------:R-:W-:Y:S03]  /*5a40*/  HGMMA.64x16x16.F32 R120, gdesc[UR20], R120, gsb0 ;  /* 0x00200000147879f0 */ /* 0x000fe60008000878 */
[----:B------:R-:W-:Y:S02]  /*5a50*/  WARPGROUP.DEPBAR.LE gsb0, 0x0 ;  /* 0x00008000000079c5 */ /* 0x000fe40000010000 */
[----:B------:R-:W-:Y:S01]  /*5a60*/  IMAD.MOV.U32 R190, RZ, RZ, R126 ;  /* 0x000000ffffbe7224 */ /* 0x000fe200078e007e */
[----:B------:R-:W-:Y:S01]  /*5a70*/  MOV R189, R125 ;  /* 0x0000007d00bd7202 */ /* 0x000fe20000000f00 */
[----:B------:R-:W-:Y:S01]  /*5a80*/  IMAD.MOV.U32 R188, RZ, RZ, R124 ;  /* 0x000000ffffbc7224 */ /* 0x000fe200078e007c */
        /* <DEDUP_REMOVED lines=8> */
[----:B------:R-:W-:Y:S02]  /*5b10*/  IMAD.MOV.U32 R192, RZ, RZ, R196 ;  /* 0x000000ffffc07224 */ /* 0x000fe400078e00c4 */
[----:B------:R-:W-:Y:S01]  /*5b20*/  IMAD.MOV.U32 R169, RZ, RZ, R173 ;  /* 0x000000ffffa97224 */ /* 0x000fe200078e00ad */
[----:B------:R-:W-:Y:S01]  /*5b30*/  MOV R173, R195 ;  /* 0x000000c300ad7202 */ /* 0x000fe20000000f00 */
[----:B------:R-:W-:Y:S01]  /*5b40*/  IMAD.MOV.U32 R172, RZ, RZ, R194 ;  /* 0x000000ffffac7224 */ /* 0x000fe200078e00c2 */
[----:B------:R-:W-:Y:S01]  /*5b50*/  MOV R194, R198 ;  /* 0x000000c600c27202 */ /* 0x000fe20000000f00 */
[----:B------:R-:W-:Y:S01]  /*5b60*/  IMAD.MOV.U32 R193, RZ, RZ, R197 ;  /* 0x000000ffffc17224 */ /* 0x000fe200078e00c5 */
[----:B------:R-:W-:Y:S01]  /*5b70*/  MOV R197, R19 ;  /* 0x0000001300c57202 */ /* 0x000fe20000000f00 */
[----:B------:R-:W-:-:S02]  /*5b80*/  IMAD.MOV.U32 R196, RZ, RZ, R18 ;  /* 0x000000ffffc47224 */ /* 0x000fc400078e0012 */
[----:B------:R-:W2:Y:S01]  /*5b90*/  LDL.LU R18, [R1+0x724] ;  /* 0x0007240001127983 */ /* 0x000ea20000300800 */
[----:B------:R-:W-:Y:S02]  /*5ba0*/  IMAD.MOV.U32 R195, RZ, RZ, R199 ;  /* 0x000000ffffc37224 */ /* 0x000fe400078e00c7 */
[----:B------:R-:W-:Y:S01]  /*5bb0*/  IMAD.MOV.U32 R198, RZ, RZ, R20 ;  /* 0x000000ffffc67224 */ /* 0x000fe200078e0014 */
[----:B------:R-:W3:Y:S01]  /*5bc0*/  LDL.LU R19, [R1+0x720] ;  /* 0x0007200001137983 */ /* 0x000ee20000300800 */
[----:B------:R-:W-:-:S03]  /*5bd0*/  IMAD.MOV.U32 R199, RZ, RZ, R21 ;  /* 0x000000ffffc77224 */ /* 0x000fc600078e0015 */
[----:B------:R-:W4:Y:S04]  /*5be0*/  LDL.LU R20, [R1+0x71c] ;  /* 0x00071c0001147983 */ /* 0x000f280000300800 */
[----:B------:R-:W4:Y:S01]  /*5bf0*/  LDL.LU R21, [R1+0x718] ;  /* 0x0007180001157983 */ /* 0x000f220000300800 */
[----:B------:R-:W-:Y:S01]  /*5c00*/  MOV R144, R16 ;  /* 0x0000001000907202 */ /* 0x000fe20000000f00 */
[----:B------:R-:W-:Y:S01]  /*5c10*/  IMAD.MOV.U32 R145, RZ, RZ, R17 ;  /* 0x000000ffff917224 */ /* 0x000fe200078e0011 */
[----:B------:R-:W-:Y:S01]  /*5c20*/  MOV R12, R146 ;  /* 0x00000092000c7202 */ /* 0x000fe20000000f00 */
[----:B------:R-:W4:Y:S01]  /*5c30*/  LDL.LU R16, [R1+0x714] ;  /* 0x0007140001107983 */ /* 0x000f220000300800 */
[----:B------:R-:W-:Y:S02]  /*5c40*/  IMAD.MOV.U32 R184, RZ, RZ, R120 ;  /* 0x000000ffffb87224 */ /* 0x000fe400078e0078 */
[----:B------:R-:W-:Y:S01]  /*5c50*/  IMAD.MOV.U32 R13, RZ, RZ, R147 ;  /* 0x000000ffff0d7224 */ /* 0x000fe200078e0093 */
[----:B------:R-:W4:Y:S01]  /*5c60*/  LDL.LU R17, [R1+0x710] ;  /* 0x0007100001117983 */ /* 0x000f220000300800 */
[----:B------:R-:W-:Y:S01]  /*5c70*/  IMAD.MOV.U32 R185, RZ, RZ, R121 ;  /* 0x000000ffffb97224 */ /* 0x000fe200078e0079 */
[----:B------:R-:W-:Y:S01]  /*5c80*/  MOV R186, R122 ;  /* 0x0000007a00ba7202 */ /* 0x000fe20000000f00 */
[----:B------:R-:W-:Y:S01]  /*5c90*/  IMAD.MOV.U32 R120, RZ, RZ, R148 ;  /* 0x000000ffff787224 */ /* 0x000fe200078e0094 */
[----:B------:R-:W-:Y:S01]  /*5ca0*/  MOV R121, R149 ;  /* 0x0000009500797202 */ /* 0x000fe20000000f00 */
[----:B------:R-:W-:-:S02]  /*5cb0*/  IMAD.MOV.U32 R187, RZ, RZ, R123 ;  /* 0x000000ffffbb7224 */ /* 0x000fc400078e007b */
[----:B------:R-:W-:Y:S01]  /*5cc0*/  IMAD.MOV.U32 R122, RZ, RZ, R150 ;  /* 0x000000ffff7a7224 */ /* 0x000fe200078e0096 */
[----:B------:R-:W-:Y:S01]  /*5cd0*/  MOV R150, R22 ;  /* 0x0000001600967202 */ /* 0x000fe20000000f00 */
[----:B------:R-:W-:Y:S02]  /*5ce0*/  IMAD.MOV.U32 R123, RZ, RZ, R151 ;  /* 0x000000ffff7b7224 */ /* 0x000fe400078e0097 */
[----:B------:R-:W-:Y:S02]  /*5cf0*/  IMAD.MOV.U32 R151, RZ, RZ, R23 ;  /* 0x000000ffff977224 */ /* 0x000fe400078e0017 */
[----:B--2---:R-:W-:Y:S02]  /*5d00*/  IMAD.MOV.U32 R146, RZ, RZ, R18 ;  /* 0x000000ffff927224 */ /* 0x004fe400078e0012 */
[----:B------:R-:W2:Y:S01]  /*5d10*/  LDL.LU R18, [R1+0x70c] ;  /* 0x00070c0001127983 */ /* 0x000ea20000300800 */
[----:B---3--:R-:W-:-:S03]  /*5d20*/  MOV R147, R19 ;  /* 0x0000001300937202 */ /* 0x008fc60000000f00 */
[----:B------:R-:W2:Y:S01]  /*5d30*/  LDL.LU R19, [R1+0x708] ;  /* 0x0007080001137983 */ /* 0x000ea20000300800 */
[----:B----4-:R-:W-:-:S03]  /*5d40*/  IMAD.MOV.U32 R148, RZ, RZ, R20 ;  /* 0x000000ffff947224 */ /* 0x010fc600078e0014 */
[----:B------:R-:W2:Y:S01]  /*5d50*/  LDL.LU R20, [R1+0x704] ;  /* 0x0007040001147983 */ /* 0x000ea20000300800 */
[----:B------:R-:W-:-:S03]  /*5d60*/  IMAD.MOV.U32 R149, RZ, RZ, R21 ;  /* 0x000000ffff957224 */ /* 0x000fc600078e0015 */
[----:B------:R-:W2:Y:S04]  /*5d70*/  LDL.LU R21, [R1+0x700] ;  /* 0x0007000001157983 */ /* 0x000ea80000300800 */
[----:B------:R-:W2:Y:S04]  /*5d80*/  LDL.LU R22, [R1+0x6fc] ;  /* 0x0006fc0001167983 */ /* 0x000ea80000300800 */
[----:B------:R-:W2:Y:S04]  /*5d90*/  LDL.LU R23, [R1+0x6f8] ;  /* 0x0006f80001177983 */ /* 0x000ea80000300800 */
[----:B------:R-:W3:Y:S04]  /*5da0*/  LDL.LU.64 R72, [R1+0x220] ;  /* 0x0002200001487983 */ /* 0x000ee80000300a00 */
[----:B------:R-:W3:Y:S04]  /*5db0*/  LDL.LU.64 R74, [R1+0x228] ;  /* 0x00022800014a7983 */ /* 0x000ee80000300a00 */
[----:B------:R-:W3:Y:S04]  /*5dc0*/  LDL.LU.64 R76, [R1+0x230] ;  /* 0x00023000014c7983 */ /* 0x000ee80000300a00 */
[----:B------:R-:W3:Y:S01]  /*5dd0*/  LDL.LU.64 R78, [R1+0x238] ;  /* 0x00023800014e7983 */ /* 0x000ee20000300a00 */
[----:B------:R-:W-:Y:S01]  /*5de0*/  UMOV UR20, UR12 ;  /* 0x0000000c00147c82 */ /* 0x000fe20008000000 */
[----:B------:R-:W-:Y:S01]  /*5df0*/  UMOV UR21, UR13 ;  /* 0x0000000d00157c82 */ /* 0x000fe20008000000 */
[----:B------:R-:W-:Y:S01]  /*5e00*/  UMOV UR22, UR26 ;  /* 0x0000001a00167c82 */ /* 0x000fe20008000000 */
[----:B------:R-:W-:Y:S01]  /*5e10*/  UMOV UR23, UR27 ;  /* 0x0000001b00177c82 */ /* 0x000fe20008000000 */
[----:B------:R-:W-:Y:S01]  /*5e20*/  UMOV UR8, UR12 ;  /* 0x0000000c00087c82 */ /* 0x000fe20008000000 */
[----:B------:R-:W-:Y:S01]  /*5e30*/  UMOV UR9, UR13 ;  /* 0x0000000d00097c82 */ /* 0x000fe20008000000 */
[----:B------:R-:W-:Y:S01]  /*5e40*/  IMAD.MOV.U32 R96, RZ, RZ, R12 ;  /* 0x000000ffff607224 */ /* 0x000fe200078e000c */
[----:B------:R-:W-:Y:S01]  /*5e50*/  MOV R97, R13 ;  /* 0x0000000d00617202 */ /* 0x000fe20000000f00 */
[----:B------:R-:W-:Y:S01]  /*5e60*/  IMAD.MOV.U32 R98, RZ, RZ, R120 ;  /* 0x000000ffff627224 */ /* 0x000fe200078e0078 */
[----:B------:R-:W-:Y:S01]  /*5e70*/  MOV R100, R122 ;  /* 0x0000007a00647202 */ /* 0x000fe20000000f00 */
[----:B------:R-:W-:Y:S01]  /*5e80*/  IMAD.MOV.U32 R99, RZ, RZ, R121 ;  /* 0x000000ffff637224 */ /* 0x000fe200078e0079 */
[----:B------:R-:W-:Y:S01]  /*5e90*/  MOV R103, R125 ;  /* 0x0000007d00677202 */ /* 0x000fe20000000f00 */
[----:B------:R-:W-:-:S02]  /*5ea0*/  IMAD.MOV.U32 R101, RZ, RZ, R123 ;  /* 0x000000ffff657224 */ /* 0x000fc400078e007b */
[----:B------:R-:W-:Y:S01]  /*5eb0*/  IMAD.MOV.U32 R102, RZ, RZ, R124 ;  /* 0x000000ffff667224 */ /* 0x000fe200078e007c */
[----:B------:R-:W-:Y:S01]  /*5ec0*/  UIADD3 UR5, UR60, 0x802, URZ ;  /* 0x000008023c057890 */ /* 0x000fe2000fffe03f */
[----:B------:R-:W-:Y:S01]  /*5ed0*/  IMAD.MOV.U32 R120, RZ, RZ, R126 ;  /* 0x000000ffff787224 */ /* 0x000fe200078e007e */
[----:B------:R-:W-:Y:S01]  /*5ee0*/  MOV R122, R168 ;  /* 0x000000a8007a7202 */ /* 0x000fe20000000f00 */
[----:B------:R-:W-:Y:S01]  /*5ef0*/  IMAD.MOV.U32 R121, RZ, RZ, R127 ;  /* 0x000000ffff797224 */ /* 0x000fe200078e007f */
[----:B------:R-:W-:Y:S01]  /*5f00*/  MOV R125, R171 ;  /* 0x000000ab007d7202 */ /* 0x000fe20000000f00 */
[----:B------:R-:W-:Y:S02]  /*5f10*/  IMAD.MOV.U32 R123, RZ, RZ, R169 ;  /* 0x000000ffff7b7224 */ /* 0x000fe400078e00a9 */
[----:B------:R-:W-:Y:S02]  /*5f20*/  IMAD.MOV.U32 R124, RZ, RZ, R170 ;  /* 0x000000ffff7c7224 */ /* 0x000fe400078e00aa */
[----:B------:R-:W-:-:S02]  /*5f30*/  IMAD.MOV.U32 R126, RZ, RZ, R172 ;  /* 0x000000ffff7e7224 */ /* 0x000fc400078e00ac */
[----:B------:R-:W-:Y:S01]  /*5f40*/  IMAD.MOV.U32 R127, RZ, RZ, R173 ;  /* 0x000000ffff7f7224 */ /* 0x000fe200078e00ad */
[----:B------:R-:W-:Y:S01]  /*5f50*/  UIADD3 UR6, UR60, 0x4, URZ ;  /* 0x000000043c067890 */ /* 0x000fe2000fffe03f */
[----:B------:R-:W-:-:S06]  /*5f60*/  UMOV UR7, UR29 ;  /* 0x0000001d00077c82 */ /* 0x000fcc0008000000 */
[----:B------:R-:W-:Y:S01]  /*5f70*/  UMOV UR12, UR6 ;  /* 0x00000006000c7c82 */ /* 0x000fe20008000000 */
[----:B------:R-:W-:Y:S01]  /*5f80*/  UMOV UR6, UR28 ;  /* 0x0000001c00067c82 */ /* 0x000fe20008000000 */
[----:B--2---:R-:W-:-:S06]  /*5f90*/  WARPGROUP.ARRIVE ;  /* 0x00000000000079c5 */ /* 0x004fcc0000000000 */
[----:B------:R-:W-:Y:S03]  /*5fa0*/  HGMMA.64x16x16.F32 R16, gdesc[UR20], R16, gsb0 ;  /* 0x00200000141079f0 */ /* 0x000fe60008000810 */
[----:B------:R-:W-:Y:S02]  /*5fb0*/  WARPGROUP.DEPBAR.LE gsb0, 0x0 ;  /* 0x00008000000079c5 */ /* 0x000fe40000010000 */
[----:B---3--:R-:W-:-:S06]  /*5fc0*/  WARPGROUP.ARRIVE ;  /* 0x00000000000079c5 */ /* 0x008fcc0000000000 */
[----:B------:R-:W-:Y:S01]  /*5fd0*/  HGMMA.64x16x16.F32 R72, gdesc[UR8], R72, gsb0 ;  /* 0x00200000084879f0 */ /* 0x000fe20008000848 */
[----:B------:R-:W-:Y:S01]  /*5fe0*/  UMOV UR8, UR5 ;  /* 0x0000000500087c82 */ /* 0x000fe20008000000 */
[----:B------:R-:W-:Y:S01]  /*5ff0*/  UMOV UR9, 0x40000040 ;  /* 0x4000004000097882 */ /* 0x000fe20000000000 */
        /* <DEDUP_REMOVED lines=37> */
[----:B------:R-:W-:Y:S01]  /*6250*/  IMAD.MOV.U32 R12, RZ, RZ, R78 ;  /* 0x000000ffff0c7224 */ /* 0x000fe200078e004e */
[----:B------:R-:W-:Y:S01]  /*6260*/  MOV R2, R79 ;  /* 0x0000004f00027202 */ /* 0x000fe20000000f00 */
[----:B------:R-:W-:Y:S01]  /*6270*/  IMAD.MOV.U32 R13, RZ, RZ, R77 ;  /* 0x000000ffff0d7224 */ /* 0x000fe200078e004d */
[----:B------:R-:W-:Y:S01]  /*6280*/  MOV R14, R76 ;  /* 0x0000004c000e7202 */ /* 0x000fe20000000f00 */
[----:B------:R-:W2:Y:S01]  /*6290*/  LDL.LU.64 R78, [R1+0x6f0] ;  /* 0x0006f000014e7983 */ /* 0x000ea20000300a00 */
[----:B------:R-:W-:Y:S01]  /*62a0*/  IMAD.MOV.U32 R232, RZ, RZ, R74 ;  /* 0x000000ffffe87224 */ /* 0x000fe200078e004a */
[----:B------:R-:W-:Y:S01]  /*62b0*/  MOV R233, R73 ;  /* 0x0000004900e97202 */ /* 0x000fe20000000f00 */
[----:B------:R-:W-:Y:S01]  /*62c0*/  IMAD.MOV.U32 R15, RZ, RZ, R75 ;  /* 0x000000ffff0f7224 */ /* 0x000fe200078e004b */
[----:B------:R-:W2:Y:S01]  /*62d0*/  LDL.LU.64 R76, [R1+0x6e8] ;  /* 0x0006e800014c7983 */ /* 0x000ea20000300a00 */
[----:B------:R-:W-:-:S03]  /*62e0*/  IMAD.MOV.U32 R234, RZ, RZ, R72 ;  /* 0x000000ffffea7224 */ /* 0x000fc600078e0048 */
[----:B------:R-:W2:Y:S04]  /*62f0*/  LDL.LU.64 R74, [R1+0x6e0] ;  /* 0x0006e000014a7983 */ /* 0x000ea80000300a00 */
[----:B------:R-:W2:Y:S04]  /*6300*/  LDL.LU.64 R72, [R1+0x6d8] ;  /* 0x0006d80001487983 */ /* 0x000ea80000300a00 */
[----:B------:R-:W-:Y:S04]  /*6310*/  STL.64 [R1+0x200], R96 ;  /* 0x0002006001007387 */ /* 0x000fe80000100a00 */
[----:B------:R-:W-:Y:S04]  /*6320*/  STL.64 [R1+0x208], R98 ;  /* 0x0002086201007387 */ /* 0x000fe80000100a00 */
[----:B------:R-:W-:Y:S01]  /*6330*/  STL.64 [R1+0x210], R100 ;  /* 0x0002106401007387 */ /* 0x000fe20000100a00 */
[----:B------:R-:W-:-:S02]  /*6340*/  WARPGROUP.DEPBAR.LE gsb0, 0x0 ;  /* 0x00008000000079c5 */ /* 0x000fc40000010000 */
[----:B------:R-:W-:-:S06]  /*6350*/  WARPGROUP.ARRIVE ;  /* 0x00000000000079c5 */ /* 0x000fcc0000000000 */
[----:B------:R-:W-:Y:S01]  /*6360*/  HGMMA.64x16x16.F32 R216, gdesc[UR40], R216, gsb0 ;  /* 0x0020000028d879f0 */ /* 0x000fe200080008d8 */
[----:B------:R0:W-:Y:S04]  /*6370*/  STL.64 [R1+0x218], R102 ;  /* 0x0002186601007387 */ /* 0x0001e80000100a00 */
[----:B0-----:R-:W3:Y:S04]  /*6380*/  LDL.LU.64 R102, [R1+0x6d0] ;  /* 0x0006d00001667983 */ /* 0x001ee80000300a00 */
[----:B------:R-:W3:Y:S04]  /*6390*/  LDL.LU.64 R100, [R1+0x6c8] ;  /* 0x0006c80001647983 */ /* 0x000ee80000300a00 */
[----:B------:R-:W3:Y:S04]  /*63a0*/  LDL.LU.64 R98, [R1+0x6c0] ;  /* 0x0006c00001627983 */ /* 0x000ee80000300a00 */
[----:B------:R-:W3:Y:S04]  /*63b0*/  LDL.LU.64 R96, [R1+0x6b8] ;  /* 0x0006b80001607983 */ /* 0x000ee80000300a00 */
[----:B------:R-:W-:Y:S04]  /*63c0*/  STL.64 [R1+0x1a0], R120 ;  /* 0x0001a07801007387 */ /* 0x000fe80000100a00 */
[----:B------:R-:W-:Y:S04]  /*63d0*/  STL.64 [R1+0x1a8], R122 ;  /* 0x0001a87a01007387 */ /* 0x000fe80000100a00 */
[----:B------:R-:W-:Y:S04]  /*63e0*/  STL.64 [R1+0x1b0], R124 ;  /* 0x0001b07c01007387 */ /* 0x000fe80000100a00 */
[----:B------:R0:W-:Y:S04]  /*63f0*/  STL.64 [R1+0x1b8], R126 ;  /* 0x0001b87e01007387 */ /* 0x0001e80000100a00 */
[----:B0-----:R-:W4:Y:S04]  /*6400*/  LDL.LU.64 R126, [R1+0x6b0] ;  /* 0x0006b000017e7983 */ /* 0x001f280000300a00 */
[----:B------:R-:W4:Y:S04]  /*6410*/  LDL.LU.64 R124, [R1+0x6a8] ;  /* 0x0006a800017c7983 */ /* 0x000f280000300a00 */
[----:B------:R-:W4:Y:S04]  /*6420*/  LDL.LU.64 R122, [R1+0x6a0] ;  /* 0x0006a000017a7983 */ /* 0x000f280000300a00 */
[----:B------:R-:W4:Y:S04]  /*6430*/  LDL.LU.64 R120, [R1+0x698] ;  /* 0x0006980001787983 */ /* 0x000f280000300a00 */
[----:B------:R-:W-:Y:S04]  /*6440*/  STL.64 [R1+0x140], R144 ;  /* 0x0001409001007387 */ /* 0x000fe80000100a00 */
[----:B------:R-:W-:Y:S04]  /*6450*/  STL.64 [R1+0x148], R146 ;  /* 0x0001489201007387 */ /* 0x000fe80000100a00 */
[----:B------:R-:W-:Y:S04]  /*6460*/  STL.64 [R1+0x150], R148 ;  /* 0x0001509401007387 */ /* 0x000fe80000100a00 */
[----:B------:R0:W-:Y:S04]  /*6470*/  STL.64 [R1+0x158], R150 ;  /* 0x0001589601007387 */ /* 0x0001e80000100a00 */
[----:B0-----:R-:W2:Y:S04]  /*6480*/  LDL.LU.64 R150, [R1+0x690] ;  /* 0x0006900001967983 */ /* 0x001ea80000300a00 */
[----:B------:R-:W2:Y:S04]  /*6490*/  LDL.LU.64 R148, [R1+0x688] ;  /* 0x0006880001947983 */ /* 0x000ea80000300a00 */
[----:B------:R-:W2:Y:S04]  /*64a0*/  LDL.LU.64 R146, [R1+0x680] ;  /* 0x0006800001927983 */ /* 0x000ea80000300a00 */
[----:B------:R-:W2:Y:S04]  /*64b0*/  LDL.LU.64 R144, [R1+0x678] ;  /* 0x0006780001907983 */ /* 0x000ea80000300a00 */
[----:B------:R-:W-:Y:S04]  /*64c0*/  STL.64 [R1+0xe0], R168 ;  /* 0x0000e0a801007387 */ /* 0x000fe80000100a00 */
[----:B------:R-:W-:Y:S04]  /*64d0*/  STL.64 [R1+0xe8], R170 ;  /* 0x0000e8aa01007387 */ /* 0x000fe80000100a00 */
[----:B------:R-:W-:Y:S04]  /*64e0*/  STL.64 [R1+0xf0], R172 ;  /* 0x0000f0ac01007387 */ /* 0x000fe80000100a00 */
        /* <DEDUP_REMOVED lines=8> */
[----:B------:R0:W-:Y:S01]  /*6570*/  STL.64 [R1+0x98], R198 ;  /* 0x000098c601007387 */ /* 0x0001e20000100a00 */
[----:B------:R-:W-:-:S03]  /*6580*/  WARPGROUP.DEPBAR.LE gsb0, 0x0 ;  /* 0x00008000000079c5 */ /* 0x000fc60000010000 */
        /* <DEDUP_REMOVED lines=24> */
[----:B--2---:R-:W-:-:S06]  /*6710*/  WARPGROUP.ARRIVE ;  /* 0x00000000000079c5 */ /* 0x004fcc0000000000 */
[----:B------:R-:W-:Y:S03]  /*6720*/  HGMMA.64x16x16.F32 R216, gdesc[UR44], R216, gsb0 ;  /* 0x002000002cd879f0 */ /* 0x000fe600080008d8 */
[----:B------:R-:W-:Y:S02]  /*6730*/  WARPGROUP.DEPBAR.LE gsb0, 0x0 ;  /* 0x00008000000079c5 */ /* 0x000fe40000010000 */
[----:B----4-:R-:W-:-:S06]  /*6740*/  WARPGROUP.ARRIVE ;  /* 0x00000000000079c5 */ /* 0x010fcc0000000000 */
[----:B------:R-:W-:Y:S03]  /*6750*/  HGMMA.64x16x16.F32 R192, gdesc[UR48], R192, gsb0 ;  /* 0x0020000030c079f0 */ /* 0x000fe600080008c0 */
[----:B------:R-:W-:Y:S02]  /*6760*/  WARPGROUP.DEPBAR.LE gsb0, 0x0 ;  /* 0x00008000000079c5 */ /* 0x000fe40000010000 */
[----:B---3--:R-:W-:-:S06]  /*6770*/  WARPGROUP.ARRIVE ;  /* 0x00000000000079c5 */ /* 0x008fcc0000000000 */
[----:B------:R-:W-:Y:S03]  /*6780*/  HGMMA.64x16x16.F32 R168, gdesc[UR52], R168, gsb0 ;  /* 0x0020000034a879f0 */ /* 0x000fe600080008a8 */
[----:B------:R-:W-:Y:S02]  /*6790*/  WARPGROUP.DEPBAR.LE gsb0, 0x0 ;  /* 0x00008000000079c5 */ /* 0x000fe40000010000 */
[----:B------:R-:W-:-:S06]  /*67a0*/  WARPGROUP.ARRIVE ;  /* 0x00000000000079c5 */ /* 0x000fcc0000000000 */
[----:B------:R-:W-:Y:S01]  /*67b0*/  HGMMA.64x16x16.F32 R144, gdesc[UR36], R144, gsb0 ;  /* 0x00200000249079f0 */ /* 0x000fe20008000890 */
        /* <DEDUP_REMOVED lines=8> */
[----:B------:R-:W-:-:S02]  /*6840*/  WARPGROUP.DEPBAR.LE gsb0, 0x0 ;  /* 0x00008000000079c5 */ /* 0x000fc40000010000 */
[----:B------:R-:W-:-:S06]  /*6850*/  WARPGROUP.ARRIVE ;  /* 0x00000000000079c5 */ /* 0x000fcc0000000000 */
        /* <DEDUP_REMOVED lines=13> */
[----:B------:R0:W-:Y:S04]  /*6930*/  STL [R1+0x520], R145 ;  /* 0x0005209101007387 */ /* 0x0001e80000100800 */
[----:B------:R-:W-:Y:S04]  /*6940*/  STL [R1+0x51c], R146 ;  /* 0x00051c9201007387 */ /* 0x000fe80000100800 */
[----:B------:R1:W-:Y:S04]  /*6950*/  STL [R1+0x518], R147 ;  /* 0x0005189301007387 */ /* 0x0003e80000100800 */
[----:B------:R-:W-:Y:S04]  /*6960*/  STL [R1+0x514], R148 ;  /* 0x0005149401007387 */ /* 0x000fe80000100800 */
[----:B------:R3:W-:Y:S04]  /*6970*/  STL [R1+0x510], R149 ;  /* 0x0005109501007387 */ /* 0x0007e80000100800 */
[----:B------:R-:W-:Y:S04]  /*6980*/  STL [R1+0x50c], R150 ;  /* 0x00050c9601007387 */ /* 0x000fe80000100800 */
[----:B------:R4:W-:Y:S04]  /*6990*/  STL [R1+0x508], R151 ;  /* 0x0005089701007387 */ /* 0x0009e80000100800 */
[----:B0-----:R-:W2:Y:S01]  /*69a0*/  LDL.LU.64 R144, [R1+0x1e0] ;  /* 0x0001e00001907983 */ /* 0x001ea20000300a00 */
[----:B------:R-:W-:-:S03]  /*69b0*/  WARPGROUP.DEPBAR.LE gsb0, 0x0 ;  /* 0x00008000000079c5 */ /* 0x000fc60000010000 */
[----:B-1----:R-:W2:Y:S04]  /*69c0*/  LDL.LU.64 R146, [R1+0x1e8] ;  /* 0x0001e80001927983 */ /* 0x002ea80000300a00 */
[----:B---3--:R-:W2:Y:S04]  /*69d0*/  LDL.LU.64 R148, [R1+0x1f0] ;  /* 0x0001f00001947983 */ /* 0x008ea80000300a00 */
[----:B----4-:R-:W2:Y:S04]  /*69e0*/  LDL.LU.64 R150, [R1+0x1f8] ;  /* 0x0001f80001967983 */ /* 0x010ea80000300a00 */
[----:B------:R0:W-:Y:S04]  /*69f0*/  STL [R1+0x504], R120 ;  /* 0x0005047801007387 */ /* 0x0001e80000100800 */
[----:B------:R1:W-:Y:S04]  /*6a00*/  STL [R1+0x500], R121 ;  /* 0x0005007901007387 */ /* 0x0003e80000100800 */
[----:B------:R3:W-:Y:S04]  /*6a10*/  STL [R1+0x4fc], R122 ;  /* 0x0004fc7a01007387 */ /* 0x0007e80000100800 */
[----:B------:R4:W-:Y:S04]  /*6a20*/  STL [R1+0x4f8], R123 ;  /* 0x0004f87b01007387 */ /* 0x0009e80000100800 */
[----:B------:R4:W-:Y:S04]  /*6a30*/  STL [R1+0x4f4], R124 ;  /* 0x0004f47c01007387 */ /* 0x0009e80000100800 */
[----:B------:R4:W-:Y:S04]  /*6a40*/  STL [R1+0x4f0], R125 ;  /* 0x0004f07d01007387 */ /* 0x0009e80000100800 */
[----:B------:R4:W-:Y:S04]  /*6a50*/  STL [R1+0x4ec], R126 ;  /* 0x0004ec7e01007387 */ /* 0x0009e80000100800 */
[----:B------:R4:W-:Y:S04]  /*6a60*/  STL [R1+0x4e8], R127 ;  /* 0x0004e87f01007387 */ /* 0x0009e80000100800 */
[----:B0-----:R-:W2:Y:S04]  /*6a70*/  LDL.LU R120, [R1+0x240] ;  /* 0x0002400001787983 */ /* 0x001ea80000300800 */
[----:B-1----:R-:W2:Y:S04]  /*6a80*/  LDL.LU R121, [R1+0x244] ;  /* 0x0002440001797983 */ /* 0x002ea80000300800 */
[----:B---3--:R-:W2:Y:S04]  /*6a90*/  LDL.LU R122, [R1+0x248] ;  /* 0x00024800017a7983 */ /* 0x008ea80000300800 */
[----:B----4-:R-:W2:Y:S04]  /*6aa0*/  LDL.LU R123, [R1+0x24c] ;  /* 0x00024c00017b7983 */ /* 0x010ea80000300800 */
[----:B------:R-:W2:Y:S04]  /*6ab0*/  LDL.LU R124, [R1+0x250] ;  /* 0x00025000017c7983 */ /* 0x000ea80000300800 */
[----:B------:R-:W2:Y:S01]  /*6ac0*/  LDL.LU R125, [R1+0x254] ;  /* 0x00025400017d7983 */ /* 0x000ea20000300800 */
[----:B------:R-:W-:Y:S01]  /*6ad0*/  WARPGROUP.ARRIVE ;  /* 0x00000000000079c5 */ /* 0x000fe20000000000 */
[----:B------:R-:W-:Y:S01]  /*6ae0*/  UMOV UR20, UR8 ;  /* 0x0000000800147c82 */ /* 0x000fe20008000000 */
[----:B------:R-:W-:-:S04]  /*6af0*/  UMOV UR21, UR9 ;  /* 0x0000000900157c82 */ /* 0x000fc80008000000 */
        /* <DEDUP_REMOVED lines=18> */
[----:B------:R-:W-:Y:S02]  /*6c20*/  IMAD.MOV.U32 R126, RZ, RZ, R3 ;  /* 0x000000ffff7e7224 */ /* 0x000fe400078e0003 */
[----:B------:R-:W-:Y:S01]  /*6c30*/  IMAD.MOV.U32 R127, RZ, RZ, R0 ;  /* 0x000000ffff7f7224 */ /* 0x000fe200078e0000 */
[----:B------:R-:W-:Y:S01]  /*6c40*/  UIADD3 UR5, UR4, 0x4, URZ ;  /* 0x0000000404057890 */ /* 0x000fe2000fffe03f */
[----:B------:R-:W-:Y:S01]  /*6c50*/  UMOV UR13, 0x40000040 ;  /* 0x40000040000d7882 */ /* 0x000fe20000000000 */
[----:B------:R-:W-:-:S05]  /*6c60*/  UMOV UR15, 0x40000040 ;  /* 0x40000040000f7882 */ /* 0x000fca0000000000 */
[----:B------:R-:W-:Y:S01]  /*6c70*/  UMOV UR14, UR5 ;  /* 0x00000005000e7c82 */ /* 0x000fe20008000000 */
[----:B------:R-:W-:Y:S02]  /*6c80*/  WARPGROUP.DEPBAR.LE gsb0, 0x0 ;  /* 0x00008000000079c5 */ /* 0x000fe40000010000 */
[----:B------:R-:W-:Y:S01]  /*6c90*/  UIADD3 UR50, UR4, 0x84, URZ ;  /* 0x0000008404327890 */ /* 0x000fe2000fffe03f */
[----:B--2---:R-:W-:-:S06]  /*6ca0*/  WARPGROUP.ARRIVE ;  /* 0x00000000000079c5 */ /* 0x004fcc0000000000 */
[----:B------:R-:W-:Y:S01]  /*6cb0*/  HGMMA.64x16x16.F32 R120, gdesc[UR12], R120, gsb0 ;  /* 0x002000000c7879f0 */ /* 0x000fe20008000878 */
[----:B------:R-:W-:Y:S01]  /*6cc0*/  UMOV UR48, UR12 ;  /* 0x0000000c00307c82 */ /* 0x000fe20008000000 */
[----:B------:R-:W-:Y:S01]  /*6cd0*/  UMOV UR49, UR13 ;  /* 0x0000000d00317c82 */ /* 0x000fe20008000000 */
[----:B------:R-:W-:Y:S01]  /*6ce0*/  UMOV UR51, 0x40000040 ;  /* 0x4000004000337882 */ /* 0x000fe20000000000 */
[----:B------:R-:W-:Y:S04]  /*6cf0*/  STL [R1+0x4e4], R96 ;  /* 0x0004e46001007387 */ /* 0x000fe80000100800 */
[----:B------:R-:W-:Y:S01]  /*6d00*/  STL [R1+0x4e0], R97 ;  /* 0x0004e06101007387 */ /* 0x000fe20000100800 */
[----:B------:R-:W-:Y:S02]  /*6d10*/  WARPGROUP.DEPBAR.LE gsb0, 0x0 ;  /* 0x00008000000079c5 */ /* 0x000fe40000010000 */
        /* <DEDUP_REMOVED lines=13> */
[----:B------:R1:W-:Y:S04]  /*6df0*/  STL [R1+0x4b0], R77 ;  /* 0x0004b04d01007387 */ /* 0x0003e80000100800 */
[----:B------:R2:W-:Y:S01]  /*6e00*/  STL [R1+0x4ac], R78 ;  /* 0x0004ac4e01007387 */ /* 0x0005e20000100800 */
[----:B------:R-:W-:-:S03]  /*6e10*/  UIADD3 UR34, UR4, 0x104, URZ ;  /* 0x0000010404227890 */ /* 0x000fc6000fffe03f */
[----:B------:R3:W-:Y:S04]  /*6e20*/  STL [R1+0x4a8], R79 ;  /* 0x0004a84f01007387 */ /* 0x0007e80000100800 */
[----:B------:R-:W-:Y:S01]  /*6e30*/  STL [R1+0x528], R51 ;  /* 0x0005283301007387 */ /* 0x000fe20000100800 */
[----:B------:R-:W-:-:S03]  /*6e40*/  WARPGROUP.DEPBAR.LE gsb0, 0x0 ;  /* 0x00008000000079c5 */ /* 0x000fc60000010000 */
[----:B------:R4:W-:Y:S01]  /*6e50*/  STL [R1+0x4a4], R52 ;  /* 0x0004a43401007387 */ /* 0x0009e20000100800 */
[----:B------:R-:W-:-:S03]  /*6e60*/  WARPGROUP.ARRIVE ;  /* 0x00000000000079c5 */ /* 0x000fc60000000000 */
[----:B------:R4:W-:Y:S04]  /*6e70*/  STL [R1+0x4a0], R53 ;  /* 0x0004a03501007387 */ /* 0x0009e80000100800 */
[----:B------:R4:W-:Y:S04]  /*6e80*/  STL [R1+0x49c], R54 ;  /* 0x00049c3601007387 */ /* 0x0009e80000100800 */
[----:B------:R4:W-:Y:S04]  /*6e90*/  STL [R1+0x498], R55 ;  /* 0x0004983701007387 */ /* 0x0009e80000100800 */
[----:B------:R-:W-:Y:S01]  /*6ea0*/  STL.64 [R1+0x590], R30 ;  /* 0x0005901e01007387 */ /* 0x000fe20000100a00 */
[----:B------:R-:W-:-:S03]  /*6eb0*/  UMOV UR32, UR12 ;  /* 0x0000000c00207c82 */ /* 0x000fc60008000000 */
[----:B------:R-:W-:Y:S01]  /*6ec0*/  STL.64 [R1+0x588], R28 ;  /* 0x0005881c01007387 */ /* 0x000fe20000100a00 */
[----:B------:R-:W-:Y:S01]  /*6ed0*/  UMOV UR33, UR13 ;  /* 0x0000000d00217c82 */ /* 0x000fe20008000000 */
[----:B------:R-:W-:Y:S02]  /*6ee0*/  UMOV UR35, 0x40000040 ;  /* 0x4000004000237882 */ /* 0x000fe40000000000 */
[----:B------:R-:W-:Y:S01]  /*6ef0*/  STL.64 [R1+0x580], R26 ;  /* 0x0005801a01007387 */ /* 0x000fe20000100a00 */
[----:B------:R-:W-:Y:S03]  /*6f00*/  HGMMA.64x16x16.F32 R216, gdesc[UR32], R216, gsb0 ;  /* 0x0020000020d879f0 */ /* 0x000fe600080008d8 */
[----:B------:R4:W-:Y:S01]  /*6f10*/  STL.64 [R1+0x578], R24 ;  /* 0x0005781801007387 */ /* 0x0009e20000100a00 */
[----:B0-----:R-:W-:-:S03]  /*6f20*/  MOV R76, R144 ;  /* 0x00000090004c7202 */ /* 0x001fc60000000f00 */
[----:B------:R-:W-:Y:S01]  /*6f30*/  STL.64 [R1+0x240], R120 ;  /* 0x0002407801007387 */ /* 0x000fe20000100a00 */
[----:B-1----:R-:W-:-:S03]  /*6f40*/  IMAD.MOV.U32 R77, RZ, RZ, R145 ;  /* 0x000000ffff4d7224 */ /* 0x002fc600078e0091 */
[----:B------:R-:W-:Y:S01]  /*6f50*/  STL.64 [R1+0x248], R122 ;  /* 0x0002487a01007387 */ /* 0x000fe20000100a00 */
[----:B--2---:R-:W-:Y:S01]  /*6f60*/  IMAD.MOV.U32 R78, RZ, RZ, R146 ;  /* 0x000000ffff4e7224 */ /* 0x004fe200078e0092 */
[----:B---3--:R-:W-:Y:S02]  /*6f70*/  MOV R79, R147 ;  /* 0x00000093004f7202 */ /* 0x008fe40000000f00 */
[----:B------:R-:W-:Y:S01]  /*6f80*/  STL.64 [R1+0x250], R124 ;  /* 0x0002507c01007387 */ /* 0x000fe20000100a00 */
[----:B----4-:R-:W-:-:S03]  /*6f90*/  IMAD.MOV.U32 R52, RZ, RZ, R148 ;  /* 0x000000ffff347224 */ /* 0x010fc600078e0094 */
[----:B------:R-:W-:Y:S01]  /*6fa0*/  STL.64 [R1+0x258], R126 ;  /* 0x0002587e01007387 */ /* 0x000fe20000100a00 */
[----:B------:R-:W-:Y:S01]  /*6fb0*/  IMAD.MOV.U32 R53, RZ, RZ, R149 ;  /* 0x000000ffff357224 */ /* 0x000fe200078e0095 */
[----:B------:R-:W-:Y:S02]  /*6fc0*/  MOV R54, R150 ;  /* 0x0000009600367202 */ /* 0x000fe40000000f00 */
[----:B------:R-:W2:Y:S01]  /*6fd0*/  LDL.LU.64 R144, [R1+0x120] ;  /* 0x0001200001907983 */ /* 0x000ea20000300a00 */
[----:B------:R-:W-:-:S03]  /*6fe0*/  IMAD.MOV.U32 R55, RZ, RZ, R151 ;  /* 0x000000ffff377224 */ /* 0x000fc600078e0097 */
[----:B------:R-:W2:Y:S04]  /*6ff0*/  LDL.LU.64 R146, [R1+0x128] ;  /* 0x0001280001927983 */ /* 0x000ea80000300a00 */
[----:B------:R-:W2:Y:S04]  /*7000*/  LDL.LU.64 R148, [R1+0x130] ;  /* 0x0001300001947983 */ /* 0x000ea80000300a00 */
[----:B------:R-:W2:Y:S04]  /*7010*/  LDL.LU.64 R150, [R1+0x138] ;  /* 0x0001380001967983 */ /* 0x000ea80000300a00 */
[----:B------:R-:W3:Y:S04]  /*7020*/  LDL.LU.64 R24, [R1+0x60] ;  /* 0x0000600001187983 */ /* 0x000ee80000300a00 */
[----:B------:R-:W3:Y:S04]  /*7030*/  LDL.LU.64 R26, [R1+0x68] ;  /* 0x00006800011a7983 */ /* 0x000ee80000300a00 */
[----:B------:R-:W3:Y:S04]  /*7040*/  LDL.LU.64 R28, [R1+0x70] ;  /* 0x00007000011c7983 */ /* 0x000ee80000300a00 */
[----:B------:R-:W3:Y:S01]  /*7050*/  LDL.LU.64 R30, [R1+0x78] ;  /* 0x00007800011e7983 */ /* 0x000ee20000300a00 */
[----:B------:R-:W-:-:S02]  /*7060*/  WARPGROUP.DEPBAR.LE gsb0, 0x0 ;  /* 0x00008000000079c5 */ /* 0x000fc40000010000 */
[----:B------:R-:W-:Y:S01]  /*7070*/  IMAD.MOV.U32 R100, RZ, RZ, R216 ;  /* 0x000000ffff647224 */ /* 0x000fe200078e00d8 */
[----:B------:R-:W-:Y:S01]  /*7080*/  MOV R101, R217 ;  /* 0x000000d900657202 */ /* 0x000fe20000000f00 */
[----:B------:R-:W-:Y:S01]  /*7090*/  IMAD.MOV.U32 R102, RZ, RZ, R218 ;  /* 0x000000ffff667224 */ /* 0x000fe200078e00da */
[----:B------:R-:W4:Y:S01]  /*70a0*/  LDL.LU.64 R216, [R1] ;  /* 0x0000000001d87983 */ /* 0x000f220000300a00 */
[----:B------:R-:W-:Y:S01]  /*70b0*/  IMAD.MOV.U32 R103, RZ, RZ, R219 ;  /* 0x000000ffff677224 */ /* 0x000fe200078e00db */
[----:B------:R-:W-:Y:S01]  /*70c0*/  MOV R72, R220 ;  /* 0x000000dc00487202 */ /* 0x000fe20000000f00 */
[----:B------:R-:W-:Y:S01]  /*70d0*/  IMAD.MOV.U32 R73, RZ, RZ, R221 ;  /* 0x000000ffff497224 */ /* 0x000fe200078e00dd */
[----:B------:R-:W-:Y:S01]  /*70e0*/  MOV R75, R223 ;  /* 0x000000df004b7202 */ /* 0x000fe20000000f00 */
[----:B------:R-:W-:Y:S01]  /*70f0*/  IMAD.MOV.U32 R74, RZ, RZ, R222 ;  /* 0x000000ffff4a7224 */ /* 0x000fe200078e00de */
[----:B------:R-:W4:Y:S04]  /*7100*/  LDL.LU.64 R218, [R1+0x8] ;  /* 0x0000080001da7983 */ /* 0x000f280000300a00 */
[----:B------:R-:W4:Y:S04]  /*7110*/  LDL.LU.64 R220, [R1+0x10] ;  /* 0x0000100001dc7983 */ /* 0x000f280000300a00 */
[----:B------:R-:W4:Y:S04]  /*7120*/  LDL.LU.64 R222, [R1+0x18] ;  /* 0x0000180001de7983 */ /* 0x000f280000300a00 */
[----:B------:R-:W-:Y:S04]  /*7130*/  STL.64 [R1+0x5b0], R78 ;  /* 0x0005b04e01007387 */ /* 0x000fe80000100a00 */
[----:B------:R-:W-:Y:S04]  /*7140*/  STL.64 [R1+0x5a8], R76 ;  /* 0x0005a84c01007387 */ /* 0x000fe80000100a00 */
[----:B------:R-:W-:Y:S04]  /*7150*/  STL.64 [R1+0x5a0], R74 ;  /* 0x0005a04a01007387 */ /* 0x000fe80000100a00 */
[----:B------:R0:W-:Y:S04]  /*7160*/  STL.64 [R1+0x598], R72 ;  /* 0x0005984801007387 */ /* 0x0001e80000100a00 */
[----:B0-----:R-:W3:Y:S04]  /*7170*/  LDL.LU.64 R72, [R1+0xc0] ;  /* 0x0000c00001487983 */ /* 0x001ee80000300a00 */
[----:B------:R-:W3:Y:S04]  /*7180*/  LDL.LU.64 R74, [R1+0xc8] ;  /* 0x0000c800014a7983 */ /* 0x000ee80000300a00 */
[----:B------:R-:W3:Y:S04]  /*7190*/  LDL.LU.64 R76, [R1+0xd0] ;  /* 0x0000d000014c7983 */ /* 0x000ee80000300a00 */
[----:B------:R-:W3:Y:S01]  /*71a0*/  LDL.LU.64 R78, [R1+0xd8] ;  /* 0x0000d800014e7983 */ /* 0x000ee20000300a00 */
[----:B------:R-:W-:Y:S01]  /*71b0*/  UIADD3 UR42, UR4, 0x184, URZ ;  /* 0x00000184042a7890 */ /* 0x000fe2000fffe03f */
[----:B------:R-:W-:Y:S01]  /*71c0*/  UMOV UR40, UR12 ;  /* 0x0000000c00287c82 */ /* 0x000fe20008000000 */
[----:B------:R-:W-:Y:S01]  /*71d0*/  UMOV UR41, UR13 ;  /* 0x0000000d00297c82 */ /* 0x000fe20008000000 */
[----:B------:R-:W-:Y:S01]  /*71e0*/  UMOV UR43, 0x40000040 ;  /* 0x40000040002b7882 */ /* 0x000fe20000000000 */
        /* <DEDUP_REMOVED lines=8> */
[----:B------:R0:W-:Y:S04]  /*7270*/  STL.64 [R1+0x5d0], R102 ;  /* 0x0005d06601007387 */ /* 0x0001e80000100a00 */
[----:B------:R1:W-:Y:S01]  /*7280*/  STL.64 [R1+0x5c8], R100 ;  /* 0x0005c86401007387 */ /* 0x0003e20000100a00 */
[----:B0-----:R-:W-:Y:S01]  /*7290*/  IMAD.MOV.U32 R102, RZ, RZ, R214 ;  /* 0x000000ffff667224 */ /* 0x001fe200078e00d6 */
[----:B------:R-:W-:-:S02]  /*72a0*/  MOV R103, R215 ;  /* 0x000000d700677202 */ /* 0x000fc40000000f00 */
[----:B-1----:R-:W-:Y:S01]  /*72b0*/  MOV R100, R212 ;  /* 0x000000d400647202 */ /* 0x002fe20000000f00 */
[----:B------:R-:W-:Y:S01]  /*72c0*/  IMAD.MOV.U32 R101, RZ, RZ, R213 ;  /* 0x000000ffff657224 */ /* 0x000fe200078e00d5 */
[----:B--2---:R-:W-:-:S06]  /*72d0*/  WARPGROUP.ARRIVE ;  /* 0x00000000000079c5 */ /* 0x004fcc0000000000 */
[----:B------:R-:W-:Y:S03]  /*72e0*/  HGMMA.64x16x16.F32 R144, gdesc[UR40], R144, gsb0 ;  /* 0x00200000289079f0 */ /* 0x000fe60008000890 */
[----:B------:R-:W-:Y:S02]  /*72f0*/  WARPGROUP.DEPBAR.LE gsb0, 0x0 ;  /* 0x00008000000079c5 */ /* 0x000fe40000010000 */
[----:B---3--:R-:W-:-:S06]  /*7300*/  WARPGROUP.ARRIVE ;  /* 0x00000000000079c5 */ /* 0x008fcc0000000000 */
[----:B------:R-:W-:Y:S03]  /*7310*/  HGMMA.64x16x16.F32 R72, gdesc[UR24], R72, gsb0 ;  /* 0x00200000184879f0 */ /* 0x000fe60008000848 */
[----:B------:R-:W-:Y:S02]  /*7320*/  WARPGROUP.DEPBAR.LE gsb0, 0x0 ;  /* 0x00008000000079c5 */ /* 0x000fe40000010000 */
[----:B------:R-:W-:-:S06]  /*7330*/  WARPGROUP.ARRIVE ;  /* 0x00000000000079c5 */ /* 0x000fcc0000000000 */
[----:B------:R-:W-:Y:S01]  /*7340*/  HGMMA.64x16x16.F32 R24, gdesc[UR44], R24, gsb0 ;  /* 0x002000002c1879f0 */ /* 0x000fe20008000818 */
[----:B------:R-:W-:Y:S01]  /*7350*/  IMAD.MOV.U32 R98, RZ, RZ, R150 ;  /* 0x000000ffff627224 */ /* 0x000fe200078e0096 */
[----:B------:R-:W-:Y:S01]  /*7360*/  MOV R97, R149 ;  /* 0x0000009500617202 */ /* 0x000fe20000000f00 */
[----:B------:R-:W-:Y:S02]  /*7370*/  IMAD.MOV.U32 R99, RZ, RZ, R151 ;  /* 0x000000ffff637224 */ /* 0x000fe400078e0097 */
[----:B------:R-:W-:-:S03]  /*7380*/  IMAD.MOV.U32 R96, RZ, RZ, R148 ;  /* 0x000000ffff607224 */ /* 0x000fc600078e0094 */
[----:B------:R0:W-:Y:S01]  /*7390*/  STL.64 [R1+0x5c0], R98 ;  /* 0x0005c06201007387 */ /* 0x0001e20000100a00 */
[----:B------:R-:W-:-:S03]  /*73a0*/  IMAD.MOV.U32 R124, RZ, RZ, R144 ;  /* 0x000000ffff7c7224 */ /* 0x000fc600078e0090 */
[----:B------:R1:W-:Y:S01]  /*73b0*/  STL.64 [R1+0x5b8], R96 ;  /* 0x0005b86001007387 */ /* 0x0003e20000100a00 */
[----:B------:R-:W-:Y:S01]  /*73c0*/  IMAD.MOV.U32 R125, RZ, RZ, R145 ;  /* 0x000000ffff7d7224 */ /* 0x000fe200078e0091 */
[----:B------:R-:W-:Y:S01]  /*73d0*/  MOV R126, R146 ;  /* 0x00000092007e7202 */ /* 0x000fe20000000f00 */
[----:B------:R-:W-:Y:S02]  /*73e0*/  IMAD.MOV.U32 R127, RZ, RZ, R147 ;  /* 0x000000ffff7f7224 */ /* 0x000fe400078e0093 */
[----:B0-----:R-:W-:Y:S02]  /*73f0*/  IMAD.MOV.U32 R98, RZ, RZ, R210 ;  /* 0x000000ffff627224 */ /* 0x001fe400078e00d2 */
[----:B-1----:R-:W-:Y:S01]  /*7400*/  IMAD.MOV.U32 R96, RZ, RZ, R208 ;  /* 0x000000ffff607224 */ /* 0x002fe200078e00d0 */
[----:B------:R-:W-:Y:S01]  /*7410*/  MOV R97, R209 ;  /* 0x000000d100617202 */ /* 0x000fe20000000f00 */
[----:B------:R-:W-:Y:S01]  /*7420*/  IMAD.MOV.U32 R99, RZ, RZ, R211 ;  /* 0x000000ffff637224 */ /* 0x000fe200078e00d3 */
[----:B------:R-:W-:-:S02]  /*7430*/  WARPGROUP.DEPBAR.LE gsb0, 0x0 ;  /* 0x00008000000079c5 */ /* 0x000fc40000010000 */
[----:B------:R-:W-:Y:S01]  /*7440*/  IMAD.MOV.U32 R173, RZ, RZ, R24 ;  /* 0x000000ffffad7224 */ /* 0x000fe200078e0018 */
[----:B------:R-:W-:Y:S01]  /*7450*/  MOV R174, R25 ;  /* 0x0000001900ae7202 */ /* 0x000fe20000000f00 */
[----:B------:R-:W-:Y:S01]  /*7460*/  IMAD.MOV.U32 R175, RZ, RZ, R26 ;  /* 0x000000ffffaf7224 */ /* 0x000fe200078e001a */
[----:B------:R-:W-:Y:S01]  /*7470*/  MOV R24, R184 ;  /* 0x000000b800187202 */ /* 0x000fe20000000f00 */
[----:B------:R-:W-:Y:S01]  /*7480*/  IMAD.MOV.U32 R25, RZ, RZ, R185 ;  /* 0x000000ffff197224 */ /* 0x000fe200078e00b9 */
[----:B------:R-:W2:Y:S01]  /*7490*/  LDL.LU R184, [R1+0x614] ;  /* 0x0006140001b87983 */ /* 0x000ea20000300800 */
[----:B------:R-:W-:Y:S01]  /*74a0*/  IMAD.MOV.U32 R51, RZ, RZ, R27 ;  /* 0x000000ffff337224 */ /* 0x000fe200078e001b */
[----:B------:R-:W-:Y:S01]  /*74b0*/  MOV R144, R28 ;  /* 0x0000001c00907202 */ /* 0x000fe20000000f00 */
[----:B------:R-:W-:Y:S01]  /*74c0*/  IMAD.MOV.U32 R26, RZ, RZ, R186 ;  /* 0x000000ffff1a7224 */ /* 0x000fe200078e00ba */
[----:B------:R-:W2:Y:S01]  /*74d0*/  LDL.LU R185, [R1+0x610] ;  /* 0x0006100001b97983 */ /* 0x000ea20000300800 */
[----:B------:R-:W-:Y:S01]  /*74e0*/  MOV R27, R187 ;  /* 0x000000bb001b7202 */ /* 0x000fe20000000f00 */
[----:B------:R-:W-:-:S02]  /*74f0*/  IMAD.MOV.U32 R145, RZ, RZ, R29 ;  /* 0x000000ffff917224 */ /* 0x000fc400078e001d */
[----:B------:R-:W2:Y:S01]  /*7500*/  LDL.LU R186, [R1+0x60c] ;  /* 0x00060c0001ba7983 */ /* 0x000ea20000300800 */
[----:B------:R-:W-:Y:S01]  /*7510*/  IMAD.MOV.U32 R28, RZ, RZ, R188 ;  /* 0x000000ffff1c7224 */ /* 0x000fe200078e00bc */
[----:B------:R-:W-:Y:S01]  /*7520*/  MOV R147, R31 ;  /* 0x0000001f00937202 */ /* 0x000fe20000000f00 */
[----:B------:R-:W-:Y:S01]  /*7530*/  IMAD.MOV.U32 R146, RZ, RZ, R30 ;  /* 0x000000ffff927224 */ /* 0x000fe200078e001e */
[----:B------:R-:W2:Y:S01]  /*7540*/  LDL.LU R187, [R1+0x608] ;  /* 0x0006080001bb7983 */ /* 0x000ea20000300800 */
[----:B------:R-:W-:Y:S01]  /*7550*/  IMAD.MOV.U32 R29, RZ, RZ, R189 ;  /* 0x000000ffff1d7224 */ /* 0x000fe200078e00bd */
[----:B------:R-:W-:Y:S02]  /*7560*/  MOV R30, R190 ;  /* 0x000000be001e7202 */ /* 0x000fe40000000f00 */
[----:B------:R-:W2:Y:S01]  /*7570*/  LDL.LU R188, [R1+0x604] ;  /* 0x0006040001bc7983 */ /* 0x000ea20000300800 */
[----:B------:R-:W-:-:S03]  /*7580*/  IMAD.MOV.U32 R31, RZ, RZ, R191 ;  /* 0x000000ffff1f7224 */ /* 0x000fc600078e00bf */
[----:B------:R-:W2:Y:S04]  /*7590*/  LDL.LU R189, [R1+0x600] ;  /* 0x0006000001bd7983 */ /* 0x000ea80000300800 */
[----:B------:R-:W2:Y:S04]  /*75a0*/  LDL.LU R190, [R1+0x5fc] ;  /* 0x0005fc0001be7983 */ /* 0x000ea80000300800 */
[----:B------:R-:W2:Y:S04]  /*75b0*/  LDL.LU R191, [R1+0x5f8] ;  /* 0x0005f80001bf7983 */ /* 0x000ea80000300800 */
[----:B------:R-:W3:Y:S04]  /*75c0*/  LDL.LU R208, [R1+0x5f4] ;  /* 0x0005f40001d07983 */ /* 0x000ee80000300800 */
[----:B------:R-:W3:Y:S04]  /*75d0*/  LDL.LU R209, [R1+0x5f0] ;  /* 0x0005f00001d17983 */ /* 0x000ee80000300800 */
[----:B------:R-:W3:Y:S04]  /*75e0*/  LDL.LU R210, [R1+0x5ec] ;  /* 0x0005ec0001d27983 */ /* 0x000ee80000300800 */
[----:B------:R-:W3:Y:S04]  /*75f0*/  LDL.LU R211, [R1+0x5e8] ;  /* 0x0005e80001d37983 */ /* 0x000ee80000300800 */
[----:B------:R-:W3:Y:S04]  /*7600*/  LDL.LU R212, [R1+0x5e4] ;  /* 0x0005e40001d47983 */ /* 0x000ee80000300800 */
[----:B------:R-:W3:Y:S04]  /*7610*/  LDL.LU R213, [R1+0x5e0] ;  /* 0x0005e00001d57983 */ /* 0x000ee80000300800 */
[----:B------:R-:W3:Y:S04]  /*7620*/  LDL.LU R214, [R1+0x5dc] ;  /* 0x0005dc0001d67983 */ /* 0x000ee80000300800 */
[----:B------:R-:W3:Y:S01]  /*7630*/  LDL.LU R215, [R1+0x5d8] ;  /* 0x0005d80001d77983 */ /* 0x000ee20000300800 */
[----:B------:R-:W-:Y:S01]  /*7640*/  UIADD3 UR38, UR4, 0x304, URZ ;  /* 0x0000030404267890 */ /* 0x000fe2000fffe03f */
[----:B----4-:R-:W-:Y:S01]  /*7650*/  WARPGROUP.ARRIVE ;  /* 0x00000000000079c5 */ /* 0x010fe20000000000 */
[----:B------:R-:W-:Y:S01]  /*7660*/  UMOV UR36, UR12 ;  /* 0x0000000c00247c82 */ /* 0x000fe20008000000 */
[----:B------:R-:W-:Y:S01]  /*7670*/  UMOV UR37, UR13 ;  /* 0x0000000d00257c82 */ /* 0x000fe20008000000 */
[----:B------:R-:W-:-:S05]  /*7680*/  UMOV UR39, 0x40000040 ;  /* 0x4000004000277882 */ /* 0x000fca0000000000 */
[----:B------:R-:W-:Y:S01]  /*7690*/  HGMMA.64x16x16.F32 R216, gdesc[UR36], R216, gsb0 ;  /* 0x0020000024d879f0 */ /* 0x000fe200080008d8 */
[----:B------:R-:W-:Y:S01]  /*76a0*/  UIADD3 UR10, UR4, 0x384, URZ ;  /* 0x00000384040a7890 */ /* 0x000fe2000fffe03f */
[----:B------:R-:W-:Y:S01]  /*76b0*/  UMOV UR8, UR12 ;  /* 0x0000000c00087c82 */ /* 0x000fe20008000000 */
[----:B------:R-:W-:Y:S01]  /*76c0*/  UMOV UR9, UR13 ;  /* 0x0000000d00097c82 */ /* 0x000fe20008000000 */
[----:B------:R-:W-:Y:S01]  /*76d0*/  UMOV UR11, 0x40000040 ;  /* 0x40000040000b7882 */ /* 0x000fe20000000000 */
[----:B------:R-:W-:Y:S02]  /*76e0*/  WARPGROUP.DEPBAR.LE gsb0, 0x0 ;  /* 0x00008000000079c5 */ /* 0x000fe40000010000 */
        /* <DEDUP_REMOVED lines=11> */
[----:B------:R-:W-:-:S04]  /*77a0*/  UMOV UR19, 0x40000040 ;  /* 0x4000004000137882 */ /* 0x000fc80000000000 */
[----:B------:R-:W-:Y:S01]  /*77b0*/  UMOV UR18, UR5 ;  /* 0x0000000500127c82 */ /* 0x000fe20008000000 */
[----:B---3--:R-:W-:-:S06]  /*77c0*/  WARPGROUP.ARRIVE ;  /* 0x00000000000079c5 */ /* 0x008fcc0000000000 */
[----:B------:R-:W-:Y:S03]  /*77d0*/  HGMMA.64x16x16.F32 R208, gdesc[UR8], R208, gsb0 ;  /* 0x0020000008d079f0 */ /* 0x000fe600080008d0 */
[----:B------:R-:W-:Y:S02]  /*77e0*/  WARPGROUP.DEPBAR.LE gsb0, 0x0 ;  /* 0x00008000000079c5 */ /* 0x000fe40000010000 */
[----:B--2---:R-:W-:-:S06]  /*77f0*/  WARPGROUP.ARRIVE ;  /* 0x00000000000079c5 */ /* 0x004fcc0000000000 */
[----:B------:R-:W-:Y:S03]  /*7800*/  HGMMA.64x16x16.F32 R184, gdesc[UR52], R184, gsb0 ;  /* 0x0020000034b879f0 */ /* 0x000fe600080008b8 */
[----:B------:R-:W-:Y:S02]  /*7810*/  WARPGROUP.DEPBAR.LE gsb0, 0x0 ;  /* 0x00008000000079c5 */ /* 0x000fe40000010000 */
[----:B------:R-:W-:-:S06]  /*7820*/  WARPGROUP.ARRIVE ;  /* 0x00000000000079c5 */ /* 0x000fcc0000000000 */
[----:B------:R-:W-:Y:S03]  /*7830*/  HGMMA.64x16x16.F32 R160, gdesc[UR20], R160, gsb0 ;  /* 0x0020000014a079f0 */ /* 0x000fe600080008a0 */
[----:B------:R-:W-:Y:S02]  /*7840*/  WARPGROUP.DEPBAR.LE gsb0, 0x0 ;  /* 0x00008000000079c5 */ /* 0x000fe40000010000 */
[----:B------:R-:W-:-:S06]  /*7850*/  WARPGROUP.ARRIVE ;  /* 0x00000000000079c5 */ /* 0x000fcc0000000000 */
[----:B------:R-:W-:Y:S01]  /*7860*/  HGMMA.64x16x16.F32 R136, gdesc[UR16], R136, gsb0 ;  /* 0x00200000108879f0 */ /* 0x000fe20008000888 */
[----:B------:R-:W-:Y:S01]  /*7870*/  UIADD3 UR6, UR4, 0x584, URZ ;  /* 0x0000058404067890 */ /* 0x000fe2000fffe03f */
[----:B------:R-:W-:Y:S01]  /*7880*/  UMOV UR28, UR12 ;  /* 0x0000000c001c7c82 */ /* 0x000fe20008000000 */
[----:B------:R-:W-:Y:S01]  /*7890*/  UMOV UR29, UR13 ;  /* 0x0000000d001d7c82 */ /* 0x000fe20008000000 */
[----:B------:R-:W-:-:S04]  /*78a0*/  UMOV UR31, 0x40000040 ;  /* 0x40000040001f7882 */ /* 0x000fc80000000000 */
        /* <DEDUP_REMOVED lines=21> */
[----:B------:R-:W-:Y:S01]  /*7a00*/  MOV R3, UR51 ;  /* 0x0000003300037c02 */ /* 0x000fe20008000f00 */
[----:B------:R-:W-:Y:S01]  /*7a10*/  UMOV UR48, UR12 ;  /* 0x0000000c00307c82 */ /* 0x000fe20008000000 */
[----:B------:R-:W-:Y:S01]  /*7a20*/  MOV R0, UR50 ;  /* 0x0000003200007c02 */ /* 0x000fe20008000f00 */
        /* <DEDUP_REMOVED lines=11> */
[----:B------:R-:W-:Y:S01]  /*7ae0*/  UMOV UR30, UR6 ;  /* 0x00000006001e7c82 */ /* 0x000fe20008000000 */
[----:B------:R-:W-:Y:S01]  /*7af0*/  UMOV UR31, UR7 ;  /* 0x00000007001f7c82 */ /* 0x000fe20008000000 */
[----:B------:R-:W-:Y:S01]  /*7b00*/  UMOV UR29, 0x40000040 ;  /* 0x40000040001d7882 */ /* 0x000fe20000000000 */
        /* <DEDUP_REMOVED lines=20> */
[----:B------:R-:W-:Y:S01]  /*7c50*/  IMAD.MOV.U32 R196, RZ, RZ, R216 ;  /* 0x000000ffffc47224 */ /* 0x000fe200078e00d8 */
[----:B------:R-:W-:Y:S01]  /*7c60*/  MOV R198, R218 ;  /* 0x000000da00c67202 */ /* 0x000fe20000000f00 */
[----:B------:R-:W-:Y:S01]  /*7c70*/  IMAD.MOV.U32 R197, RZ, RZ, R217 ;  /* 0x000000ffffc57224 */ /* 0x000fe200078e00d9 */
[----:B------:R-:W2:Y:S01]  /*7c80*/  LDL.LU R216, [R1+0x40] ;  /* 0x0000400001d87983 */ /* 0x000ea20000300800 */
[----:B------:R-:W-:-:S03]  /*7c90*/  IMAD.MOV.U32 R199, RZ, RZ, R219 ;  /* 0x000000ffffc77224 */ /* 0x000fc600078e00db */
        /* <DEDUP_REMOVED lines=8> */
[----:B------:R-:W2:Y:S01]  /*7d20*/  LDL.LU R222, [R1+0x58] ;  /* 0x0000580001de7983 */ /* 0x000ea20000300800 */
        /* <DEDUP_REMOVED lines=25> */
[----:B------:R-:W-:Y:S02]  /*7ec0*/  IMAD.MOV.U32 R172, RZ, RZ, R223 ;  /* 0x000000ffffac7224 */ /* 0x000fe400078e00df */
[----:B------:R-:W-:Y:S01]  /*7ed0*/  IMAD.MOV.U32 R223, RZ, RZ, R235 ;  /* 0x000000ffffdf7224 */ /* 0x000fe200078e00eb */
[----:B------:R-:W-:Y:S01]  /*7ee0*/  UMOV UR30, UR46 ;  /* 0x0000002e001e7c82 */ /* 0x000fe20008000000 */
[----:B------:R-:W-:Y:S01]  /*7ef0*/  UMOV UR31, UR47 ;  /* 0x0000002f001f7c82 */ /* 0x000fe20008000000 */
[----:B------:R-:W-:-:S03]  /*7f00*/  WARPGROUP.DEPBAR.LE gsb0, 0x0 ;  /* 0x00008000000079c5 */ /* 0x000fc60000010000 */
[----:B--2---:R-:W-:-:S06]  /*7f10*/  WARPGROUP.ARRIVE ;  /* 0x00000000000079c5 */ /* 0x004fcc0000000000 */
        /* <DEDUP_REMOVED lines=16> */
[----:B------:R-:W-:Y:S01]  /*8020*/  STL [R1+0x494], R208 ;  /* 0x000494d001007387 */ /* 0x000fe20000100800 */
[----:B------:R-:W-:Y:S02]  /*8030*/  R2UR UR51, R3 ;  /* 0x00000000033372ca */ /* 0x000fe400000e0000 */
[----:B------:R-:W-:Y:S01]  /*8040*/  R2UR UR50, R0 ;  /* 0x00000000003272ca */ /* 0x000fe200000e0000 */
        /* <DEDUP_REMOVED lines=8> */
[----:B------:R0:W-:Y:S01]  /*80d0*/  STL.64 [R1+0x40], R216 ;  /* 0x000040d801007387 */ /* 0x0001e20000100a00 */
[----:B------:R-:W-:-:S03]  /*80e0*/  IMAD.MOV.U32 R149, RZ, RZ, R73 ;  /* 0x000000ffff957224 */ /* 0x000fc600078e0049 */
[----:B------:R1:W-:Y:S01]  /*80f0*/  STL.64 [R1+0x48], R218 ;  /* 0x000048da01007387 */ /* 0x0003e20000100a00 */
[----:B------:R-:W-:Y:S01]  /*8100*/  IMAD.MOV.U32 R150, RZ, RZ, R74 ;  /* 0x000000ffff967224 */ /* 0x000fe200078e004a */
[----:B------:R-:W-:Y:S02]  /*8110*/  MOV R151, R75 ;  /* 0x0000004b00977202 */ /* 0x000fe40000000f00 */
[----:B------:R2:W-:Y:S01]  /*8120*/  STL.64 [R1+0x50], R220 ;  /* 0x000050dc01007387 */ /* 0x0005e20000100a00 */
[----:B------:R-:W-:Y:S01]  /*8130*/  IMAD.MOV.U32 R120, RZ, RZ, R76 ;  /* 0x000000ffff787224 */ /* 0x000fe200078e004c */
[----:B------:R-:W-:Y:S02]  /*8140*/  UMOV UR30, UR50 ;  /* 0x00000032001e7c82 */ /* 0x000fe40008000000 */
[----:B------:R3:W-:Y:S01]  /*8150*/  STL.64 [R1+0x58], R222 ;  /* 0x000058de01007387 */ /* 0x0007e20000100a00 */
[----:B------:R-:W-:Y:S01]  /*8160*/  IMAD.MOV.U32 R121, RZ, RZ, R77 ;  /* 0x000000ffff797224 */ /* 0x000fe200078e004d */
[----:B------:R-:W-:-:S02]  /*8170*/  UMOV UR31, UR51 ;  /* 0x00000033001f7c82 */ /* 0x000fc40008000000 */
[----:B------:R-:W4:Y:S01]  /*8180*/  LDL.LU.64 R72, [R1+0x200] ;  /* 0x0002000001487983 */ /* 0x000f220000300a00 */
[----:B------:R-:W-:Y:S02]  /*8190*/  WARPGROUP.DEPBAR.LE gsb0, 0x0 ;  /* 0x00008000000079c5 */ /* 0x000fe40000010000 */
[----:B------:R-:W-:Y:S01]  /*81a0*/  WARPGROUP.ARRIVE ;  /* 0x00000000000079c5 */ /* 0x000fe20000000000 */
[----:B------:R-:W4:Y:S01]  /*81b0*/  LDL.LU.64 R74, [R1+0x208] ;  /* 0x00020800014a7983 */ /* 0x000f220000300a00 */
[----:B------:R-:W-:Y:S01]  /*81c0*/  MOV R122, R78 ;  /* 0x0000004e007a7202 */ /* 0x000fe20000000f00 */
[----:B------:R-:W-:Y:S02]  /*81d0*/  IMAD.MOV.U32 R123, RZ, RZ, R79 ;  /* 0x000000ffff7b7224 */ /* 0x000fe400078e004f */
[----:B------:R-:W4:Y:S01]  /*81e0*/  LDL.LU.64 R76, [R1+0x210] ;  /* 0x00021000014c7983 */ /* 0x000f220000300a00 */
[----:B------:R-:W-:Y:S03]  /*81f0*/  HGMMA.64x16x16.F32 R16, gdesc[UR28], R16, gsb0 ;  /* 0x002000001c1079f0 */ /* 0x000fe60008000810 */
[----:B------:R-:W4:Y:S04]  /*8200*/  LDL.LU.64 R78, [R1+0x218] ;  /* 0x00021800014e7983 */ /* 0x000f280000300a00 */
[----:B------:R-:W-:Y:S04]  /*8210*/  STL.64 [R1+0x100], R96 ;  /* 0x0001006001007387 */ /* 0x000fe80000100a00 */
[----:B------:R-:W-:Y:S04]  /*8220*/  STL.64 [R1+0x108], R98 ;  /* 0x0001086201007387 */ /* 0x000fe80000100a00 */
[----:B------:R-:W-:Y:S01]  /*8230*/  STL.64 [R1+0x110], R100 ;  /* 0x0001106401007387 */ /* 0x000fe20000100a00 */
[----:B0-----:R-:W-:-:S03]  /*8240*/  IMAD.MOV.U32 R216, RZ, RZ, R234 ;  /* 0x000000ffffd87224 */ /* 0x001fc600078e00ea */
[----:B------:R0:W-:Y:S01]  /*8250*/  STL.64 [R1+0x118], R102 ;  /* 0x0001186601007387 */ /* 0x0001e20000100a00 */
[----:B------:R-:W-:Y:S01]  /*8260*/  MOV R217, R233 ;  /* 0x000000e900d97202 */ /* 0x000fe20000000f00 */
[----:B-1----:R-:W-:Y:S01]  /*8270*/  IMAD.MOV.U32 R218, RZ, RZ, R232 ;  /* 0x000000ffffda7224 */ /* 0x002fe200078e00e8 */
[----:B--2---:R-:W-:Y:S01]  /*8280*/  MOV R220, R14 ;  /* 0x0000000e00dc7202 */ /* 0x004fe20000000f00 */
[----:B------:R-:W-:Y:S01]  /*8290*/  IMAD.MOV.U32 R219, RZ, RZ, R15 ;  /* 0x000000ffffdb7224 */ /* 0x000fe200078e000f */
[----:B---3--:R-:W-:Y:S01]  /*82a0*/  MOV R223, R2 ;  /* 0x0000000200df7202 */ /* 0x008fe20000000f00 */
[----:B------:R-:W-:Y:S02]  /*82b0*/  IMAD.MOV.U32 R221, RZ, RZ, R13 ;  /* 0x000000ffffdd7224 */ /* 0x000fe400078e000d */
[----:B------:R-:W-:Y:S01]  /*82c0*/  IMAD.MOV.U32 R222, RZ, RZ, R12 ;  /* 0x000000ffffde7224 */ /* 0x000fe200078e000c */
[----:B0-----:R-:W2:Y:S04]  /*82d0*/  LDL.LU.64 R102, [R1+0x5d0] ;  /* 0x0005d00001667983 */ /* 0x001ea80000300a00 */
[----:B------:R-:W3:Y:S04]  /*82e0*/  LDL.LU.64 R100, [R1+0x5c8] ;  /* 0x0005c80001647983 */ /* 0x000ee80000300a00 */
[----:B------:R-:W2:Y:S04]  /*82f0*/  LDL.LU.64 R98, [R1+0x5c0] ;  /* 0x0005c00001627983 */ /* 0x000ea80000300a00 */
[----:B------:R-:W3:Y:S04]  /*8300*/  LDL.LU.64 R96, [R1+0x5b8] ;  /* 0x0005b80001607983 */ /* 0x000ee80000300a00 */
[----:B------:R-:W-:Y:S04]  /*8310*/  STL.64 [R1+0x160], R24 ;  /* 0x0001601801007387 */ /* 0x000fe80000100a00 */
[----:B------:R-:W-:Y:S01]  /*8320*/  STL.64 [R1+0x168], R26 ;  /* 0x0001681a01007387 */ /* 0x000fe20000100a00 */
[----:B------:R-:W-:-:S03]  /*8330*/  WARPGROUP.DEPBAR.LE gsb0, 0x0 ;  /* 0x00008000000079c5 */ /* 0x000fc60000010000 */
[----:B------:R-:W-:Y:S01]  /*8340*/  STL.64 [R1+0x170], R28 ;  /* 0x0001701c01007387 */ /* 0x000fe20000100a00 */
[----:B------:R-:W-:Y:S01]  /*8350*/  WARPGROUP.ARRIVE ;  /* 0x00000000000079c5 */ /* 0x000fe20000000000 */
[----:B------:R-:W-:Y:S02]  /*8360*/  IMAD.MOV.U32 R212, RZ, RZ, R8 ;  /* 0x000000ffffd47224 */ /* 0x000fe400078e0008 */
[----:B------:R-:W-:Y:S01]  /*8370*/  STL.64 [R1+0x178], R30 ;  /* 0x0001781e01007387 */ /* 0x000fe20000100a00 */
[----:B------:R-:W-:Y:S01]  /*8380*/  IMAD.MOV.U32 R211, RZ, RZ, R7 ;  /* 0x000000ffffd37224 */ /* 0x000fe200078e0007 */
[----:B------:R-:W-:Y:S02]  /*8390*/  MOV R8, R21 ;  /* 0x0000001500087202 */ /* 0x000fe40000000f00 */
[----:B------:R-:W-:Y:S01]  /*83a0*/  STL.64 [R1+0x1c0], R16 ;  /* 0x0001c01001007387 */ /* 0x000fe20000100a00 */
[----:B------:R-:W-:-:S03]  /*83b0*/  IMAD.MOV.U32 R7, RZ, RZ, R22 ;  /* 0x000000ffff077224 */ /* 0x000fc600078e0016 */
[----:B------:R-:W-:Y:S01]  /*83c0*/  STL.64 [R1+0x1c8], R18 ;  /* 0x0001c81201007387 */ /* 0x000fe20000100a00 */
[----:B------:R-:W-:Y:S01]  /*83d0*/  IMAD.MOV.U32 R14, RZ, RZ, R23 ;  /* 0x000000ffff0e7224 */ /* 0x000fe200078e0017 */
[----:B------:R-:W-:Y:S02]  /*83e0*/  UMOV UR30, UR14 ;  /* 0x0000000e001e7c82 */ /* 0x000fe40008000000 */
[----:B------:R0:W-:Y:S01]  /*83f0*/  STL [R1+0x1d0], R20 ;  /* 0x0001d01401007387 */ /* 0x0001e20000100800 */
[----:B------:R-:W-:Y:S02]  /*8400*/  UMOV UR31, UR15 ;  /* 0x0000000f001f7c82 */ /* 0x000fe40008000000 */
[----:B------:R-:W-:Y:S01]  /*8410*/  HGMMA.64x16x16.F32 R216, gdesc[UR28], R216, gsb0 ;  /* 0x002000001cd879f0 */ /* 0x000fe200080008d8 */
[----:B0-----:R-:W2:Y:S04]  /*8420*/  LDL.LU.64 R20, [R1+0x1a0] ;  /* 0x0001a00001147983 */ /* 0x001ea80000300a00 */
[----:B------:R-:W2:Y:S04]  /*8430*/  LDL.LU.64 R22, [R1+0x1a8] ;  /* 0x0001a80001167983 */ /* 0x000ea80000300a00 */
[----:B------:R-:W2:Y:S04]  /*8440*/  LDL.LU.64 R24, [R1+0x1b0] ;  /* 0x0001b00001187983 */ /* 0x000ea80000300a00 */
[----:B------:R-:W2:Y:S04]  /*8450*/  LDL.LU.64 R26, [R1+0x1b8] ;  /* 0x0001b800011a7983 */ /* 0x000ea80000300a00 */
[----:B------:R-:W-:Y:S04]  /*8460*/  STL [R1+0x434], R14 ;  /* 0x0004340e01007387 */ /* 0x000fe80000100800 */
[----:B------:R-:W-:Y:S04]  /*8470*/  STL [R1+0x430], R7 ;  /* 0x0004300701007387 */ /* 0x000fe80000100800 */
[----:B------:R-:W-:Y:S01]  /*8480*/  STL [R1+0x42c], R8 ;  /* 0x00042c0801007387 */ /* 0x000fe20000100800 */
[----:B------:R-:W-:-:S03]  /*8490*/  WARPGROUP.DEPBAR.LE gsb0, 0x0 ;  /* 0x00008000000079c5 */ /* 0x000fc60000010000 */
[----:B------:R0:W-:Y:S04]  /*84a0*/  STL.64 [R1+0x220], R216 ;  /* 0x000220d801007387 */ /* 0x0001e80000100a00 */
[----:B------:R1:W-:Y:S04]  /*84b0*/  STL.64 [R1+0x228], R218 ;  /* 0x000228da01007387 */ /* 0x0003e80000100a00 */
[----:B------:R1:W-:Y:S04]  /*84c0*/  STL.64 [R1+0x230], R220 ;  /* 0x000230dc01007387 */ /* 0x0003e80000100a00 */
[----:B------:R1:W-:Y:S04]  /*84d0*/  STL.64 [R1+0x238], R222 ;  /* 0x000238de01007387 */ /* 0x0003e80000100a00 */
[----:B0-----:R-:W3:Y:S04]  /*84e0*/  LDL.LU.64 R216, [R1+0x140] ;  /* 0x0001400001d87983 */ /* 0x001ee80000300a00 */
[----:B-1----:R-:W3:Y:S04]  /*84f0*/  LDL.LU.64 R218, [R1+0x148] ;  /* 0x0001480001da7983 */ /* 0x002ee80000300a00 */
[----:B------:R-:W3:Y:S04]  /*8500*/  LDL.LU.64 R220, [R1+0x150] ;  /* 0x0001500001dc7983 */ /* 0x000ee80000300a00 */
[----:B------:R-:W3:Y:S01]  /*8510*/  LDL.LU.64 R222, [R1+0x158] ;  /* 0x0001580001de7983 */ /* 0x000ee20000300a00 */
[----:B------:R-:W-:Y:S01]  /*8520*/  UIADD3 UR12, UR60, 0x804, URZ ;  /* 0x000008043c0c7890 */ /* 0x000fe2000fffe03f */
[----:B------:R-:W-:-:S02]  /*8530*/  UMOV UR13, 0x40000040 ;  /* 0x40000040000d7882 */ /* 0x000fc40000000000 */
[----:B------:R-:W-:-:S04]  /*8540*/  UMOV UR49, UR13 ;  /* 0x0000000d00317c82 */ /* 0x000fc80008000000 */
[----:B------:R-:W-:Y:S01]  /*8550*/  UMOV UR48, UR12 ;  /* 0x0000000c00307c82 */ /* 0x000fe20008000000 */
[----:B----4-:R-:W-:-:S06]  /*8560*/  WARPGROUP.ARRIVE ;  /* 0x00000000000079c5 */ /* 0x010fcc0000000000 */
[----:B------:R-:W-:Y:S03]  /*8570*/  HGMMA.64x16x16.F32 R72, gdesc[UR12], R72, gsb0 ;  /* 0x002000000c4879f0 */ /* 0x000fe60008000848 */
[----:B------:R-:W-:Y:S02]  /*8580*/  WARPGROUP.DEPBAR.LE gsb0, 0x0 ;  /* 0x00008000000079c5 */ /* 0x000fe40000010000 */
[----:B--2---:R-:W-:-:S06]  /*8590*/  WARPGROUP.ARRIVE ;  /* 0x00000000000079c5 */ /* 0x004fcc0000000000 */
[----:B------:R-:W-:Y:S01]  /*85a0*/  HGMMA.64x16x16.F32 R20, gdesc[UR48], R20, gsb0 ;  /* 0x00200000301479f0 */ /* 0x000fe20008000814 */
[----:B------:R-:W-:Y:S01]  /*85b0*/  UMOV UR14, UR32 ;  /* 0x00000020000e7c82 */ /* 0x000fe20008000000 */
[----:B------:R-:W-:Y:S01]  /*85c0*/  UMOV UR15, UR33 ;  /* 0x00000021000f7c82 */ /* 0x000fe20008000000 */
[----:B------:R-:W-:Y:S01]  /*85d0*/  UMOV UR32, UR12 ;  /* 0x0000000c00207c82 */ /* 0x000fe20008000000 */
[----:B------:R-:W-:Y:S01]  /*85e0*/  UMOV UR33, UR13 ;  /* 0x0000000d00217c82 */ /* 0x000fe20008000000 */
[----:B------:R-:W-:Y:S01]  /*85f0*/  MOV R213, R9 ;  /* 0x0000000900d57202 */ /* 0x000fe20000000f00 */
[----:B------:R-:W-:Y:S01]  /*8600*/  IMAD.MOV.U32 R234, RZ, RZ, R79 ;  /* 0x000000ffffea7224 */ /* 0x000fe200078e004f */
[----:B------:R-:W-:Y:S01]  /*8610*/  MOV R235, R78 ;  /* 0x0000004e00eb7202 */ /* 0x000fe20000000f00 */
[----:B------:R-:W-:Y:S01]  /*8620*/  IMAD.MOV.U32 R9, RZ, RZ, R76 ;  /* 0x000000ffff097224 */ /* 0x000fe200078e004c */
[----:B------:R-:W2:Y:S01]  /*8630*/  LDL.LU.64 R78, [R1+0x5b0] ;  /* 0x0005b000014e7983 */ /* 0x000ea20000300a00 */
[----:B------:R-:W-:Y:S01]  /*8640*/  IMAD.MOV.U32 R2, RZ, RZ, R77 ;  /* 0x000000ffff027224 */ /* 0x000fe200078e004d */
[----:B------:R-:W-:Y:S01]  /*8650*/  MOV R16, R75 ;  /* 0x0000004b00107202 */ /* 0x000fe20000000f00 */
[----:B------:R-:W-:Y:S01]  /*8660*/  IMAD.MOV.U32 R18, RZ, RZ, R74 ;  /* 0x000000ffff127224 */ /* 0x000fe200078e004a */
[----:B------:R-:W4:Y:S01]  /*8670*/  LDL.LU.64 R76, [R1+0x5a8] ;  /* 0x0005a800014c7983 */ /* 0x000f220000300a00 */
[----:B------:R-:W-:Y:S01]  /*8680*/  MOV R17, R72 ;  /* 0x0000004800117202 */ /* 0x000fe20000000f00 */
[----:B------:R-:W-:-:S02]  /*8690*/  IMAD.MOV.U32 R19, RZ, RZ, R73 ;  /* 0x000000ffff137224 */ /* 0x000fc400078e0049 */
[----:B------:R-:W2:Y:S04]  /*86a0*/  LDL.LU.64 R74, [R1+0x5a0] ;  /* 0x0005a000014a7983 */ /* 0x000ea80000300a00 */
[----:B------:R-:W4:Y:S01]  /*86b0*/  LDL.LU.64 R72, [R1+0x598] ;  /* 0x0005980001487983 */ /* 0x000f220000300a00 */
[----:B------:R-:W-:Y:S02]  /*86c0*/  WARPGROUP.DEPBAR.LE gsb0, 0x0 ;  /* 0x00008000000079c5 */ /* 0x000fe40000010000 */
[----:B---3--:R-:W-:-:S06]  /*86d0*/  WARPGROUP.ARRIVE ;  /* 0x00000000000079c5 */ /* 0x008fcc0000000000 */
[----:B------:R-:W-:Y:S01]  /*86e0*/  HGMMA.64x16x16.F32 R216, gdesc[UR32], R216, gsb0 ;  /* 0x0020000020d879f0 */ /* 0x000fe200080008d8 */
[----:B------:R-:W-:Y:S04]  /*86f0*/  STL [R1+0x454], R234 ;  /* 0x000454ea01007387 */ /* 0x000fe80000100800 */
[----:B------:R-:W-:Y:S04]  /*8700*/  STL [R1+0x450], R235 ;  /* 0x000450eb01007387 */ /* 0x000fe80000100800 */
[----:B------:R-:W-:Y:S04]  /*8710*/  STL [R1+0x44c], R2 ;  /* 0x00044c0201007387 */ /* 0x000fe80000100800 */
[----:B------:R-:W-:Y:S04]  /*8720*/  STL [R1+0x448], R9 ;  /* 0x0004480901007387 */ /* 0x000fe80000100800 */
[----:B------:R-:W-:Y:S04]  /*8730*/  STL [R1+0x444], R16 ;  /* 0x0004441001007387 */ /* 0x000fe80000100800 */
[----:B------:R-:W-:Y:S04]  /*8740*/  STL [R1+0x440], R18 ;  /* 0x0004401201007387 */ /* 0x000fe80000100800 */
[----:B------:R-:W-:Y:S01]  /*8750*/  STL [R1+0x43c], R19 ;  /* 0x00043c1301007387 */ /* 0x000fe20000100800 */
[----:B------:R-:W-:-:S03]  /*8760*/  IMAD.MOV.U32 R14, RZ, RZ, R25 ;  /* 0x000000ffff0e7224 */ /* 0x000fc600078e0019 */
[----:B------:R-:W-:Y:S01]  /*8770*/  STL [R1+0x438], R17 ;  /* 0x0004381101007387 */ /* 0x000fe20000100800 */
[----:B------:R-:W-:-:S03]  /*8780*/  IMAD.MOV.U32 R8, RZ, RZ, R27 ;  /* 0x000000ffff087224 */ /* 0x000fc600078e001b */
[----:B------:R-:W-:Y:S01]  /*8790*/  STL.64 [R1+0x1a0], R20 ;  /* 0x0001a01401007387 */ /* 0x000fe20000100a00 */
[----:B------:R-:W-:-:S03]  /*87a0*/  MOV R7, R26 ;  /* 0x0000001a00077202 */ /* 0x000fc60000000f00 */
[----:B------:R-:W-:Y:S04]  /*87b0*/  STL.64 [R1+0x1a8], R22 ;  /* 0x0001a81601007387 */ /* 0x000fe80000100a00 */
[----:B------:R0:W-:Y:S04]  /*87c0*/  STL [R1+0x1b0], R24 ;  /* 0x0001b01801007387 */ /* 0x0001e80000100800 */
[----:B0-----:R-:W3:Y:S04]  /*87d0*/  LDL.LU.64 R24, [R1+0x80] ;  /* 0x0000800001187983 */ /* 0x001ee80000300a00 */
[----:B------:R-:W3:Y:S04]  /*87e0*/  LDL.LU.64 R26, [R1+0x88] ;  /* 0x00008800011a7983 */ /* 0x000ee80000300a00 */
[----:B------:R-:W3:Y:S01]  /*87f0*/  LDL.LU.64 R28, [R1+0x90] ;  /* 0x00009000011c7983 */ /* 0x000ee20000300a00 */
[----:B------:R-:W-:-:S03]  /*8800*/  WARPGROUP.DEPBAR.LE gsb0, 0x0 ;  /* 0x00008000000079c5 */ /* 0x000fc60000010000 */
[----:B------:R-:W3:Y:S01]  /*8810*/  LDL.LU.64 R30, [R1+0x98] ;  /* 0x00009800011e7983 */ /* 0x000ee20000300a00 */
[----:B------:R-:W-:Y:S01]  /*8820*/  IMAD.MOV.U32 R234, RZ, RZ, R216 ;  /* 0x000000ffffea7224 */ /* 0x000fe200078e00d8 */
[----:B------:R-:W-:Y:S02]  /*8830*/  MOV R235, R217 ;  /* 0x000000d900eb7202 */ /* 0x000fe40000000f00 */
[----:B------:R-:W-:Y:S01]  /*8840*/  STL [R1+0x460], R8 ;  /* 0x0004600801007387 */ /* 0x000fe20000100800 */
[----:B------:R-:W-:Y:S01]  /*8850*/  MOV R16, R220 ;  /* 0x000000dc00107202 */ /* 0x000fe20000000f00 */
[----:B------:R-:W-:Y:S02]  /*8860*/  IMAD.MOV.U32 R2, RZ, RZ, R218 ;  /* 0x000000ffff027224 */ /* 0x000fe400078e00da */
[----:B------:R0:W-:Y:S01]  /*8870*/  STL [R1+0x45c], R7 ;  /* 0x00045c0701007387 */ /* 0x0001e20000100800 */
[----:B------:R-:W-:-:S03]  /*8880*/  IMAD.MOV.U32 R9, RZ, RZ, R219 ;  /* 0x000000ffff097224 */ /* 0x000fc600078e00db */
[----:B------:R-:W-:Y:S01]  /*8890*/  STL [R1+0x458], R14 ;  /* 0x0004580e01007387 */ /* 0x000fe20000100800 */
[----:B------:R-:W-:Y:S01]  /*88a0*/  IMAD.MOV.U32 R18, RZ, RZ, R221 ;  /* 0x000000ffff127224 */ /* 0x000fe200078e00dd */
[----:B------:R-:W-:Y:S02]  /*88b0*/  MOV R17, R223 ;  /* 0x000000df00117202 */ /* 0x000fe40000000f00 */
[----:B------:R-:W2:Y:S01]  /*88c0*/  LDL.LU.64 R216, [R1+0x20] ;  /* 0x0000200001d87983 */ /* 0x000ea20000300a00 */
[----:B------:R-:W-:-:S03]  /*88d0*/  IMAD.MOV.U32 R19, RZ, RZ, R222 ;  /* 0x000000ffff137224 */ /* 0x000fc600078e00de */
[----:B------:R-:W2:Y:S01]  /*88e0*/  LDL.LU.64 R218, [R1+0x28] ;  /* 0x0000280001da7983 */ /* 0x000ea20000300a00 */
[----:B------:R-:W-:-:S03]  /*88f0*/  IMAD.MOV.U32 R208, RZ, RZ, R4 ;  /* 0x000000ffffd07224 */ /* 0x000fc600078e0004 */
[----:B------:R-:W2:Y:S01]  /*8900*/  LDL.LU.64 R220, [R1+0x30] ;  /* 0x0000300001dc7983 */ /* 0x000ea20000300a00 */
[----:B------:R-:W-:-:S03]  /*8910*/  IMAD.MOV.U32 R209, RZ, RZ, R5 ;  /* 0x000000ffffd17224 */ /* 0x000fc600078e0005 */
[----:B------:R-:W2:Y:S01]  /*8920*/  LDL.LU.64 R222, [R1+0x38] ;  /* 0x0000380001de7983 */ /* 0x000ea20000300a00 */
[----:B------:R-:W-:-:S03]  /*8930*/  MOV R210, R6 ;  /* 0x0000000600d27202 */ /* 0x000fc60000000f00 */
[----:B------:R-:W-:Y:S01]  /*8940*/  STL [R1+0x474], R16 ;  /* 0x0004741001007387 */ /* 0x000fe20000100800 */
[----:B------:R-:W-:-:S03]  /*8950*/  IMAD.MOV.U32 R214, RZ, RZ, R10 ;  /* 0x000000ffffd67224 */ /* 0x000fc600078e000a */
[----:B------:R1:W-:Y:S01]  /*8960*/  STL [R1+0x470], R9 ;  /* 0x0004700901007387 */ /* 0x0003e20000100800 */
[----:B------:R-:W-:-:S03]  /*8970*/  IMAD.MOV.U32 R215, RZ, RZ, R11 ;  /* 0x000000ffffd77224 */ /* 0x000fc600078e000b */
[----:B------:R-:W4:Y:S04]  /*8980*/  LDL.LU.64 R4, [R1+0xe0] ;  /* 0x0000e00001047983 */ /* 0x000f280000300a00 */
[----:B0-----:R-:W4:Y:S04]  /*8990*/  LDL.LU.64 R6, [R1+0xe8] ;  /* 0x0000e80001067983 */ /* 0x001f280000300a00 */
[----:B-1----:R-:W4:Y:S04]  /*89a0*/  LDL.LU.64 R8, [R1+0xf0] ;  /* 0x0000f00001087983 */ /* 0x002f280000300a00 */
[----:B------:R-:W4:Y:S01]  /*89b0*/  LDL.LU.64 R10, [R1+0xf8] ;  /* 0x0000f800010a7983 */ /* 0x000f220000300a00 */
[----:B------:R-:W-:Y:S01]  /*89c0*/  UMOV UR40, UR12 ;  /* 0x0000000c00287c82 */ /* 0x000fe20008000000 */
[----:B------:R-:W-:Y:S01]  /*89d0*/  UMOV UR41, UR13 ;  /* 0x0000000d00297c82 */ /* 0x000fe20008000000 */
[----:B------:R-:W-:Y:S01]  /*89e0*/  UMOV UR24, UR12 ;  /* 0x0000000c00187c82 */ /* 0x000fe20008000000 */
[----:B------:R-:W-:Y:S01]  /*89f0*/  UMOV UR25, UR13 ;  /* 0x0000000d00197c82 */ /* 0x000fe20008000000 */
[----:B------:R-:W-:Y:S01]  /*8a00*/  UMOV UR44, UR12 ;  /* 0x0000000c002c7c82 */ /* 0x000fe20008000000 */
[----:B------:R-:W-:Y:S01]  /*8a10*/  UMOV UR45, UR13 ;  /* 0x0000000d002d7c82 */ /* 0x000fe20008000000 */
[----:B------:R-:W-:Y:S04]  /*8a20*/  STL [R1+0x46c], R234 ;  /* 0x00046cea01007387 */ /* 0x000fe80000100800 */
[----:B------:R-:W-:Y:S04]  /*8a30*/  STL [R1+0x468], R235 ;  /* 0x000468eb01007387 */ /* 0x000fe80000100800 */
[----:B------:R0:W-:Y:S01]  /*8a40*/  STL [R1+0x464], R2 ;  /* 0x0004640201007387 */ /* 0x0001e20000100800 */
[----:B----4-:R-:W-:-:S06]  /*8a50*/  WARPGROUP.ARRIVE ;  /* 0x00000000000079c5 */ /* 0x010fcc0000000000 */
[----:B------:R-:W-:Y:S03]  /*8a60*/  HGMMA.64x16x16.F32 R4, gdesc[UR40], R4, gsb0 ;  /* 0x00200000280479f0 */ /* 0x000fe60008000804 */
[----:B------:R-:W-:Y:S02]  /*8a70*/  WARPGROUP.DEPBAR.LE gsb0, 0x0 ;  /* 0x00008000000079c5 */ /* 0x000fe40000010000 */
[----:B---3--:R-:W-:-:S06]  /*8a80*/  WARPGROUP.ARRIVE ;  /* 0x00000000000079c5 */ /* 0x008fcc0000000000 */
[----:B------:R-:W-:Y:S03]  /*8a90*/  HGMMA.64x16x16.F32 R24, gdesc[UR24], R24, gsb0 ;  /* 0x00200000181879f0 */ /* 0x000fe60008000818 */
[----:B------:R-:W-:Y:S02]  /*8aa0*/  WARPGROUP.DEPBAR.LE gsb0, 0x0 ;  /* 0x00008000000079c5 */ /* 0x000fe40000010000 */
[----:B--2---:R-:W-:-:S06]  /*8ab0*/  WARPGROUP.ARRIVE ;  /* 0x00000000000079c5 */ /* 0x004fcc0000000000 */
[----:B------:R-:W-:Y:S01]  /*8ac0*/  HGMMA.64x16x16.F32 R216, gdesc[UR44], R216, gsb0 ;  /* 0x002000002cd879f0 */ /* 0x000fe200080008d8 */
[----:B------:R-:W-:Y:S01]  /*8ad0*/  IMAD.MOV.U32 R22, RZ, RZ, R7 ;  /* 0x000000ffff167224 */ /* 0x000fe200078e0007 */
[----:B------:R-:W-:Y:S01]  /*8ae0*/  MOV R7, R30 ;  /* 0x0000001e00077202 */ /* 0x000fe20000000f00 */
[----:B------:R-:W-:Y:S02]  /*8af0*/  IMAD.MOV.U32 R21, RZ, RZ, R8 ;  /* 0x000000ffff157224 */ /* 0x000fe400078e0008 */
[----:B------:R-:W-:Y:S01]  /*8b00*/  IMAD.MOV.U32 R14, RZ, RZ, R31 ;  /* 0x000000ffff0e7224 */ /* 0x000fe200078e001f */
[----:B------:R-:W-:Y:S01]  /*8b10*/  MOV R20, R9 ;  /* 0x0000000900147202 */ /* 0x000fe20000000f00 */
[----:B0-----:R-:W-:Y:S01]  /*8b20*/  IMAD.MOV.U32 R2, RZ, RZ, R28 ;  /* 0x000000ffff027224 */ /* 0x001fe200078e001c */
[----:B------:R-:W2:Y:S01]  /*8b30*/  LDL.LU.64 R30, [R1+0x590] ;  /* 0x00059000011e7983 */ /* 0x000ea20000300a00 */
[----:B------:R-:W-:Y:S01]  /*8b40*/  IMAD.MOV.U32 R8, RZ, RZ, R29 ;  /* 0x000000ffff087224 */ /* 0x000fe200078e001d */
[----:B------:R-:W-:Y:S01]  /*8b50*/  MOV R235, R27 ;  /* 0x0000001b00eb7202 */ /* 0x000fe20000000f00 */
[----:B------:R-:W-:Y:S01]  /*8b60*/  IMAD.MOV.U32 R234, RZ, RZ, R26 ;  /* 0x000000ffffea7224 */ /* 0x000fe200078e001a */
[----:B------:R-:W2:Y:S01]  /*8b70*/  LDL.LU.64 R28, [R1+0x588] ;  /* 0x00058800011c7983 */ /* 0x000ea20000300a00 */
[----:B------:R-:W-:Y:S01]  /*8b80*/  MOV R16, R24 ;  /* 0x0000001800107202 */ /* 0x000fe20000000f00 */
[----:B------:R-:W-:-:S02]  /*8b90*/  IMAD.MOV.U32 R9, RZ, RZ, R25 ;  /* 0x000000ffff097224 */ /* 0x000fc400078e0019 */
[----:B------:R-:W2:Y:S01]  /*8ba0*/  LDL.LU.64 R26, [R1+0x580] ;  /* 0x00058000011a7983 */ /* 0x000ea20000300a00 */
[----:B------:R-:W-:Y:S01]  /*8bb0*/  IMAD.MOV.U32 R233, RZ, RZ, R4 ;  /* 0x000000ffffe97224 */ /* 0x000fe200078e0004 */
[----:B------:R-:W-:Y:S01]  /*8bc0*/  MOV R23, R6 ;  /* 0x0000000600177202 */ /* 0x000fe20000000f00 */
[----:B------:R-:W-:Y:S01]  /*8bd0*/  IMAD.MOV.U32 R232, RZ, RZ, R5 ;  /* 0x000000ffffe87224 */ /* 0x000fe200078e0005 */
[----:B------:R-:W2:Y:S01]  /*8be0*/  LDL.LU.64 R24, [R1+0x578] ;  /* 0x0005780001187983 */ /* 0x000ea20000300a00 */
[----:B------:R-:W-:Y:S02]  /*8bf0*/  IMAD.MOV.U32 R15, RZ, RZ, R10 ;  /* 0x000000ffff0f7224 */ /* 0x000fe400078e000a */
[----:B------:R-:W-:Y:S01]  /*8c00*/  IMAD.MOV.U32 R13, RZ, RZ, R11 ;  /* 0x000000ffff0d7224 */ /* 0x000fe200078e000b */
[----:B------:R-:W-:Y:S02]  /*8c10*/  WARPGROUP.DEPBAR.LE gsb0, 0x0 ;  /* 0x00008000000079c5 */ /* 0x000fe40000010000 */
[----:B------:R-:W-:Y:S01]  /*8c20*/  IMAD.MOV.U32 R3, RZ, RZ, R222 ;  /* 0x000000ffff037224 */ /* 0x000fe200078e00de */
[----:B------:R-:W-:Y:S01]  /*8c30*/  MOV R0, R223 ;  /* 0x000000df00007202 */ /* 0x000fe20000000f00 */
[----:B------:R-:W-:Y:S01]  /*8c40*/  IMAD.MOV.U32 R4, RZ, RZ, R221 ;  /* 0x000000ffff047224 */ /* 0x000fe200078e00dd */
[----:B------:R-:W-:Y:S01]  /*8c50*/  MOV R5, R220 ;  /* 0x000000dc00057202 */ /* 0x000fe20000000f00 */
[----:B------:R-:W3:Y:S01]  /*8c60*/  LDL.LU.64 R222, [R1+0x570] ;  /* 0x0005700001de7983 */ /* 0x000ee20000300a00 */
[----:B------:R-:W-:Y:S01]  /*8c70*/  IMAD.MOV.U32 R10, RZ, RZ, R218 ;  /* 0x000000ffff0a7224 */ /* 0x000fe200078e00da */
[----:B------:R-:W-:Y:S01]  /*8c80*/  MOV R11, R217 ;  /* 0x000000d9000b7202 */ /* 0x000fe20000000f00 */
[----:B------:R-:W-:Y:S01]  /*8c90*/  IMAD.MOV.U32 R6, RZ, RZ, R219 ;  /* 0x000000ffff067224 */ /* 0x000fe200078e00db */
[----:B------:R-:W3:Y:S01]  /*8ca0*/  LDL.LU.64 R220, [R1+0x568] ;  /* 0x0005680001dc7983 */ /* 0x000ee20000300a00 */
[----:B------:R-:W-:-:S03]  /*8cb0*/  IMAD.MOV.U32 R12, RZ, RZ, R216 ;  /* 0x000000ffff0c7224 */ /* 0x000fc600078e00d8 */
[----:B------:R-:W3:Y:S04]  /*8cc0*/  LDL.LU.64 R218, [R1+0x560] ;  /* 0x0005600001da7983 */ /* 0x000ee80000300a00 */
[----:B------:R-:W3:Y:S01]  /*8cd0*/  LDL.LU.64 R216, [R1+0x558] ;  /* 0x0005580001d87983 */ /* 0x000ee20000300a00 */
[----:B------:R-:W-:Y:S01]  /*8ce0*/  UMOV UR36, UR12 ;  /* 0x0000000c00247c82 */ /* 0x000fe20008000000 */
[----:B------:R-:W-:Y:S01]  /*8cf0*/  UMOV UR37, UR13 ;  /* 0x0000000d00257c82 */ /* 0x000fe20008000000 */
[----:B---3--:R-:W-:-:S06]  /*8d00*/  WARPGROUP.ARRIVE ;  /* 0x00000000000079c5 */ /* 0x008fcc0000000000 */
[----:B------:R-:W-:Y:S03]  /*8d10*/  HGMMA.64x16x16.F32 R216, gdesc[UR36], R216, gsb0 ;  /* 0x0020000024d879f0 */ /* 0x000fe600080008d8 */
[----:B------:R-:W-:Y:S02]  /*8d20*/  WARPGROUP.DEPBAR.LE gsb0, 0x0 ;  /* 0x00008000000079c5 */ /* 0x000fe40000010000 */
[----:B------:R-:W-:Y:S04]  /*8d30*/  STL.64 [R1+0x2e0], R222 ;  /* 0x0002e0de01007387 */ /* 0x000fe80000100a00 */
[----:B------:R-:W-:Y:S04]  /*8d40*/  STL.64 [R1+0x2d8], R220 ;  /* 0x0002d8dc01007387 */ /* 0x000fe80000100a00 */
[----:B------:R0:W-:Y:S04]  /*8d50*/  STL.64 [R1+0x2d0], R218 ;  /* 0x0002d0da01007387 */ /* 0x0001e80000100a00 */
[----:B------:R1:W-:Y:S01]  /*8d60*/  STL.64 [R1+0x2c8], R216 ;  /* 0x0002c8d801007387 */ /* 0x0003e20000100a00 */
[----:B0-----:R-:W-:Y:S01]  /*8d70*/  MOV R218, R198 ;  /* 0x000000c600da7202 */ /* 0x001fe20000000f00 */
[----:B------:R-:W-:-:S02]  /*8d80*/  IMAD.MOV.U32 R219, RZ, RZ, R199 ;  /* 0x000000ffffdb7224 */ /* 0x000fc400078e00c7 */
[----:B-1----:R-:W-:Y:S02]  /*8d90*/  IMAD.MOV.U32 R216, RZ, RZ, R196 ;  /* 0x000000ffffd87224 */ /* 0x002fe400078e00c4 */
[----:B------:R-:W3:Y:S01]  /*8da0*/  LDL.LU R196, [R1+0x554] ;  /* 0x0005540001c47983 */ /* 0x000ee20000300800 */
[----:B------:R-:W-:-:S03]  /*8db0*/  IMAD.MOV.U32 R217, RZ, RZ, R197 ;  /* 0x000000ffffd97224 */ /* 0x000fc600078e00c5 */
[----:B------:R-:W3:Y:S04]  /*8dc0*/  LDL.LU R197, [R1+0x550] ;  /* 0x0005500001c57983 */ /* 0x000ee80000300800 */
[----:B------:R-:W3:Y:S04]  /*8dd0*/  LDL.LU R198, [R1+0x54c] ;  /* 0x00054c0001c67983 */ /* 0x000ee80000300800 */
[----:B------:R-:W3:Y:S01]  /*8de0*/  LDL.LU R199, [R1+0x548] ;  /* 0x0005480001c77983 */ /* 0x000ee20000300800 */
[----:B------:R-:W-:Y:S01]  /*8df0*/  UMOV UR28, UR12 ;  /* 0x0000000c001c7c82 */ /* 0x000fe20008000000 */
[----:B------:R-:W-:Y:S01]  /*8e00*/  UMOV UR29, UR13 ;  /* 0x0000000d001d7c82 */ /* 0x000fe20008000000 */
[----:B------:R-:W-:Y:S01]  /*8e10*/  UMOV UR30, UR10 ;  /* 0x0000000a001e7c82 */ /* 0x000fe20008000000 */
[----:B------:R-:W-:Y:S01]  /*8e20*/  UMOV UR31, UR11 ;  /* 0x0000000b001f7c82 */ /* 0x000fe20008000000 */
[----:B------:R-:W-:Y:S01]  /*8e30*/  IMAD.MOV.U32 R220, RZ, RZ, R169 ;  /* 0x000000ffffdc7224 */ /* 0x000fe200078e00a9 */
[----:B------:R-:W-:Y:S01]  /*8e40*/  MOV R221, R170 ;  /* 0x000000aa00dd7202 */ /* 0x000fe20000000f00 */
[----:B------:R-:W4:Y:S01]  /*8e50*/  LDL.LU R169, [R1+0x544] ;  /* 0x0005440001a97983 */ /* 0x000f220000300800 */
[----:B------:R-:W-:-:S02]  /*8e60*/  IMAD.MOV.U32 R222, RZ, RZ, R171 ;  /* 0x000000ffffde7224 */ /* 0x000fc400078e00ab */
[----:B------:R-:W-:Y:S01]  /*8e70*/  IMAD.MOV.U32 R223, RZ, RZ, R172 ;  /* 0x000000ffffdf7224 */ /* 0x000fe200078e00ac */
[----:B------:R-:W4:Y:S04]  /*8e80*/  LDL.LU R170, [R1+0x540] ;  /* 0x0005400001aa7983 */ /* 0x000f280000300800 */
[----:B------:R-:W4:Y:S04]  /*8e90*/  LDL.LU R171, [R1+0x53c] ;  /* 0x00053c0001ab7983 */ /* 0x000f280000300800 */
[----:B------:R-:W4:Y:S01]  /*8ea0*/  LDL.LU R172, [R1+0x538] ;  /* 0x0005380001ac7983 */ /* 0x000f220000300800 */
[----:B---3--:R-:W-:-:S06]  /*8eb0*/  WARPGROUP.ARRIVE ;  /* 0x00000000000079c5 */ /* 0x008fcc0000000000 */
[----:B------:R-:W-:Y:S03]  /*8ec0*/  HGMMA.64x16x16.F32 R192, gdesc[UR28], R192, gsb0 ;  /* 0x002000001cc079f0 */ /* 0x000fe600080008c0 */
[----:B------:R-:W-:Y:S02]  /*8ed0*/  WARPGROUP.DEPBAR.LE gsb0, 0x0 ;  /* 0x00008000000079c5 */ /* 0x000fe40000010000 */
[----:B------:R-:W-:Y:S04]  /*8ee0*/  STL.64 [R1+0x300], R198 ;  /* 0x000300c601007387 */ /* 0x000fe80000100a00 */
[----:B------:R-:W-:Y:S04]  /*8ef0*/  STL.64 [R1+0x2f8], R196 ;  /* 0x0002f8c401007387 */ /* 0x000fe80000100a00 */
[----:B------:R0:W-:Y:S04]  /*8f00*/  STL.64 [R1+0x2f0], R194 ;  /* 0x0002f0c201007387 */ /* 0x0001e80000100a00 */
[----:B------:R1:W-:Y:S01]  /*8f10*/  STL.64 [R1+0x2e8], R192 ;  /* 0x0002e8c001007387 */ /* 0x0003e20000100a00 */
[----:B0-----:R-:W-:Y:S01]  /*8f20*/  IMAD.MOV.U32 R194, RZ, RZ, R175 ;  /* 0x000000ffffc27224 */ /* 0x001fe200078e00af */
[----:B-1----:R-:W-:Y:S01]  /*8f30*/  MOV R192, R173 ;  /* 0x000000ad00c07202 */ /* 0x002fe20000000f00 */
[----:B------:R-:W-:Y:S01]  /*8f40*/  IMAD.MOV.U32 R193, RZ, RZ, R174 ;  /* 0x000000ffffc17224 */ /* 0x000fe200078e00ae */
[----:B------:R-:W4:Y:S04]  /*8f50*/  LDL.LU R173, [R1+0x534] ;  /* 0x0005340001ad7983 */ /* 0x000f280000300800 */
[----:B------:R-:W4:Y:S04]  /*8f60*/  LDL.LU R174, [R1+0x530] ;  /* 0x0005300001ae7983 */ /* 0x000f280000300800 */
[----:B------:R-:W4:Y:S01]  /*8f70*/  LDL.LU R175, [R1+0x52c] ;  /* 0x00052c0001af7983 */ /* 0x000f220000300800 */
[----:B------:R-:W-:Y:S01]  /*8f80*/  UMOV UR40, UR12 ;  /* 0x0000000c00287c82 */ /* 0x000fe20008000000 */
[----:B------:R-:W-:Y:S01]  /*8f90*/  UMOV UR41, UR13 ;  /* 0x0000000d00297c82 */ /* 0x000fe20008000000 */
[----:B------:R-:W-:Y:S01]  /*8fa0*/  UMOV UR42, UR54 ;  /* 0x00000036002a7c82 */ /* 0x000fe20008000000 */
[----:B------:R-:W-:Y:S01]  /*8fb0*/  UMOV UR43, UR55 ;  /* 0x00000037002b7c82 */ /* 0x000fe20008000000 */
[----:B------:R-:W-:Y:S01]  /*8fc0*/  MOV R195, R51 ;  /* 0x0000003300c37202 */ /* 0x000fe20000000f00 */
[----:B------:R-:W-:Y:S01]  /*8fd0*/  IMAD.MOV.U32 R196, RZ, RZ, R144 ;  /* 0x000000ffffc47224 */ /* 0x000fe200078e0090 */
[----:B------:R-:W3:Y:S01]  /*8fe0*/  LDL.LU R51, [R1+0x528] ;  /* 0x0005280001337983 */ /* 0x000ee20000300800 */
[----:B------:R-:W-:Y:S01]  /*8ff0*/  IMAD.MOV.U32 R197, RZ, RZ, R145 ;  /* 0x000000ffffc57224 */ /* 0x000fe200078e0091 */
[----:B------:R-:W-:-:S02]  /*9000*/  MOV R198, R146 ;  /* 0x0000009200c67202 */ /* 0x000fc40000000f00 */
[----:B------:R-:W2:Y:S01]  /*9010*/  LDL.LU R144, [R1+0x524] ;  /* 0x0005240001907983 */ /* 0x000ea20000300800 */
[----:B------:R-:W-:-:S03]  /*9020*/  IMAD.MOV.U32 R199, RZ, RZ, R147 ;  /* 0x000000ffffc77224 */ /* 0x000fc600078e0093 */
[----:B------:R-:W2:Y:S04]  /*9030*/  LDL.LU R145, [R1+0x520] ;  /* 0x0005200001917983 */ /* 0x000ea80000300800 */
[----:B------:R-:W2:Y:S04]  /*9040*/  LDL.LU R146, [R1+0x51c] ;  /* 0x00051c0001927983 */ /* 0x000ea80000300800 */
[----:B------:R-:W2:Y:S01]  /*9050*/  LDL.LU R147, [R1+0x518] ;  /* 0x0005180001937983 */ /* 0x000ea20000300800 */
[----:B----4-:R-:W-:-:S06]  /*9060*/  WARPGROUP.ARRIVE ;  /* 0x00000000000079c5 */ /* 0x010fcc0000000000 */
[----:B------:R-:W-:Y:S03]  /*9070*/  HGMMA.64x16x16.F32 R168, gdesc[UR40], R168, gsb0 ;  /* 0x0020000028a879f0 */ /* 0x000fe600080008a8 */
[----:B------:R-:W-:Y:S02]  /*9080*/  WARPGROUP.DEPBAR.LE gsb0, 0x0 ;  /* 0x00008000000079c5 */ /* 0x000fe40000010000 */
[----:B------:R-:W-:Y:S04]  /*9090*/  STL.64 [R1+0x320], R174 ;  /* 0x000320ae01007387 */ /* 0x000fe80000100a00 */
[----:B------:R-:W-:Y:S04]  /*90a0*/  STL.64 [R1+0x318], R172 ;  /* 0x000318ac01007387 */ /* 0x000fe80000100a00 */
[----:B------:R0:W-:Y:S04]  /*90b0*/  STL.64 [R1+0x310], R170 ;  /* 0x000310aa01007387 */ /* 0x0001e80000100a00 */
[----:B------:R1:W-:Y:S01]  /*90c0*/  STL.64 [R1+0x308], R168 ;  /* 0x000308a801007387 */ /* 0x0003e20000100a00 */
[----:B0-----:R-:W-:-:S02]  /*90d0*/  IMAD.MOV.U32 R170, RZ, RZ, R150 ;  /* 0x000000ffffaa7224 */ /* 0x001fc400078e0096 */
[----:B-1----:R-:W-:Y:S01]  /*90e0*/  IMAD.MOV.U32 R168, RZ, RZ, R148 ;  /* 0x000000ffffa87224 */ /* 0x002fe200078e0094 */
[----:B------:R-:W-:Y:S01]  /*90f0*/  MOV R169, R149 ;  /* 0x0000009500a97202 */ /* 0x000fe20000000f00 */
[----:B------:R-:W2:Y:S01]  /*9100*/  LDL.LU R148, [R1+0x514] ;  /* 0x0005140001947983 */ /* 0x000ea20000300800 */
[----:B------:R-:W-:-:S03]  /*9110*/  IMAD.MOV.U32 R171, RZ, RZ, R151 ;  /* 0x000000ffffab7224 */ /* 0x000fc600078e0097 */
[----:B------:R-:W2:Y:S04]  /*9120*/  LDL.LU R149, [R1+0x510] ;  /* 0x0005100001957983 */ /* 0x000ea80000300800 */
[----:B------:R-:W2:Y:S04]  /*9130*/  LDL.LU R150, [R1+0x50c] ;  /* 0x00050c0001967983 */ /* 0x000ea80000300800 */
[----:B------:R-:W2:Y:S01]  /*9140*/  LDL.LU R151, [R1+0x508] ;  /* 0x0005080001977983 */ /* 0x000ea20000300800 */
[----:B------:R-:W-:Y:S01]  /*9150*/  UMOV UR32, UR12 ;  /* 0x0000000c00207c82 */ /* 0x000fe20008000000 */
[----:B------:R-:W-:Y:S01]  /*9160*/  UMOV UR33, UR13 ;  /* 0x0000000d00217c82 */ /* 0x000fe20008000000 */
[----:B------:R-:W-:Y:S01]  /*9170*/  UMOV UR34, UR22 ;  /* 0x0000001600227c82 */ /* 0x000fe20008000000 */
[----:B------:R-:W-:Y:S01]  /*9180*/  UMOV UR35, UR23 ;  /* 0x0000001700237c82 */ /* 0x000fe20008000000 */
[----:B------:R-:W-:Y:S01]  /*9190*/  MOV R172, R120 ;  /* 0x0000007800ac7202 */ /* 0x000fe20000000f00 */
[----:B------:R-:W-:Y:S01]  /*91a0*/  IMAD.MOV.U32 R173, RZ, RZ, R121 ;  /* 0x000000ffffad7224 */ /* 0x000fe200078e0079 */
[----:B------:R-:W4:Y:S01]  /*91b0*/  LDL.LU R120, [R1+0x504] ;  /* 0x0005040001787983 */ /* 0x000f220000300800 */
[----:B------:R-:W-:Y:S01]  /*91c0*/  IMAD.MOV.U32 R174, RZ, RZ, R122 ;  /* 0x000000ffffae7224 */ /* 0x000fe200078e007a */
[----:B------:R-:W-:-:S02]  /*91d0*/  MOV R175, R123 ;  /* 0x0000007b00af7202 */ /* 0x000fc40000000f00 */
[----:B------:R-:W4:Y:S04]  /*91e0*/  LDL.LU R121, [R1+0x500] ;  /* 0x0005000001797983 */ /* 0x000f280000300800 */
[----:B------:R-:W4:Y:S04]  /*91f0*/  LDL.LU R122, [R1+0x4fc] ;  /* 0x0004fc00017a7983 */ /* 0x000f280000300800 */
[----:B------:R-:W4:Y:S01]  /*9200*/  LDL.LU R123, [R1+0x4f8] ;  /* 0x0004f800017b7983 */ /* 0x000f220000300800 */
[----:B--2---:R-:W-:-:S06]  /*9210*/  WARPGROUP.ARRIVE ;  /* 0x00000000000079c5 */ /* 0x004fcc0000000000 */
        /* <DEDUP_REMOVED lines=9> */
[----:B------:R-:W4:Y:S01]  /*92b0*/  LDL.LU R124, [R1+0x4f4] ;  /* 0x0004f400017c7983 */ /* 0x000f220000300800 */
[----:B------:R-:W-:-:S03]  /*92c0*/  IMAD.MOV.U32 R145, RZ, RZ, R125 ;  /* 0x000000ffff917224 */ /* 0x000fc600078e007d */
[----:B------:R-:W4:Y:S04]  /*92d0*/  LDL.LU R125, [R1+0x4f0] ;  /* 0x0004f000017d7983 */ /* 0x000f280000300800 */
[----:B------:R-:W4:Y:S04]  /*92e0*/  LDL.LU R126, [R1+0x4ec] ;  /* 0x0004ec00017e7983 */ /* 0x000f280000300800 */
[----:B------:R-:W4:Y:S01]  /*92f0*/  LDL.LU R127, [R1+0x4e8] ;  /* 0x0004e800017f7983 */ /* 0x000f220000300800 */
[----:B------:R-:W-:Y:S01]  /*9300*/  UMOV UR24, UR12 ;  /* 0x0000000c00187c82 */ /* 0x000fe20008000000 */
[----:B------:R-:W-:Y:S01]  /*9310*/  UMOV UR25, UR13 ;  /* 0x0000000d00197c82 */ /* 0x000fe20008000000 */
[----:B------:R-:W-:Y:S01]  /*9320*/  UMOV UR26, UR14 ;  /* 0x0000000e001a7c82 */ /* 0x000fe20008000000 */
[----:B------:R-:W-:Y:S01]  /*9330*/  UMOV UR27, UR15 ;  /* 0x0000000f001b7c82 */ /* 0x000fe20008000000 */
[----:B------:R-:W-:Y:S01]  /*9340*/  IMAD.MOV.U32 R148, RZ, RZ, R96 ;  /* 0x000000ffff947224 */ /* 0x000fe200078e0060 */
[----:B------:R-:W-:Y:S01]  /*9350*/  MOV R149, R97 ;  /* 0x0000006100957202 */ /* 0x000fe20000000f00 */
[----:B------:R-:W2:Y:S01]  /*9360*/  LDL.LU R96, [R1+0x4e4] ;  /* 0x0004e40001607983 */ /* 0x000ea20000300800 */
[----:B------:R-:W-:-:S02]  /*9370*/  IMAD.MOV.U32 R150, RZ, RZ, R98 ;  /* 0x000000ffff967224 */ /* 0x000fc400078e0062 */
[----:B------:R-:W-:Y:S01]  /*9380*/  IMAD.MOV.U32 R151, RZ, RZ, R99 ;  /* 0x000000ffff977224 */ /* 0x000fe200078e0063 */
        /* <DEDUP_REMOVED lines=10> */
[----:B0-----:R-:W-:Y:S01]  /*9430*/  IMAD.MOV.U32 R122, RZ, RZ, R102 ;  /* 0x000000ffff7a7224 */ /* 0x001fe200078e0066 */
[----:B------:R-:W-:-:S02]  /*9440*/  MOV R123, R103 ;  /* 0x00000067007b7202 */ /* 0x000fc40000000f00 */
[----:B-1----:R-:W-:Y:S01]  /*9450*/  MOV R120, R100 ;  /* 0x0000006400787202 */ /* 0x002fe20000000f00 */
[----:B------:R-:W-:Y:S01]  /*9460*/  IMAD.MOV.U32 R121, RZ, RZ, R101 ;  /* 0x000000ffff797224 */ /* 0x000fe200078e0065 */
[----:B------:R-:W2:Y:S04]  /*9470*/  LDL.LU R100, [R1+0x4d4] ;  /* 0x0004d40001647983 */ /* 0x000ea80000300800 */
[----:B------:R-:W2:Y:S04]  /*9480*/  LDL.LU R101, [R1+0x4d0] ;  /* 0x0004d00001657983 */ /* 0x000ea80000300800 */
[----:B------:R-:W2:Y:S04]  /*9490*/  LDL.LU R102, [R1+0x4cc] ;  /* 0x0004cc0001667983 */ /* 0x000ea80000300800 */
[----:B------:R-:W2:Y:S01]  /*94a0*/  LDL.LU R103, [R1+0x4c8] ;  /* 0x0004c80001677983 */ /* 0x000ea20000300800 */
        /* <DEDUP_REMOVED lines=22> */
[----:B------:R-:W4:Y:S01]  /*9610*/  LDL.LU R76, [R1+0x4b4] ;  /* 0x0004b400014c7983 */ /* 0x000f220000300800 */
[----:B------:R-:W-:-:S03]  /*9620*/  IMAD.MOV.U32 R99, RZ, RZ, R79 ;  /* 0x000000ffff637224 */ /* 0x000fc600078e004f */
[----:B------:R-:W4:Y:S04]  /*9630*/  LDL.LU R77, [R1+0x4b0] ;  /* 0x0004b000014d7983 */ /* 0x000f280000300800 */
[----:B------:R-:W4:Y:S04]  /*9640*/  LDL.LU R78, [R1+0x4ac] ;  /* 0x0004ac00014e7983 */ /* 0x000f280000300800 */
[----:B------:R-:W4:Y:S01]  /*9650*/  LDL.LU R79, [R1+0x4a8] ;  /* 0x0004a800014f7983 */ /* 0x000f220000300800 */
[----:B------:R-:W-:Y:S01]  /*9660*/  MOV R100, R52 ;  /* 0x0000003400647202 */ /* 0x000fe20000000f00 */
[----:B------:R-:W-:-:S02]  /*9670*/  IMAD.MOV.U32 R101, RZ, RZ, R53 ;  /* 0x000000ffff657224 */ /* 0x000fc400078e0035 */
[----:B------:R-:W3:Y:S01]  /*9680*/  LDL.LU R52, [R1+0x4a4] ;  /* 0x0004a40001347983 */ /* 0x000ee20000300800 */
[----:B------:R-:W-:Y:S01]  /*9690*/  IMAD.MOV.U32 R102, RZ, RZ, R54 ;  /* 0x000000ffff667224 */ /* 0x000fe200078e0036 */
[----:B------:R-:W-:Y:S02]  /*96a0*/  MOV R103, R55 ;  /* 0x0000003700677202 */ /* 0x000fe40000000f00 */
[----:B------:R-:W3:Y:S04]  /*96b0*/  LDL.LU R53, [R1+0x4a0] ;  /* 0x0004a00001357983 */ /* 0x000ee80000300800 */
[----:B------:R-:W3:Y:S04]  /*96c0*/  LDL.LU R54, [R1+0x49c] ;  /* 0x00049c0001367983 */ /* 0x000ee80000300800 */
[----:B------:R-:W3:Y:S01]  /*96d0*/  LDL.LU R55, [R1+0x498] ;  /* 0x0004980001377983 */ /* 0x000ee20000300800 */
[----:B------:R-:W-:Y:S01]  /*96e0*/  UMOV UR56, UR12 ;  /* 0x0000000c00387c82 */ /* 0x000fe20008000000 */
[----:B------:R-:W-:Y:S01]  /*96f0*/  UMOV UR57, UR13 ;  /* 0x0000000d00397c82 */ /* 0x000fe20008000000 */
[----:B------:R-:W-:Y:S01]  /*9700*/  UMOV UR14, UR18 ;  /* 0x00000012000e7c82 */ /* 0x000fe20008000000 */
[----:B------:R-:W-:Y:S01]  /*9710*/  UMOV UR15, UR19 ;  /* 0x00000013000f7c82 */ /* 0x000fe20008000000 */
[----:B----4-:R-:W-:-:S06]  /*9720*/  WARPGROUP.ARRIVE ;  /* 0x00000000000079c5 */ /* 0x010fcc0000000000 */
[----:B------:R-:W-:Y:S03]  /*9730*/  HGMMA.64x16x16.F32 R72, gdesc[UR56], R72, gsb0 ;  /* 0x00200000384879f0 */ /* 0x000fe60008000848 */
[----:B------:R-:W-:Y:S02]  /*9740*/  WARPGROUP.DEPBAR.LE gsb0, 0x0 ;  /* 0x00008000000079c5 */ /* 0x000fe40000010000 */
[----:B------:R-:W-:Y:S04]  /*9750*/  STL.64 [R1+0x3a0], R78 ;  /* 0x0003a04e01007387 */ /* 0x000fe80000100a00 */
[----:B------:R-:W-:Y:S04]  /*9760*/  STL.64 [R1+0x398], R76 ;  /* 0x0003984c01007387 */ /* 0x000fe80000100a00 */
[----:B------:R-:W-:Y:S04]  /*9770*/  STL.64 [R1+0x390], R74 ;  /* 0x0003904a01007387 */ /* 0x000fe80000100a00 */
[----:B------:R0:W-:Y:S04]  /*9780*/  STL.64 [R1+0x388], R72 ;  /* 0x0003884801007387 */ /* 0x0001e80000100a00 */
[----:B0-----:R-:W2:Y:S04]  /*9790*/  LDL.LU R72, [R1+0x240] ;  /* 0x0002400001487983 */ /* 0x001ea80000300800 */
[----:B------:R-:W2:Y:S04]  /*97a0*/  LDL.LU R73, [R1+0x244] ;  /* 0x0002440001497983 */ /* 0x000ea80000300800 */
[----:B------:R-:W2:Y:S04]  /*97b0*/  LDL.LU R74, [R1+0x248] ;  /* 0x00024800014a7983 */ /* 0x000ea80000300800 */
[----:B------:R-:W2:Y:S04]  /*97c0*/  LDL.LU R75, [R1+0x24c] ;  /* 0x00024c00014b7983 */ /* 0x000ea80000300800 */
[----:B------:R-:W2:Y:S04]  /*97d0*/  LDL.LU R76, [R1+0x250] ;  /* 0x00025000014c7983 */ /* 0x000ea80000300800 */
[----:B------:R-:W2:Y:S04]  /*97e0*/  LDL.LU R77, [R1+0x254] ;  /* 0x00025400014d7983 */ /* 0x000ea80000300800 */
[----:B------:R-:W2:Y:S04]  /*97f0*/  LDL.LU R78, [R1+0x258] ;  /* 0x00025800014e7983 */ /* 0x000ea80000300800 */
[----:B------:R-:W2:Y:S01]  /*9800*/  LDL.LU R79, [R1+0x25c] ;  /* 0x00025c00014f7983 */ /* 0x000ea20000300800 */
[----:B---3--:R-:W-:-:S06]  /*9810*/  WARPGROUP.ARRIVE ;  /* 0x00000000000079c5 */ /* 0x008fcc0000000000 */
        /* <DEDUP_REMOVED lines=8> */
[----:B------:R-:W-:Y:S02]  /*98a0*/  UIADD3 UR52, UR60, 0x6, URZ ;  /* 0x000000063c347890 */ /* 0x000fe4000fffe03f */
[----:B------:R-:W-:Y:S01]  /*98b0*/  UIADD3 UR54, UR4, 0x6, URZ ;  /* 0x0000000604367890 */ /* 0x000fe2000fffe03f */
[----:B------:R-:W-:Y:S01]  /*98c0*/  UMOV UR53, 0x40000040 ;  /* 0x4000004000357882 */ /* 0x000fe20000000000 */
[----:B------:R-:W-:Y:S01]  /*98d0*/  UMOV UR55, 0x40000040 ;  /* 0x4000004000377882 */ /* 0x000fe20000000000 */
[----:B------:R-:W-:Y:S02]  /*98e0*/  WARPGROUP.DEPBAR.LE gsb0, 0x0 ;  /* 0x00008000000079c5 */ /* 0x000fe40000010000 */
        /* <DEDUP_REMOVED lines=43> */
[----:B------:R-:W-:Y:S04]  /*9ba0*/  STL.64 [R1+0x3c0], R54 ;  /* 0x0003c03601007387 */ /* 0x000fe80000100a00 */
[----:B------:R-:W-:Y:S04]  /*9bb0*/  STL.64 [R1+0x3b8], R52 ;  /* 0x0003b83401007387 */ /* 0x000fe80000100a00 */
[----:B------:R-:W-:Y:S04]  /*9bc0*/  STL.64 [R1+0x3b0], R50 ;  /* 0x0003b03201007387 */ /* 0x000fe80000100a00 */
[----:B------:R-:W-:Y:S01]  /*9bd0*/  STL.64 [R1+0x3a8], R48 ;  /* 0x0003a83001007387 */ /* 0x000fe20000100a00 */
[----:B------:R-:W-:-:S02]  /*9be0*/  WARPGROUP.DEPBAR.LE gsb0, 0x0 ;  /* 0x00008000000079c5 */ /* 0x000fc40000010000 */
[----:B------:R-:W-:-:S06]  /*9bf0*/  WARPGROUP.ARRIVE ;  /* 0x00000000000079c5 */ /* 0x000fcc0000000000 */
[----:B------:R-:W-:Y:S01]  /*9c00*/  HGMMA.64x16x16.F32 R216, gdesc[UR36], R216, gsb0 ;  /* 0x0020000024d879f0 */ /* 0x000fe200080008d8 */
[----:B------:R-:W-:Y:S04]  /*9c10*/  STL.64 [R1+0x3e0], R30 ;  /* 0x0003e01e01007387 */ /* 0x000fe80000100a00 */
        /* <DEDUP_REMOVED lines=23> */
[----:B------:R-:W-:Y:S01]  /*9d90*/  STL.64 [R1+0x60], R192 ;  /* 0x000060c001007387 */ /* 0x000fe20000100a00 */
[----:B------:R-:W-:-:S03]  /*9da0*/  WARPGROUP.DEPBAR.LE gsb0, 0x0 ;  /* 0x00008000000079c5 */ /* 0x000fc60000010000 */
[----:B------:R-:W-:Y:S04]  /*9db0*/  STL.64 [R1+0x68], R194 ;  /* 0x000068c201007387 */ /* 0x000fe80000100a00 */
[----:B------:R-:W-:Y:S04]  /*9dc0*/  STL.64 [R1+0x70], R196 ;  /* 0x000070c401007387 */ /* 0x000fe80000100a00 */
[----:B------:R-:W-:Y:S04]  /*9dd0*/  STL.64 [R1+0x78], R198 ;  /* 0x000078c601007387 */ /* 0x000fe80000100a00 */
[----:B------:R0:W-:Y:S04]  /*9de0*/  STL.64 [R1], R216 ;  /* 0x000000d801007387 */ /* 0x0001e80000100a00 */
[----:B------:R1:W-:Y:S04]  /*9df0*/  STL.64 [R1+0x8], R218 ;  /* 0x000008da01007387 */ /* 0x0003e80000100a00 */
[----:B------:R2:W-:Y:S04]  /*9e00*/  STL.64 [R1+0x10], R220 ;  /* 0x000010dc01007387 */ /* 0x0005e80000100a00 */
[----:B------:R3:W-:Y:S01]  /*9e10*/  STL.64 [R1+0x18], R222 ;  /* 0x000018de01007387 */ /* 0x0007e20000100a00 */
[----:B0-----:R-:W-:-:S02]  /*9e20*/  IMAD.MOV.U32 R216, RZ, RZ, R208 ;  /* 0x000000ffffd87224 */ /* 0x001fc400078e00d0 */
[----:B------:R-:W-:Y:S01]  /*9e30*/  IMAD.MOV.U32 R217, RZ, RZ, R209 ;  /* 0x000000ffffd97224 */ /* 0x000fe200078e00d1 */
[----:B------:R-:W4:Y:S01]  /*9e40*/  LDL.LU R208, [R1+0x494] ;  /* 0x0004940001d07983 */ /* 0x000f220000300800 */
[----:B-1----:R-:W-:Y:S01]  /*9e50*/  MOV R218, R210 ;  /* 0x000000d200da7202 */ /* 0x002fe20000000f00 */
[----:B------:R-:W-:Y:S02]  /*9e60*/  IMAD.MOV.U32 R219, RZ, RZ, R211 ;  /* 0x000000ffffdb7224 */ /* 0x000fe400078e00d3 */
[----:B------:R-:W4:Y:S01]  /*9e70*/  LDL.LU R209, [R1+0x490] ;  /* 0x0004900001d17983 */ /* 0x000f220000300800 */
[----:B--2---:R-:W-:Y:S01]  /*9e80*/  IMAD.MOV.U32 R220, RZ, RZ, R212 ;  /* 0x000000ffffdc7224 */ /* 0x004fe200078e00d4 */
[----:B------:R-:W-:Y:S02]  /*9e90*/  MOV R221, R213 ;  /* 0x000000d500dd7202 */ /* 0x000fe40000000f00 */
[----:B------:R-:W4:Y:S01]  /*9ea0*/  LDL.LU R210, [R1+0x48c] ;  /* 0x00048c0001d27983 */ /* 0x000f220000300800 */
[----:B---3--:R-:W-:-:S03]  /*9eb0*/  IMAD.MOV.U32 R222, RZ, RZ, R214 ;  /* 0x000000ffffde7224 */ /* 0x008fc600078e00d6 */
[----:B------:R-:W4:Y:S01]  /*9ec0*/  LDL.LU R211, [R1+0x488] ;  /* 0x0004880001d37983 */ /* 0x000f220000300800 */
[----:B------:R-:W-:-:S03]  /*9ed0*/  IMAD.MOV.U32 R223, RZ, RZ, R215 ;  /* 0x000000ffffdf7224 */ /* 0x000fc600078e00d7 */
[----:B------:R-:W4:Y:S04]  /*9ee0*/  LDL.LU R212, [R1+0x484] ;  /* 0x0004840001d47983 */ /* 0x000f280000300800 */
[----:B------:R-:W4:Y:S04]  /*9ef0*/  LDL.LU R213, [R1+0x480] ;  /* 0x0004800001d57983 */ /* 0x000f280000300800 */
[----:B------:R-:W4:Y:S04]  /*9f00*/  LDL.LU R214, [R1+0x47c] ;  /* 0x00047c0001d67983 */ /* 0x000f280000300800 */
[----:B------:R-:W4:Y:S01]  /*9f10*/  LDL.LU R215, [R1+0x478] ;  /* 0x0004780001d77983 */ /* 0x000f220000300800 */
[----:B------:R-:W-:Y:S01]  /*9f20*/  UIADD3 UR34, UR4, 0x386, URZ ;  /* 0x0000038604227890 */ /* 0x000fe2000fffe03f */
[----:B------:R-:W-:Y:S01]  /*9f30*/  UMOV UR32, UR52 ;  /* 0x0000003400207c82 */ /* 0x000fe20008000000 */
[----:B------:R-:W-:Y:S01]  /*9f40*/  UMOV UR33, UR53 ;  /* 0x0000003500217c82 */ /* 0x000fe20008000000 */
[----:B------:R-:W-:Y:S01]  /*9f50*/  UMOV UR35, 0x40000040 ;  /* 0x4000004000237882 */ /* 0x000fe20000000000 */
[----:B------:R-:W-:Y:S01]  /*9f60*/  UIADD3 UR30, UR4, 0x406, URZ ;  /* 0x00000406041e7890 */ /* 0x000fe2000fffe03f */
[----:B------:R-:W2:Y:S01]  /*9f70*/  LDL.LU R192, [R1+0x40] ;  /* 0x0000400001c07983 */ /* 0x000ea20000300800 */
        /* <DEDUP_REMOVED lines=23> */
[----:B------:R-:W-:Y:S01]  /*a0f0*/  UMOV UR56, UR58 ;  /* 0x0000003a00387c82 */ /* 0x000fe20008000000 */
[----:B----4-:R-:W-:Y:S01]  /*a100*/  WARPGROUP.ARRIVE ;  /* 0x00000000000079c5 */ /* 0x010fe20000000000 */
[----:B------:R-:W-:Y:S01]  /*a110*/  UMOV UR57, UR59 ;  /* 0x0000003b00397c82 */ /* 0x000fe20008000000 */
[----:B------:R-:W-:Y:S01]  /*a120*/  UMOV UR8, UR52 ;  /* 0x0000003400087c82 */ /* 0x000fe20008000000 */
[----:B------:R-:W-:Y:S01]  /*a130*/  UMOV UR9, UR53 ;  /* 0x0000003500097c82 */ /* 0x000fe20008000000 */
[----:B------:R-:W-:Y:S01]  /*a140*/  UIADD3 UR6, UR4, 0x706, URZ ;  /* 0x0000070604067890 */ /* 0x000fe2000fffe03f */
[----:B------:R-:W2:Y:S01]  /*a150*/  LDL.LU R197, [R1+0x54] ;  /* 0x0000540001c57983 */ /* 0x000ea20000300800 */
[----:B------:R-:W-:Y:S01]  /*a160*/  HGMMA.64x16x16.F32 R208, gdesc[UR32], R208, gsb0 ;  /* 0x0020000020d079f0 */ /* 0x000fe200080008d0 */
[----:B------:R-:W-:Y:S01]  /*a170*/  UMOV UR58, UR10 ;  /* 0x0000000a003a7c82 */ /* 0x000fe20008000000 */
[----:B------:R-:W-:Y:S01]  /*a180*/  UMOV UR59, UR11 ;  /* 0x0000000b003b7c82 */ /* 0x000fe20008000000 */
[----:B------:R-:W-:Y:S01]  /*a190*/  UMOV UR5, UR53 ;  /* 0x0000003500057c82 */ /* 0x000fe20008000000 */
[----:B------:R-:W-:Y:S01]  /*a1a0*/  UMOV UR7, 0x40000040 ;  /* 0x4000004000077882 */ /* 0x000fe20000000000 */
[----:B------:R-:W2:Y:S01]  /*a1b0*/  LDL.LU R198, [R1+0x58] ;  /* 0x0000580001c67983 */ /* 0x000ea20000300800 */
[----:B------:R-:W-:-:S02]  /*a1c0*/  WARPGROUP.DEPBAR.LE gsb0, 0x0 ;  /* 0x00008000000079c5 */ /* 0x000fc40000010000 */
[----:B------:R-:W-:Y:S01]  /*a1d0*/  WARPGROUP.ARRIVE ;  /* 0x00000000000079c5 */ /* 0x000fe20000000000 */
[----:B------:R-:W-:Y:S01]  /*a1e0*/  UIADD3 UR10, UR4, 0x686, URZ ;  /* 0x00000686040a7890 */ /* 0x000fe2000fffe03f */
[----:B------:R-:W2:Y:S04]  /*a1f0*/  LDL.LU R199, [R1+0x5c] ;  /* 0x00005c0001c77983 */ /* 0x000ea80000300800 */
[----:B------:R-:W-:Y:S03]  /*a200*/  HGMMA.64x16x16.F32 R184, gdesc[UR28], R184, gsb0 ;  /* 0x002000001cb879f0 */ /* 0x000fe600080008b8 */
[----:B------:R-:W-:Y:S02]  /*a210*/  WARPGROUP.DEPBAR.LE gsb0, 0x0 ;  /* 0x00008000000079c5 */ /* 0x000fe40000010000 */
[----:B------:R-:W-:-:S06]  /*a220*/  WARPGROUP.ARRIVE ;  /* 0x00000000000079c5 */ /* 0x000fcc0000000000 */
        /* <DEDUP_REMOVED lines=9> */
[----:B------:R-:W-:Y:S01]  /*a2c0*/  HGMMA.64x16x16.F32 R88, gdesc[UR12], R88, gsb0 ;  /* 0x002000000c5879f0 */ /* 0x000fe20008000858 */
[----:B------:R-:W-:Y:S02]  /*a2d0*/  UMOV UR11, 0x40000040 ;  /* 0x40000040000b7882 */ /* 0x000fe40000000000 */
[----:B------:R-:W-:Y:S02]  /*a2e0*/  WARPGROUP.DEPBAR.LE gsb0, 0x0 ;  /* 0x00008000000079c5 */ /* 0x000fe40000010000 */
[----:B------:R-:W-:-:S06]  /*a2f0*/  WARPGROUP.ARRIVE ;  /* 0x00000000000079c5 */ /* 0x000fcc0000000000 */
[----:B------:R-:W-:Y:S01]  /*a300*/  HGMMA.64x16x16.F32 R64, gdesc[UR8], R64, gsb0 ;  /* 0x00200000084079f0 */ /* 0x000fe20008000840 */
[----:B------:R-:W-:Y:S02]  /*a310*/  UMOV UR4, UR52 ;  /* 0x0000003400047c82 */ /* 0x000fe40008000000 */
        /* <DEDUP_REMOVED lines=52> */
[----:B--2---:R-:W-:-:S06]  /*a660*/  WARPGROUP.ARRIVE ;  /* 0x00000000000079c5 */ /* 0x004fcc0000000000 */
[----:B------:R-:W-:Y:S01]  /*a670*/  HGMMA.64x16x16.F32 R192, gdesc[UR40], R192, gsb0 ;  /* 0x0020000028c079f0 */ /* 0x000fe200080008c0 */
[----:B------:R-:W-:Y:S01]  /*a680*/  UMOV UR44, UR4 ;  /* 0x00000004002c7c82 */ /* 0x000fe20008000000 */
[----:B------:R-:W-:Y:S01]  /*a690*/  UMOV UR45, UR5 ;  /* 0x00000005002d7c82 */ /* 0x000fe20008000000 */
[----:B------:R-:W-:Y:S02]  /*a6a0*/  WARPGROUP.DEPBAR.LE gsb0, 0x0 ;  /* 0x00008000000079c5 */ /* 0x000fe40000010000 */
[----:B------:R-:W-:-:S06]  /*a6b0*/  WARPGROUP.ARRIVE ;  /* 0x00000000000079c5 */ /* 0x000fcc0000000000 */
[----:B------:R-:W-:Y:S01]  /*a6c0*/  HGMMA.64x16x16.F32 R216, gdesc[UR44], R216, gsb0 ;  /* 0x002000002cd879f0 */ /* 0x000fe200080008d8 */
[----:B------:R-:W-:Y:S04]  /*a6d0*/  STL.64 [R1+0x400], R214 ;  /* 0x000400d601007387 */ /* 0x000fe80000100a00 */
[----:B------:R-:W-:Y:S04]  /*a6e0*/  STL.64 [R1+0x3f8], R212 ;  /* 0x0003f8d401007387 */ /* 0x000fe80000100a00 */
[----:B------:R-:W-:Y:S04]  /*a6f0*/  STL.64 [R1+0x3f0], R210 ;  /* 0x0003f0d201007387 */ /* 0x000fe80000100a00 */
[----:B------:R-:W-:Y:S04]  /*a700*/  STL.64 [R1+0x3e8], R208 ;  /* 0x0003e8d001007387 */ /* 0x000fe80000100a00 */
[----:B------:R0:W-:Y:S04]  /*a710*/  STL.64 [R1+0x40], R192 ;  /* 0x000040c001007387 */ /* 0x0001e80000100a00 */
[----:B------:R1:W-:Y:S04]  /*a720*/  STL.64 [R1+0x48], R194 ;  /* 0x000048c201007387 */ /* 0x0003e80000100a00 */
[----:B------:R2:W-:Y:S04]  /*a730*/  STL.64 [R1+0x50], R196 ;  /* 0x000050c401007387 */ /* 0x0005e80000100a00 */
[----:B------:R3:W-:Y:S01]  /*a740*/  STL.64 [R1+0x58], R198 ;  /* 0x000058c601007387 */ /* 0x0007e20000100a00 */
[----:B0-----:R-:W-:-:S03]  /*a750*/  MOV R192, R16 ;  /* 0x0000001000c07202 */ /* 0x001fc60000000f00 */
[----:B------:R-:W4:Y:S01]  /*a760*/  LDL.LU R16, [R1+0x474] ;  /* 0x0004740001107983 */ /* 0x000f220000300800 */
[----:B------:R-:W-:Y:S01]  /*a770*/  IMAD.MOV.U32 R193, RZ, RZ, R9 ;  /* 0x000000ffffc17224 */ /* 0x000fe200078e0009 */
[----:B-1----:R-:W-:Y:S01]  /*a780*/  MOV R195, R235 ;  /* 0x000000eb00c37202 */ /* 0x002fe20000000f00 */
[----:B------:R-:W-:Y:S02]  /*a790*/  IMAD.MOV.U32 R194, RZ, RZ, R234 ;  /* 0x000000ffffc27224 */ /* 0x000fe400078e00ea */
[----:B--2---:R-:W-:Y:S01]  /*a7a0*/  IMAD.MOV.U32 R196, RZ, RZ, R2 ;  /* 0x000000ffffc47224 */ /* 0x004fe200078e0002 */
[----:B------:R-:W-:Y:S02]  /*a7b0*/  WARPGROUP.DEPBAR.LE gsb0, 0x0 ;  /* 0x00008000000079c5 */ /* 0x000fe40000010000 */
[----:B------:R0:W-:Y:S04]  /*a7c0*/  STL.64 [R1+0xa0], R216 ;  /* 0x0000a0d801007387 */ /* 0x0001e80000100a00 */
[----:B------:R1:W-:Y:S04]  /*a7d0*/  STL.64 [R1+0xa8], R218 ;  /* 0x0000a8da01007387 */ /* 0x0003e80000100a00 */
[----:B------:R2:W-:Y:S04]  /*a7e0*/  STL.64 [R1+0xb0], R220 ;  /* 0x0000b0dc01007387 */ /* 0x0005e80000100a00 */
[----:B------:R2:W-:Y:S04]  /*a7f0*/  STL.64 [R1+0xb8], R222 ;  /* 0x0000b8de01007387 */ /* 0x0005e80000100a00 */
[----:B------:R-:W2:Y:S04]  /*a800*/  LDL.LU R9, [R1+0x470] ;  /* 0x0004700001097983 */ /* 0x000ea80000300800 */
[----:B------:R-:W2:Y:S04]  /*a810*/  LDL.LU R234, [R1+0x46c] ;  /* 0x00046c0001ea7983 */ /* 0x000ea80000300800 */
[----:B------:R-:W2:Y:S04]  /*a820*/  LDL.LU R235, [R1+0x468] ;  /* 0x0004680001eb7983 */ /* 0x000ea80000300800 */
[----:B------:R-:W2:Y:S01]  /*a830*/  LDL.LU R2, [R1+0x464] ;  /* 0x0004640001027983 */ /* 0x000ea20000300800 */
[----:B------:R-:W-:Y:S01]  /*a840*/  IMAD.MOV.U32 R197, RZ, RZ, R8 ;  /* 0x000000ffffc57224 */ /* 0x000fe200078e0008 */
[----:B---3--:R-:W-:Y:S01]  /*a850*/  MOV R198, R7 ;  /* 0x0000000700c67202 */ /* 0x008fe20000000f00 */
[----:B------:R-:W-:Y:S01]  /*a860*/  IMAD.MOV.U32 R199, RZ, RZ, R14 ;  /* 0x000000ffffc77224 */ /* 0x000fe200078e000e */
[----:B------:R-:W3:Y:S04]  /*a870*/  LDL.LU R8, [R1+0x460] ;  /* 0x0004600001087983 */ /* 0x000ee80000300800 */
[----:B------:R-:W3:Y:S04]  /*a880*/  LDL.LU R7, [R1+0x45c] ;  /* 0x00045c0001077983 */ /* 0x000ee80000300800 */
[----:B------:R-:W3:Y:S01]  /*a890*/  LDL.LU R14, [R1+0x458] ;  /* 0x00045800010e7983 */ /* 0x000ee20000300800 */
[----:B------:R-:W-:Y:S01]  /*a8a0*/  IMAD.MOV.U32 R149, RZ, RZ, R18 ;  /* 0x000000ffff957224 */ /* 0x000fe200078e0012 */
[----:B------:R-:W-:Y:S01]  /*a8b0*/  MOV R151, R17 ;  /* 0x0000001100977202 */ /* 0x000fe20000000f00 */
[----:B------:R-:W-:Y:S01]  /*a8c0*/  IMAD.MOV.U32 R150, RZ, RZ, R19 ;  /* 0x000000ffff967224 */ /* 0x000fe200078e0013 */
[----:B----4-:R-:W-:Y:S01]  /*a8d0*/  MOV R148, R16 ;  /* 0x0000001000947202 */ /* 0x010fe20000000f00 */
[----:B--2---:R-:W-:-:S02]  /*a8e0*/  IMAD.MOV.U32 R147, RZ, RZ, R9 ;  /* 0x000000ffff937224 */ /* 0x004fc400078e0009 */
[----:B------:R-:W-:Y:S02]  /*a8f0*/  IMAD.MOV.U32 R144, RZ, RZ, R234 ;  /* 0x000000ffff907224 */ /* 0x000fe400078e00ea */
[----:B------:R-:W2:Y:S01]  /*a900*/  LDL.LU R234, [R1+0x454] ;  /* 0x0004540001ea7983 */ /* 0x000ea20000300800 */
[----:B------:R-:W-:-:S03]  /*a910*/  MOV R145, R235 ;  /* 0x000000eb00917202 */ /* 0x000fc60000000f00 */
[----:B------:R-:W4:Y:S01]  /*a920*/  LDL.LU R235, [R1+0x450] ;  /* 0x0004500001eb7983 */ /* 0x000f220000300800 */
[----:B------:R-:W-:-:S03]  /*a930*/  IMAD.MOV.U32 R146, RZ, RZ, R2 ;  /* 0x000000ffff927224 */ /* 0x000fc600078e0002 */
[----:B------:R-:W2:Y:S04]  /*a940*/  LDL.LU R2, [R1+0x44c] ;  /* 0x00044c0001027983 */ /* 0x000ea80000300800 */
[----:B------:R-:W4:Y:S04]  /*a950*/  LDL.LU R9, [R1+0x448] ;  /* 0x0004480001097983 */ /* 0x000f280000300800 */
[----:B------:R-:W4:Y:S04]  /*a960*/  LDL.LU R16, [R1+0x444] ;  /* 0x0004440001107983 */ /* 0x000f280000300800 */
[----:B------:R-:W2:Y:S04]  /*a970*/  LDL.LU R18, [R1+0x440] ;  /* 0x0004400001127983 */ /* 0x000ea80000300800 */
[----:B------:R-:W4:Y:S04]  /*a980*/  LDL.LU R19, [R1+0x43c] ;  /* 0x00043c0001137983 */ /* 0x000f280000300800 */
[----:B------:R-:W2:Y:S04]  /*a990*/  LDL.LU R17, [R1+0x438] ;  /* 0x0004380001117983 */ /* 0x000ea80000300800 */
[----:B------:R-:W4:Y:S01]  /*a9a0*/  LDL.LU R120, [R1+0x1a0] ;  /* 0x0001a00001787983 */ /* 0x000f220000300800 */
[----:B---3--:R-:W-:-:S03]  /*a9b0*/  IMAD.MOV.U32 R125, RZ, RZ, R14 ;  /* 0x000000ffff7d7224 */ /* 0x008fc600078e000e */
[----:B------:R-:W3:Y:S01]  /*a9c0*/  LDL.LU R121, [R1+0x1a4] ;  /* 0x0001a40001797983 */ /* 0x000ee20000300800 */
[----:B------:R-:W-:-:S03]  /*a9d0*/  IMAD.MOV.U32 R126, RZ, RZ, R7 ;  /* 0x000000ffff7e7224 */ /* 0x000fc600078e0007 */
[----:B------:R-:W3:Y:S01]  /*a9e0*/  LDL.LU R122, [R1+0x1a8] ;  /* 0x0001a800017a7983 */ /* 0x000ee20000300800 */
[----:B------:R-:W-:-:S03]  /*a9f0*/  MOV R127, R8 ;  /* 0x00000008007f7202 */ /* 0x000fc60000000f00 */
[----:B------:R-:W3:Y:S04]  /*aa00*/  LDL.LU R123, [R1+0x1ac] ;  /* 0x0001ac00017b7983 */ /* 0x000ee80000300800 */
[----:B------:R-:W3:Y:S04]  /*aa10*/  LDL.LU R124, [R1+0x1b0] ;  /* 0x0001b000017c7983 */ /* 0x000ee80000300800 */
[----:B------:R-:W2:Y:S04]  /*aa20*/  LDL.LU R14, [R1+0x434] ;  /* 0x00043400010e7983 */ /* 0x000ea80000300800 */
[----:B------:R-:W4:Y:S04]  /*aa30*/  LDL.LU R7, [R1+0x430] ;  /* 0x0004300001077983 */ /* 0x000f280000300800 */
[----:B------:R-:W3:Y:S04]  /*aa40*/  LDL.LU R8, [R1+0x42c] ;  /* 0x00042c0001087983 */ /* 0x000ee80000300800 */
[----:B------:R-:W4:Y:S04]  /*aa50*/  LDL.LU R72, [R1+0x220] ;  /* 0x0002200001487983 */ /* 0x000f280000300800 */
[----:B------:R-:W4:Y:S04]  /*aa60*/  LDL.LU R73, [R1+0x224] ;  /* 0x0002240001497983 */ /* 0x000f280000300800 */
[----:B------:R-:W4:Y:S04]  /*aa70*/  LDL.LU R74, [R1+0x228] ;  /* 0x00022800014a7983 */ /* 0x000f280000300800 */
[----:B------:R-:W4:Y:S04]  /*aa80*/  LDL.LU R75, [R1+0x22c] ;  /* 0x00022c00014b7983 */ /* 0x000f280000300800 */
[----:B------:R-:W4:Y:S04]  /*aa90*/  LDL.LU R76, [R1+0x230] ;  /* 0x00023000014c7983 */ /* 0x000f280000300800 */
[----:B------:R-:W4:Y:S04]  /*aaa0*/  LDL.LU R77, [R1+0x234] ;  /* 0x00023400014d7983 */ /* 0x000f280000300800 */
[----:B------:R-:W4:Y:S04]  /*aab0*/  LDL.LU R78, [R1+0x238] ;  /* 0x00023800014e7983 */ /* 0x000f280000300800 */
[----:B------:R-:W4:Y:S04]  /*aac0*/  LDL.LU R79, [R1+0x23c] ;  /* 0x00023c00014f7983 */ /* 0x000f280000300800 */
[----:B------:R-:W2:Y:S04]  /*aad0*/  LDL.LU R24, [R1+0x160] ;  /* 0x0001600001187983 */ /* 0x000ea80000300800 */
[----:B------:R-:W2:Y:S04]  /*aae0*/  LDL.LU R25, [R1+0x164] ;  /* 0x0001640001197983 */ /* 0x000ea80000300800 */
[----:B------:R-:W2:Y:S04]  /*aaf0*/  LDL.LU R26, [R1+0x168] ;  /* 0x00016800011a7983 */ /* 0x000ea80000300800 */
[----:B------:R-:W2:Y:S04]  /*ab00*/  LDL.LU R27, [R1+0x16c] ;  /* 0x00016c00011b7983 */ /* 0x000ea80000300800 */
[----:B------:R-:W2:Y:S04]  /*ab10*/  LDL.LU R28, [R1+0x170] ;  /* 0x00017000011c7983 */ /* 0x000ea80000300800 */
        /* <DEDUP_REMOVED lines=10> */
[----:B------:R-:W3:Y:S04]  /*abc0*/  LDL.LU R215, [R1+0x11c] ;  /* 0x00011c0001d77983 */ /* 0x000ee80000300800 */
[----:B------:R-:W4:Y:S04]  /*abd0*/  LDL.LU R48, [R1+0x1c0] ;  /* 0x0001c00001307983 */ /* 0x000f280000300800 */
[----:B------:R-:W4:Y:S04]  /*abe0*/  LDL.LU R49, [R1+0x1c4] ;  /* 0x0001c40001317983 */ /* 0x000f280000300800 */
[----:B------:R-:W4:Y:S04]  /*abf0*/  LDL.LU R50, [R1+0x1c8] ;  /* 0x0001c80001327983 */ /* 0x000f280000300800 */
[----:B------:R-:W4:Y:S04]  /*ac00*/  LDL.LU R51, [R1+0x1cc] ;  /* 0x0001cc0001337983 */ /* 0x000f280000300800 */
[----:B------:R-:W4:Y:S01]  /*ac10*/  LDL.LU R52, [R1+0x1d0] ;  /* 0x0001d00001347983 */ /* 0x000f220000300800 */
        /* <DEDUP_REMOVED lines=12> */
[----:B------:R-:W-:Y:S01]  /*ace0*/  UIADD3 UR60, UR60, 0x806, URZ ;  /* 0x000008063c3c7890 */ /* 0x000fe2000fffe03f */
[----:B---3--:R-:W-:-:S06]  /*acf0*/  WARPGROUP.ARRIVE ;  /* 0x00000000000079c5 */ /* 0x008fcc0000000000 */
[----:B------:R-:W-:Y:S03]  /*ad00*/  HGMMA.64x16x16.F32 R208, gdesc[UR48], R208, gsb0 ;  /* 0x0020000030d079f0 */ /* 0x000fe600080008d0 */
[----:B------:R-:W-:Y:S02]  /*ad10*/  WARPGROUP.DEPBAR.LE gsb0, 0x0 ;  /* 0x00008000000079c5 */ /* 0x000fe40000010000 */
[----:B--2---:R-:W-:-:S06]  /*ad20*/  WARPGROUP.ARRIVE ;  /* 0x00000000000079c5 */ /* 0x004fcc0000000000 */
[----:B------:R-:W-:Y:S01]  /*ad30*/  HGMMA.64x16x16.F32 R24, gdesc[UR56], R24, gsb0 ;  /* 0x00200000381879f0 */ /* 0x000fe20008000818 */
[----:B------:R-:W-:Y:S01]  /*ad40*/  IMAD.MOV.U32 R53, RZ, RZ, R8 ;  /* 0x000000ffff357224 */ /* 0x000fe200078e0008 */
[----:B------:R-:W-:Y:S01]  /*ad50*/  MOV R55, R14 ;  /* 0x0000000e00377202 */ /* 0x000fe20000000f00 */
[----:B----4-:R-:W-:Y:S01]  /*ad60*/  IMAD.MOV.U32 R54, RZ, RZ, R7 ;  /* 0x000000ffff367224 */ /* 0x010fe200078e0007 */
        /* <DEDUP_REMOVED lines=15> */
[----:B------:R2:W5:Y:S01]  /*ae60*/  LDL.LU R8, [R1+0x428] ;  /* 0x0004280001087983 */ /* 0x0005620000300800 */
[----:B------:R-:W-:-:S02]  /*ae70*/  IMAD.MOV.U32 R169, RZ, RZ, R232 ;  /* 0x000000ffffa97224 */ /* 0x000fc400078e00e8 */
[----:B------:R-:W-:Y:S01]  /*ae80*/  IMAD.MOV.U32 R170, RZ, RZ, R23 ;  /* 0x000000ffffaa7224 */ /* 0x000fe200078e0017 */
[----:B------:R2:W5:Y:S01]  /*ae90*/  LDL.LU R7, [R1+0x424] ;  /* 0x0004240001077983 */ /* 0x0005620000300800 */
[----:B------:R-:W-:Y:S02]  /*aea0*/  IMAD.MOV.U32 R172, RZ, RZ, R21 ;  /* 0x000000ffffac7224 */ /* 0x000fe400078e0015 */
[----:B------:R-:W-:Y:S01]  /*aeb0*/  IMAD.MOV.U32 R173, RZ, RZ, R20 ;  /* 0x000000ffffad7224 */ /* 0x000fe200078e0014 */
[----:B------:R2:W5:Y:S01]  /*aec0*/  LDL.LU R14, [R1+0x420] ;  /* 0x00042000010e7983 */ /* 0x0005620000300800 */
[----:B------:R-:W-:-:S03]  /*aed0*/  IMAD.MOV.U32 R175, RZ, RZ, R13 ;  /* 0x000000ffffaf7224 */ /* 0x000fc600078e000d */
[----:B------:R2:W5:Y:S04]  /*aee0*/  LDL.LU R17, [R1+0x41c] ;  /* 0x00041c0001117983 */ /* 0x0005680000300800 */
[----:B------:R2:W5:Y:S04]  /*aef0*/  LDL.LU R19, [R1+0x418] ;  /* 0x0004180001137983 */ /* 0x0005680000300800 */
[----:B------:R2:W5:Y:S04]  /*af00*/  LDL.LU R18, [R1+0x414] ;  /* 0x0004140001127983 */ /* 0x0005680000300800 */
[----:B------:R2:W5:Y:S04]  /*af10*/  LDL.LU R16, [R1+0x410] ;  /* 0x0004100001107983 */ /* 0x0005680000300800 */
[----:B------:R2:W5:Y:S04]  /*af20*/  LDL.LU R9, [R1+0x40c] ;  /* 0x00040c0001097983 */ /* 0x0005680000300800 */
[----:B------:R2:W5:Y:S01]  /*af30*/  LDL.LU R2, [R1+0x408] ;  /* 0x0004080001027983 */ /* 0x0005620000300800 */
[----:B------:R-:W-:-:S02]  /*af40*/  WARPGROUP.DEPBAR.LE gsb0, 0x0 ;  /* 0x00008000000079c5 */ /* 0x000fc40000010000 */
[----:B------:R-:W-:-:S06]  /*af50*/  WARPGROUP.ARRIVE ;  /* 0x00000000000079c5 */ /* 0x000fcc0000000000 */
[----:B------:R-:W-:Y:S03]  /*af60*/  HGMMA.64x16x16.F32 R48, gdesc[UR56], R48, gsb0 ;  /* 0x00200000383079f0 */ /* 0x000fe60008000830 */
[----:B------:R-:W-:Y:S02]  /*af70*/  WARPGROUP.DEPBAR.LE gsb0, 0x0 ;  /* 0x00008000000079c5 */ /* 0x000fe40000010000 */
[----:B------:R-:W-:-:S06]  /*af80*/  WARPGROUP.ARRIVE ;  /* 0x00000000000079c5 */ /* 0x000fcc0000000000 */
        /* <DEDUP_REMOVED lines=23> */
[----:B------:R-:W-:Y:S01]  /*b100*/  STL.64 [R1+0x100], R208 ;  /* 0x000100d001007387 */ /* 0x000fe20000100a00 */
[----:B------:R-:W-:Y:S02]  /*b110*/  WARPGROUP.DEPBAR.LE gsb0, 0x0 ;  /* 0x00008000000079c5 */ /* 0x000fe40000010000 */
[----:B------:R-:W-:-:S06]  /*b120*/  WARPGROUP.ARRIVE ;  /* 0x00000000000079c5 */ /* 0x000fcc0000000000 */
[----:B------:R-:W-:Y:S01]  /*b130*/  HGMMA.64x16x16.F32 R192, gdesc[UR44], R192, gsb0 ;  /* 0x002000002cc079f0 */ /* 0x000fe200080008c0 */
[----:B------:R-:W-:Y:S04]  /*b140*/  STL.64 [R1+0x108], R210 ;  /* 0x000108d201007387 */ /* 0x000fe80000100a00 */
[----:B------:R-:W-:Y:S04]  /*b150*/  STL.64 [R1+0x110], R212 ;  /* 0x000110d401007387 */ /* 0x000fe80000100a00 */
[----:B------:R3:W-:Y:S01]  /*b160*/  STL.64 [R1+0x118], R214 ;  /* 0x000118d601007387 */ /* 0x0007e20000100a00 */
[----:B0-----:R-:W-:Y:S01]  /*b170*/  IMAD.MOV.U32 R216, RZ, RZ, R12 ;  /* 0x000000ffffd87224 */ /* 0x001fe200078e000c */
[----:B------:R-:W-:Y:S01]  /*b180*/  MOV R217, R11 ;  /* 0x0000000b00d97202 */ /* 0x000fe20000000f00 */
[----:B-1----:R-:W-:Y:S01]  /*b190*/  IMAD.MOV.U32 R218, RZ, RZ, R10 ;  /* 0x000000ffffda7224 */ /* 0x002fe200078e000a */
[----:B------:R-:W-:Y:S01]  /*b1a0*/  MOV R220, R5 ;  /* 0x0000000500dc7202 */ /* 0x000fe20000000f00 */
[----:B------:R-:W-:Y:S01]  /*b1b0*/  IMAD.MOV.U32 R219, RZ, RZ, R6 ;  /* 0x000000ffffdb7224 */ /* 0x000fe200078e0006 */
[----:B------:R-:W-:Y:S01]  /*b1c0*/  MOV R223, R0 ;  /* 0x0000000000df7202 */ /* 0x000fe20000000f00 */
[----:B------:R-:W-:Y:S01]  /*b1d0*/  IMAD.MOV.U32 R221, RZ, RZ, R4 ;  /* 0x000000ffffdd7224 */ /* 0x000fe200078e0004 */
[----:B---3--:R2:W5:Y:S01]  /*b1e0*/  LDL.LU.64 R214, [R1+0x400] ;  /* 0x0004000001d67983 */ /* 0x0085620000300a00 */
[----:B------:R-:W-:-:S03]  /*b1f0*/  IMAD.MOV.U32 R222, RZ, RZ, R3 ;  /* 0x000000ffffde7224 */ /* 0x000fc600078e0003 */
[----:B------:R2:W5:Y:S04]  /*b200*/  LDL.LU.64 R212, [R1+0x3f8] ;  /* 0x0003f80001d47983 */ /* 0x0005680000300a00 */
[----:B------:R2:W5:Y:S04]  /*b210*/  LDL.LU.64 R210, [R1+0x3f0] ;  /* 0x0003f00001d27983 */ /* 0x0005680000300a00 */
[----:B------:R2:W5:Y:S04]  /*b220*/  LDL.LU.64 R208, [R1+0x3e8] ;  /* 0x0003e80001d07983 */ /* 0x0005680000300a00 */
[----:B------:R-:W-:Y:S04]  /*b230*/  STL.64 [R1+0x160], R24 ;  /* 0x0001601801007387 */ /* 0x000fe80000100a00 */
[----:B------:R-:W-:Y:S04]  /*b240*/  STL.64 [R1+0x168], R26 ;  /* 0x0001681a01007387 */ /* 0x000fe80000100a00 */
[----:B------:R-:W-:Y:S04]  /*b250*/  STL.64 [R1+0x170], R28 ;  /* 0x0001701c01007387 */ /* 0x000fe80000100a00 */
[----:B------:R0:W-:Y:S01]  /*b260*/  STL.64 [R1+0x178], R30 ;  /* 0x0001781e01007387 */ /* 0x0001e20000100a00 */
[----:B------:R-:W-:-:S02]  /*b270*/  WARPGROUP.DEPBAR.LE gsb0, 0x0 ;  /* 0x00008000000079c5 */ /* 0x000fc40000010000 */
[----:B------:R-:W-:Y:S01]  /*b280*/  WARPGROUP.ARRIVE ;  /* 0x00000000000079c5 */ /* 0x000fe20000000000 */
[----:B------:R-:W-:Y:S01]  /*b290*/  UMOV UR40, UR52 ;  /* 0x0000003400287c82 */ /* 0x000fe20008000000 */
[----:B0-----:R-:W3:Y:S04]  /*b2a0*/  LDL.LU.64 R30, [R1+0x3e0] ;  /* 0x0003e000011e7983 */ /* 0x001ee80000300a00 */
[----:B------:R-:W3:Y:S04]  /*b2b0*/  LDL.LU.64 R28, [R1+0x3d8] ;  /* 0x0003d800011c7983 */ /* 0x000ee80000300a00 */
[----:B------:R-:W3:Y:S01]  /*b2c0*/  LDL.LU.64 R26, [R1+0x3d0] ;  /* 0x0003d000011a7983 */ /* 0x000ee20000300a00 */
[----:B------:R-:W-:-:S02]  /*b2d0*/  UMOV UR41, UR53 ;  /* 0x0000003500297c82 */ /* 0x000fc40008000000 */
[----:B------:R-:W-:Y:S01]  /*b2e0*/  HGMMA.64x16x16.F32 R216, gdesc[UR40], R216, gsb0 ;  /* 0x0020000028d879f0 */ /* 0x000fe200080008d8 */
        /* <DEDUP_REMOVED lines=86> */
[----:B------:R-:W-:Y:S03]  /*b850*/  HGMMA.64x16x16.F32 R144, gdesc[UR24], R144, gsb0 ;  /* 0x00200000189079f0 */ /* 0x000fe60008000890 */
        /* <DEDUP_REMOVED lines=22> */
[----:B------:R-:W-:Y:S03]  /*b9c0*/  HGMMA.64x16x16.F32 R24, gdesc[UR4], R24, gsb0 ;  /* 0x00200000041879f0 */ /* 0x000fe60008000818 */
[----:B------:R-:W-:Y:S02]  /*b9d0*/  WARPGROUP.DEPBAR.LE gsb0, 0x0 ;  /* 0x00008000000079c5 */ /* 0x000fe40000010000 */
[----:B------:R-:W-:Y:S05]  /*b9e0*/  @!P1 BRA `(.L_x_22) ;  /* 0x0000009c00809947 */ /* 0x000fea0003800000 */
[----:B------:R-:W2:Y:S01]  /*b9f0*/  LDL R0, [R1+0x2bc] ;  /* 0x0002bc0001007983 */ /* 0x000ea20000100800 */
[----:B-----5:R-:W-:Y:S02]  /*ba00*/  R2UR UR5, R14 ;  /* 0x000000000e0572ca */ /* 0x020fe400000e0000 */
[----:B------:R-:W-:-:S11]  /*ba10*/  R2UR UR7, R9 ;  /* 0x00000000090772ca */ /* 0x000fd600000e0000 */
[----:B------:R-:W-:Y:S02]  /*ba20*/  UIADD3 UR61, UR5, 0x1, URZ ;  /* 0x00000001053d7890 */ /* 0x000fe4000fffe03f */
[----:B------:R-:W-:Y:S02]  /*ba30*/  IMAD.U32 R5, RZ, RZ, UR7 ;  /* 0x00000007ff057e24 */ /* 0x000fe4000f8e00ff */
[----:B------:R-:W-:-:S04]  /*ba40*/  UISETP.NE.AND UP0, UPT, UR61, 0x2, UPT ;  /* 0x000000023d00788c */ /* 0x000fc8000bf05270 */
[----:B------:R-:W-:Y:S02]  /*ba50*/  USEL UR4, URZ, 0x1, UP0 ;  /* 0x000000013f047887 */ /* 0x000fe40008000000 */
[----:B------:R-:W-:Y:S01]  /*ba60*/  USEL UR61, UR61, URZ, UP0 ;  /* 0x0000003f3d3d7287 */ /* 0x000fe20008000000 */
[----:B--2---:R-:W-:-:S13]  /*ba70*/  R2UR UR6, R0 ;  /* 0x00000000000672ca */ /* 0x004fda00000e0000 */
[----:B------:R-:W-:-:S03]  /*ba80*/  ULOP3.LUT UR6, UR6, UR4, URZ, 0x3c, !UPT ;  /* 0x0000000406067292 */ /* 0x000fc6000f8e3c3f */
[----:B------:R-:W-:Y:S02]  /*ba90*/  UMOV UR4, UR5 ;  /* 0x0000000500047c82 */ /* 0x000fe40008000000 */
[----:B------:R-:W-:Y:S01]  /*baa0*/  IMAD.U32 R0, RZ, RZ, UR4 ;  /* 0x00000004ff007e24 */ /* 0x000fe2000f8e00ff */
[----:B------:R-:W-:-:S07]  /*bab0*/  MOV R3, UR6 ;  /* 0x0000000600037c02 */ /* 0x000fce0008000f00 */
.L_x_29:
[----:B------:R-:W-:Y:S05]  /*bac0*/  @!P0 BRA `(.L_x_23) ;  /* 0x0000000000048947 */ /* 0x000fea0003800000 */
[----:B------:R-:W-:Y:S01]  /*bad0*/  BPT.TRAP 0x1 ;  /* 0x000000040000795c */ /* 0x000fe20000300000 */
.L_x_23:
[----:B------:R-:W-:Y:S02]  /*bae0*/  R2UR UR4, R17 ;  /* 0x00000000110472ca */ /* 0x000fe400000e0000 */
[----:B------:R-:W-:-:S11]  /*baf0*/  R2UR UR5, R3 ;  /* 0x00000000030572ca */ /* 0x000fd600000e0000 */
[----:B------:R-:W-:Y:S02]  /*bb00*/  ULEA UR4, UR61, UR4, 0x3 ;  /* 0x000000043d047291 */ /* 0x000fe4000f8e183f */
[----:B------:R-:W-:-:S05]  /*bb10*/  IMAD.U32 R4, RZ, RZ, UR5 ;  /* 0x00000005ff047e24 */ /* 0x000fca000f8e00ff */
[----:B------:R-:W-:-:S04]  /*bb20*/  SHF.L.U32 R4, R4, 0x1f, RZ ;  /* 0x0000001f04047819 */ /* 0x000fc800000006ff */
[----:B------:R0:W1:Y:S01]  /*bb30*/  SYNCS.PHASECHK.TRANS64.TRYWAIT P1, [UR4], R4 ;  /* 0x00000004ff0075a7 */ /* 0x0000620008020144 */
[----:B------:R-:W-:Y:S05]  /*bb40*/  @!P0 BRA `(.L_x_24) ;  /* 0x0000000000048947 */ /* 0x000fea0003800000 */
[----:B------:R-:W-:Y:S01]  /*bb50*/  BPT.TRAP 0x1 ;  /* 0x000000040000795c */ /* 0x000fe20000300000 */
.L_x_24:
[----:B-1----:R-:W-:Y:S05]  /*bb60*/  @P1 BRA `(.L_x_25) ;  /* 0x0000000000081947 */ /* 0x002fea0003800000 */
[----:B------:R-:W1:Y:S02]  /*bb70*/  SYNCS.PHASECHK.TRANS64.TRYWAIT P1, [UR4], R4 ;  /* 0x00000004ff0075a7 */ /* 0x000e640008020144 */
[----:B-1----:R-:W-:Y:S05]  /*bb80*/  @!P1 BRA `(.L_x_26) ;  /* 0x0000027800d49947 */ /* 0x002fea0003800000 */
.L_x_25:
[----:B------:R-:W-:Y:S04]  /*bb90*/  STL.64 [R1+0x848], R222 ;  /* 0x000848de01007387 */ /* 0x000fe80000100a00 */
[----:B------:R-:W-:Y:S04]  /*bba0*/  STL.64 [R1+0x840], R220 ;  /* 0x000840dc01007387 */ /* 0x000fe80000100a00 */
[----:B------:R-:W-:Y:S04]  /*bbb0*/  STL.64 [R1+0x838], R218 ;  /* 0x000838da01007387 */ /* 0x000fe80000100a00 */
[----:B------:R2:W-:Y:S04]  /*bbc0*/  STL.64 [R1+0x830], R216 ;  /* 0x000830d801007387 */ /* 0x0005e80000100a00 */
[----:B--2---:R-:W2:Y:S04]  /*bbd0*/  LDL.LU.64 R216, [R1+0x180] ;  /* 0x0001800001d87983 */ /* 0x004ea80000300a00 */
[----:B------:R-:W2:Y:S04]  /*bbe0*/  LDL.LU.64 R218, [R1+0x188] ;  /* 0x0001880001da7983 */ /* 0x000ea80000300a00 */
[----:B------:R-:W2:Y:S04]  /*bbf0*/  LDL.LU.64 R220, [R1+0x190] ;  /* 0x0001900001dc7983 */ /* 0x000ea80000300a00 */
[----:B------:R-:W2:Y:S04]  /*bc00*/  LDL.LU.64 R222, [R1+0x198] ;  /* 0x0001980001de7983 */ /* 0x000ea80000300a00 */
[----:B------:R-:W-:Y:S04]  /*bc10*/  STL.64 [R1+0x828], R198 ;  /* 0x000828c601007387 */ /* 0x000fe80000100a00 */
[----:B------:R-:W-:Y:S04]  /*bc20*/  STL.64 [R1+0x820], R196 ;  /* 0x000820c401007387 */ /* 0x000fe80000100a00 */
[----:B------:R-:W-:Y:S04]  /*bc30*/  STL.64 [R1+0x818], R194 ;  /* 0x000818c201007387 */ /* 0x000fe80000100a00 */
[----:B------:R3:W-:Y:S04]  /*bc40*/  STL.64 [R1+0x810], R192 ;  /* 0x000810c001007387 */ /* 0x0007e80000100a00 */
[----:B---3--:R-:W3:Y:S04]  /*bc50*/  LDL.LU.64 R192, [R1+0x1e0] ;  /* 0x0001e00001c07983 */ /* 0x008ee80000300a00 */
[----:B------:R-:W3:Y:S04]  /*bc60*/  LDL.LU.64 R194, [R1+0x1e8] ;  /* 0x0001e80001c27983 */ /* 0x000ee80000300a00 */
[----:B------:R-:W3:Y:S04]  /*bc70*/  LDL.LU.64 R196, [R1+0x1f0] ;  /* 0x0001f00001c47983 */ /* 0x000ee80000300a00 */
[----:B------:R-:W3:Y:S04]  /*bc80*/  LDL.LU.64 R198, [R1+0x1f8] ;  /* 0x0001f80001c67983 */ /* 0x000ee80000300a00 */
[----:B------:R-:W-:Y:S04]  /*bc90*/  STL.64 [R1+0x808], R174 ;  /* 0x000808ae01007387 */ /* 0x000fe80000100a00 */
[----:B------:R-:W-:Y:S04]  /*bca0*/  STL.64 [R1+0x800], R172 ;  /* 0x000800ac01007387 */ /* 0x000fe80000100a00 */
[----:B------:R-:W-:Y:S04]  /*bcb0*/  STL.64 [R1+0x7f8], R170 ;  /* 0x0007f8aa01007387 */ /* 0x000fe80000100a00 */
[----:B------:R4:W-:Y:S04]  /*bcc0*/  STL.64 [R1+0x7f0], R168 ;  /* 0x0007f0a801007387 */ /* 0x0009e80000100a00 */
[----:B----4-:R-:W4:Y:S04]  /*bcd0*/  LDL.LU.64 R168, [R1+0x240] ;  /* 0x0002400001a87983 */ /* 0x010f280000300a00 */
[----:B------:R-:W4:Y:S04]  /*bce0*/  LDL.LU.64 R170, [R1+0x248] ;  /* 0x0002480001aa7983 */ /* 0x000f280000300a00 */
[----:B------:R-:W4:Y:S04]  /*bcf0*/  LDL.LU.64 R172, [R1+0x250] ;  /* 0x0002500001ac7983 */ /* 0x000f280000300a00 */
[----:B------:R-:W4:Y:S04]  /*bd00*/  LDL.LU.64 R174, [R1+0x258] ;  /* 0x0002580001ae7983 */ /* 0x000f280000300a00 */
        /* <DEDUP_REMOVED lines=36> */
[----:B------:R-:W-:-:S03]  /*bf50*/  R2UR UR5, R7 ;  /* 0x00000000070572ca */ /* 0x000fc600000e0000 */
[----:B------:R-:W-:Y:S01]  /*bf60*/  STL [R1+0x758], R52 ;  /* 0x0007583401007387 */ /* 0x000fe20000100800 */
[----:B------:R-:W-:-:S03]  /*bf70*/  R2UR UR4, R8 ;  /* 0x00000000080472ca */ /* 0x000fc600000e0000 */
        /* <DEDUP_REMOVED lines=12> */
[----:B------:R-:W-:-:S03]  /*c040*/  UIMAD UR5, UR61, 0xc00, UR5 ;  /* 0x00000c003d0578a4 */ /* 0x000fc6000f8e0205 */
[----:B------:R-:W-:Y:S01]  /*c050*/  STL [R1+0x424], R18 ;  /* 0x0004241201007387 */ /* 0x000fe20000100800 */
[----:B------:R-:W-:-:S03]  /*c060*/  UIMAD UR60, UR61, 0x780, UR4 ;  /* 0x000007803d3c78a4 */ /* 0x000fc6000f8e0204 */
[----:B------:R-:W-:Y:S04]  /*c070*/  STL [R1+0x420], R17 ;  /* 0x0004201101007387 */ /* 0x000fe80000100800 */
[----:B------:R0:W-:Y:S04]  /*c080*/  STL [R1+0x41c], R16 ;  /* 0x00041c1001007387 */ /* 0x0001e80000100800 */
[----:B------:R-:W2:Y:S04]  /*c090*/  LDL.LU.64 R12, [R1+0x1c0] ;  /* 0x0001c000010c7983 */ /* 0x000ea80000300a00 */
[----:B------:R-:W2:Y:S04]  /*c0a0*/  LDL.LU.64 R14, [R1+0x1c8] ;  /* 0x0001c800010e7983 */ /* 0x000ea80000300a00 */
[----:B0-----:R-:W2:Y:S04]  /*c0b0*/  LDL.LU.64 R16, [R1+0x1d0] ;  /* 0x0001d00001107983 */ /* 0x001ea80000300a00 */
[----:B------:R-:W2:Y:S01]  /*c0c0*/  LDL.LU.64 R18, [R1+0x1d8] ;  /* 0x0001d80001127983 */ /* 0x000ea20000300a00 */
[----:B------:R-:W-:Y:S01]  /*c0d0*/  UMOV UR56, UR5 ;  /* 0x0000000500387c82 */ /* 0x000fe20008000000 */
[----:B------:R-:W-:Y:S01]  /*c0e0*/  UMOV UR57, 0x40000040 ;  /* 0x4000004000397882 */ /* 0x000fe20000000000 */
[----:B------:R-:W-:Y:S01]  /*c0f0*/  UMOV UR58, UR60 ;  /* 0x0000003c003a7c82 */ /* 0x000fe20008000000 */
[----:B------:R-:W-:Y:S01]  /*c100*/  STL [R1+0x418], R9 ;  /* 0x0004180901007387 */ /* 0x000fe20000100800 */
[----:B------:R-:W-:Y:S01]  /*c110*/  UMOV UR59, 0x40000040 ;  /* 0x40000040003b7882 */ /* 0x000fe20000000000 */
[----:B------:R-:W-:-:S02]  /*c120*/  UIADD3 UR4, UR60, 0x80, URZ ;  /* 0x000000803c047890 */ /* 0x000fc4000fffe03f */
[----:B------:R-:W-:Y:S01]  /*c130*/  STL [R1+0x414], R5 ;  /* 0x0004140501007387 */ /* 0x000fe20000100800 */
[----:B------:R-:W-:Y:S01]  /*c140*/  UMOV UR8, UR56 ;  /* 0x0000003800087c82 */ /* 0x000fe20008000000 */
[----:B------:R-:W-:Y:S01]  /*c150*/  UMOV UR9, UR57 ;  /* 0x0000003900097c82 */ /* 0x000fe20008000000 */
[----:B------:R-:W-:Y:S01]  /*c160*/  UMOV UR11, 0x40000040 ;  /* 0x40000040000b7882 */ /* 0x000fe20000000000 */
[----:B------:R-:W-:Y:S01]  /*c170*/  STL [R1+0x410], R3 ;  /* 0x0004100301007387 */ /* 0x000fe20000100800 */
[----:B------:R-:W-:Y:S01]  /*c180*/  UMOV UR10, UR4 ;  /* 0x00000004000a7c82 */ /* 0x000fe20008000000 */
[----:B------:R-:W-:Y:S02]  /*c190*/  UIADD3 UR54, UR60, 0x100, URZ ;  /* 0x000001003c367890 */ /* 0x000fe4000fffe03f */
[----:B------:R-:W-:Y:S01]  /*c1a0*/  STL [R1+0x40c], R2 ;  /* 0x00040c0201007387 */ /* 0x000fe20000100800 */
[----:B------:R-:W-:Y:S01]  /*c1b0*/  UMOV UR55, 0x40000040 ;  /* 0x4000004000377882 */ /* 0x000fe20000000000 */
[----:B------:R-:W-:-:S02]  /*c1c0*/  UIADD3 UR50, UR60, 0x180, URZ ;  /* 0x000001803c327890 */ /* 0x000fc4000fffe03f */
[----:B------:R-:W-:Y:S04]  /*c1d0*/  STL [R1+0x408], R0 ;  /* 0x0004080001007387 */ /* 0x000fe80000100800 */
[----:B------:R-:W-:Y:S04]  /*c1e0*/  STL [R1+0x42c], R7 ;  /* 0x00042c0701007387 */ /* 0x000fe80000100800 */
[----:B------:R-:W-:Y:S04]  /*c1f0*/  STL [R1+0x430], R8 ;  /* 0x0004300801007387 */ /* 0x000fe80000100800 */
[----:B------:R-:W2:Y:S04]  /*c200*/  LDL.LU.64 R96, [R1+0x120] ;  /* 0x0001200001607983 */ /* 0x000ea80000300a00 */
[----:B------:R-:W2:Y:S04]  /*c210*/  LDL.LU.64 R98, [R1+0x128] ;  /* 0x0001280001627983 */ /* 0x000ea80000300a00 */
[----:B------:R-:W2:Y:S04]  /*c220*/  LDL.LU.64 R100, [R1+0x130] ;  /* 0x0001300001647983 */ /* 0x000ea80000300a00 */
[----:B------:R-:W2:Y:S04]  /*c230*/  LDL.LU.64 R102, [R1+0x138] ;  /* 0x0001380001667983 */ /* 0x000ea80000300a00 */
[----:B------:R-:W2:Y:S04]  /*c240*/  LDL.LU.64 R120, [R1+0xc0] ;  /* 0x0000c00001787983 */ /* 0x000ea80000300a00 */
[----:B------:R-:W2:Y:S04]  /*c250*/  LDL.LU.64 R122, [R1+0xc8] ;  /* 0x0000c800017a7983 */ /* 0x000ea80000300a00 */
[----:B------:R-:W2:Y:S04]  /*c260*/  LDL.LU.64 R124, [R1+0xd0] ;  /* 0x0000d000017c7983 */ /* 0x000ea80000300a00 */
[----:B------:R-:W2:Y:S01]  /*c270*/  LDL.LU.64 R126, [R1+0xd8] ;  /* 0x0000d800017e7983 */ /* 0x000ea20000300a00 */
[----:B----4-:R-:W-:-:S06]  /*c280*/  WARPGROUP.ARRIVE ;  /* 0x00000000000079c5 */ /* 0x010fcc0000000000 */
[----:B------:R-:W-:Y:S03]  /*c290*/  HGMMA.64x16x16.F32 R168, gdesc[UR56], R168, gsb0 ;  /* 0x0020000038a879f0 */ /* 0x000fe600080008a8 */
[----:B------:R-:W-:Y:S02]  /*c2a0*/  WARPGROUP.DEPBAR.LE gsb0, 0x0 ;  /* 0x00008000000079c5 */ /* 0x000fe40000010000 */
[----:B---3--:R-:W-:Y:S01]  /*c2b0*/  WARPGROUP.ARRIVE ;  /* 0x00000000000079c5 */ /* 0x008fe20000000000 */
[----:B------:R-:W-:Y:S01]  /*c2c0*/  UMOV UR52, UR56 ;  /* 0x0000003800347c82 */ /* 0x000fe20008000000 */
[----:B------:R-:W-:Y:S01]  /*c2d0*/  UMOV UR53, UR57 ;  /* 0x0000003900357c82 */ /* 0x000fe20008000000 */
[----:B------:R-:W-:Y:S01]  /*c2e0*/  UMOV UR48, UR56 ;  /* 0x0000003800307c82 */ /* 0x000fe20008000000 */
[----:B------:R-:W-:Y:S01]  /*c2f0*/  UMOV UR49, UR57 ;  /* 0x0000003900317c82 */ /* 0x000fe20008000000 */
[----:B------:R-:W-:Y:S01]  /*c300*/  UMOV UR51, 0x40000040 ;  /* 0x4000004000337882 */ /* 0x000fe20000000000 */
[----:B------:R-:W-:Y:S01]  /*c310*/  HGMMA.64x16x16.F32 R192, gdesc[UR8], R192, gsb0 ;  /* 0x0020000008c079f0 */ /* 0x000fe200080008c0 */
[----:B------:R-:W-:Y:S01]  /*c320*/  UIADD3 UR46, UR60, 0x200, URZ ;  /* 0x000002003c2e7890 */ /* 0x000fe2000fffe03f */
[----:B------:R-:W-:Y:S01]  /*c330*/  IMAD.MOV.U32 R234, RZ, RZ, R168 ;  /* 0x000000ffffea7224 */ /* 0x000fe200078e00a8 */
[----:B------:R-:W-:Y:S01]  /*c340*/  UMOV UR44, UR56 ;  /* 0x00000038002c7c82 */ /* 0x000fe20008000000 */
[----:B------:R-:W-:Y:S01]  /*c350*/  UMOV UR45, UR57 ;  /* 0x00000039002d7c82 */ /* 0x000fe20008000000 */
[----:B------:R-:W-:Y:S01]  /*c360*/  UMOV UR47, 0x40000040 ;  /* 0x40000040002f7882 */ /* 0x000fe20000000000 */
[----:B------:R-:W-:Y:S01]  /*c370*/  UIADD3 UR42, UR60, 0x280, URZ ;  /* 0x000002803c2a7890 */ /* 0x000fe2000fffe03f */
[----:B------:R-:W-:Y:S01]  /*c380*/  MOV R233, R169 ;  /* 0x000000a900e97202 */ /* 0x000fe20000000f00 */
[----:B------:R-:W-:Y:S01]  /*c390*/  UMOV UR40, UR56 ;  /* 0x0000003800287c82 */ /* 0x000fe20008000000 */
[----:B------:R-:W-:Y:S01]  /*c3a0*/  UMOV UR41, UR57 ;  /* 0x0000003900297c82 */ /* 0x000fe20008000000 */
[----:B------:R-:W-:Y:S01]  /*c3b0*/  UMOV UR43, 0x40000040 ;  /* 0x40000040002b7882 */ /* 0x000fe20000000000 */
[----:B------:R-:W-:Y:S01]  /*c3c0*/  UIADD3 UR38, UR60, 0x300, URZ ;  /* 0x000003003c267890 */ /* 0x000fe2000fffe03f */
[----:B------:R-:W-:Y:S01]  /*c3d0*/  IMAD.MOV.U32 R232, RZ, RZ, R170 ;  /* 0x000000ffffe87224 */ /* 0x000fe200078e00aa */
        /* <DEDUP_REMOVED lines=33> */
[----:B------:R-:W-:Y:S01]  /*c5f0*/  IMAD.MOV.U32 R25, RZ, RZ, R193 ;  /* 0x000000ffff197224 */ /* 0x000fe200078e00c1 */
[----:B------:R-:W-:Y:S04]  /*c600*/  STL.64 [R1+0x868], R30 ;  /* 0x0008681e01007387 */ /* 0x000fe80000100a00 */
[----:B------:R-:W-:Y:S04]  /*c610*/  STL.64 [R1+0x860], R28 ;  /* 0x0008601c01007387 */ /* 0x000fe80000100a00 */
[----:B------:R-:W-:Y:S04]  /*c620*/  STL.64 [R1+0x858], R26 ;  /* 0x0008581a01007387 */ /* 0x000fe80000100a00 */
[----:B------:R0:W-:Y:S04]  /*c630*/  STL.64 [R1+0x850], R24 ;  /* 0x0008501801007387 */ /* 0x0001e80000100a00 */
[----:B------:R-:W3:Y:S04]  /*c640*/  LDL.LU.64 R144, [R1+0x60] ;  /* 0x0000600001907983 */ /* 0x000ee80000300a00 */
[----:B------:R-:W3:Y:S04]  /*c650*/  LDL.LU.64 R146, [R1+0x68] ;  /* 0x0000680001927983 */ /* 0x000ee80000300a00 */
[----:B------:R-:W3:Y:S04]  /*c660*/  LDL.LU.64 R148, [R1+0x70] ;  /* 0x0000700001947983 */ /* 0x000ee80000300a00 */
[----:B------:R-:W3:Y:S04]  /*c670*/  LDL.LU.64 R150, [R1+0x78] ;  /* 0x0000780001967983 */ /* 0x000ee80000300a00 */
[----:B0-----:R-:W4:Y:S04]  /*c680*/  LDL.LU.64 R24, [R1] ;  /* 0x0000000001187983 */ /* 0x001f280000300a00 */
[----:B------:R-:W4:Y:S04]  /*c690*/  LDL.LU.64 R26, [R1+0x8] ;  /* 0x00000800011a7983 */ /* 0x000f280000300a00 */
[----:B------:R-:W4:Y:S04]  /*c6a0*/  LDL.LU.64 R28, [R1+0x10] ;  /* 0x00001000011c7983 */ /* 0x000f280000300a00 */
[----:B------:R-:W4:Y:S01]  /*c6b0*/  LDL.LU.64 R30, [R1+0x18] ;  /* 0x00001800011e7983 */ /* 0x000f220000300a00 */
[----:B--2---:R-:W-:-:S06]  /*c6c0*/  WARPGROUP.ARRIVE ;  /* 0x00000000000079c5 */ /* 0x004fcc0000000000 */
        /* <DEDUP_REMOVED lines=8> */
[----:B---3--:R-:W-:-:S06]  /*c750*/  WARPGROUP.ARRIVE ;  /* 0x00000000000079c5 */ /* 0x008fcc0000000000 */
[----:B------:R-:W-:Y:S03]  /*c760*/  HGMMA.64x16x16.F32 R144, gdesc[UR40], R144, gsb0 ;  /* 0x00200000289079f0 */ /* 0x000fe60008000890 */
[----:B------:R-:W-:Y:S02]  /*c770*/  WARPGROUP.DEPBAR.LE gsb0, 0x0 ;  /* 0x00008000000079c5 */ /* 0x000fe40000010000 */
[----:B----4-:R-:W-:-:S06]  /*c780*/  WARPGROUP.ARRIVE ;  /* 0x00000000000079c5 */ /* 0x010fcc0000000000 */
        /* <DEDUP_REMOVED lines=26> */
[----:B------:R-:W-:Y:S02]  /*c930*/  UMOV UR6, UR10 ;  /* 0x0000000a00067c82 */ /* 0x000fe40008000000 */
[----:B------:R-:W-:Y:S01]  /*c940*/  UMOV UR52, UR6 ;  /* 0x0000000600347c82 */ /* 0x000fe20008000000 */
[----:B------:R-:W-:Y:S01]  /*c950*/  UIADD3 UR6, UR60, 0x680, URZ ;  /* 0x000006803c067890 */ /* 0x000fe2000fffe03f */
[----:B------:R-:W-:Y:S01]  /*c960*/  UMOV UR7, UR11 ;  /* 0x0000000b00077c82 */ /* 0x000fe20008000000 */
[----:B------:R-:W-:Y:S01]  /*c970*/  UMOV UR49, UR5 ;  /* 0x0000000500317c82 */ /* 0x000fe20008000000 */
[----:B------:R-:W-:Y:S01]  /*c980*/  UMOV UR53, UR7 ;  /* 0x0000000700357c82 */ /* 0x000fe20008000000 */
[----:B------:R-:W-:Y:S01]  /*c990*/  UMOV UR4, UR56 ;  /* 0x0000003800047c82 */ /* 0x000fe20008000000 */
[----:B------:R-:W-:Y:S01]  /*c9a0*/  UMOV UR5, UR57 ;  /* 0x0000003900057c82 */ /* 0x000fe20008000000 */
[----:B------:R-:W-:Y:S01]  /*c9b0*/  UMOV UR7, 0x40000040 ;  /* 0x4000004000077882 */ /* 0x000fe20000000000 */
[----:B------:R-:W-:-:S02]  /*c9c0*/  WARPGROUP.DEPBAR.LE gsb0, 0x0 ;  /* 0x00008000000079c5 */ /* 0x000fc40000010000 */
        /* <DEDUP_REMOVED lines=39> */
[----:B------:R-:W-:-:S03]  /*cc40*/  IMAD.MOV.U32 R55, RZ, RZ, R223 ;  /* 0x000000ffff377224 */ /* 0x000fc600078e00df */
[----:B------:R-:W2:Y:S04]  /*cc50*/  LDL.LU.64 R220, [R1+0x50] ;  /* 0x0000500001dc7983 */ /* 0x000ea80000300a00 */
[----:B------:R-:W2:Y:S01]  /*cc60*/  LDL.LU.64 R222, [R1+0x58] ;  /* 0x0000580001de7983 */ /* 0x000ea20000300a00 */
[----:B------:R-:W-:Y:S01]  /*cc70*/  UMOV UR20, UR8 ;  /* 0x0000000800147c82 */ /* 0x000fe20008000000 */
[----:B------:R-:W-:Y:S02]  /*cc80*/  UMOV UR21, UR9 ;  /* 0x0000000900157c82 */ /* 0x000fe40008000000 */
[----:B------:R-:W3:Y:S04]  /*cc90*/  LDL.LU.64 R192, [R1+0xa0] ;  /* 0x0000a00001c07983 */ /* 0x000ee80000300a00 */
[----:B------:R-:W3:Y:S04]  /*cca0*/  LDL.LU.64 R194, [R1+0xa8] ;  /* 0x0000a80001c27983 */ /* 0x000ee80000300a00 */
[----:B------:R-:W3:Y:S04]  /*ccb0*/  LDL.LU.64 R196, [R1+0xb0] ;  /* 0x0000b00001c47983 */ /* 0x000ee80000300a00 */
[----:B------:R-:W3:Y:S01]  /*ccc0*/  LDL.LU.64 R198, [R1+0xb8] ;  /* 0x0000b80001c67983 */ /* 0x000ee20000300a00 */
[----:B------:R-:W-:Y:S01]  /*ccd0*/  UMOV UR24, UR8 ;  /* 0x0000000800187c82 */ /* 0x000fe20008000000 */
[----:B------:R-:W-:-:S02]  /*cce0*/  UMOV UR25, UR9 ;  /* 0x0000000900197c82 */ /* 0x000fc40008000000 */
[----:B------:R-:W4:Y:S04]  /*ccf0*/  LDL.LU.64 R168, [R1+0x100] ;  /* 0x0001000001a87983 */ /* 0x000f280000300a00 */
[----:B------:R-:W4:Y:S04]  /*cd00*/  LDL.LU.64 R170, [R1+0x108] ;  /* 0x0001080001aa7983 */ /* 0x000f280000300a00 */
[----:B------:R-:W4:Y:S04]  /*cd10*/  LDL.LU.64 R172, [R1+0x110] ;  /* 0x0001100001ac7983 */ /* 0x000f280000300a00 */
[----:B------:R-:W4:Y:S01]  /*cd20*/  LDL.LU.64 R174, [R1+0x118] ;  /* 0x0001180001ae7983 */ /* 0x000f220000300a00 */
[----:B------:R-:W-:-:S02]  /*cd30*/  WARPGROUP.DEPBAR.LE gsb0, 0x0 ;  /* 0x00008000000079c5 */ /* 0x000fc40000010000 */
[----:B------:R-:W-:-:S06]  /*cd40*/  WARPGROUP.ARRIVE ;  /* 0x00000000000079c5 */ /* 0x000fcc0000000000 */
[----:B------:R-:W-:Y:S03]  /*cd50*/  HGMMA.64x16x16.F32 R128, gdesc[UR20], R128, gsb0 ;  /* 0x00200000148079f0 */ /* 0x000fe60008000880 */
[----:B------:R-:W-:Y:S02]  /*cd60*/  WARPGROUP.DEPBAR.LE gsb0, 0x0 ;  /* 0x00008000000079c5 */ /* 0x000fe40000010000 */
[----:B------:R-:W-:-:S06]  /*cd70*/  WARPGROUP.ARRIVE ;  /* 0x00000000000079c5 */ /* 0x000fcc0000000000 */
[----:B------:R-:W-:Y:S01]  /*cd80*/  HGMMA.64x16x16.F32 R152, gdesc[UR24], R152, gsb0 ;  /* 0x00200000189879f0 */ /* 0x000fe20008000898 */
[----:B------:R-:W-:Y:S01]  /*cd90*/  UMOV UR28, UR8 ;  /* 0x00000008001c7c82 */ /* 0x000fe20008000000 */
[----:B------:R-:W-:Y:S01]  /*cda0*/  UMOV UR29, UR9 ;  /* 0x00000009001d7c82 */ /* 0x000fe20008000000 */
[----:B------:R-:W-:Y:S01]  /*cdb0*/  IMAD.MOV.U32 R72, RZ, RZ, R96 ;  /* 0x000000ffff487224 */ /* 0x000fe200078e0060 */
[----:B------:R-:W-:Y:S01]  /*cdc0*/  MOV R73, R97 ;  /* 0x0000006100497202 */ /* 0x000fe20000000f00 */
[----:B------:R-:W-:Y:S02]  /*cdd0*/  WARPGROUP.DEPBAR.LE gsb0, 0x0 ;  /* 0x00008000000079c5 */ /* 0x000fe40000010000 */
        /* <DEDUP_REMOVED lines=21> */
[----:B------:R-:W4:Y:S01]  /*cf30*/  LDL.LU.64 R24, [R1+0x160] ;  /* 0x0001600001187983 */ /* 0x000f220000300a00 */
[----:B------:R-:W-:Y:S01]  /*cf40*/  IMAD.MOV.U32 R103, RZ, RZ, R127 ;  /* 0x000000ffff677224 */ /* 0x000fe200078e007f */
[----:B------:R-:W-:Y:S01]  /*cf50*/  MOV R126, R150 ;  /* 0x00000096007e7202 */ /* 0x000fe20000000f00 */
[----:B------:R-:W-:Y:S01]  /*cf60*/  IMAD.MOV.U32 R124, RZ, RZ, R148 ;  /* 0x000000ffff7c7224 */ /* 0x000fe200078e0094 */
[----:B------:R-:W-:Y:S01]  /*cf70*/  MOV R148, R28 ;  /* 0x0000001c00947202 */ /* 0x000fe20000000f00 */
[----:B------:R-:W-:-:S02]  /*cf80*/  IMAD.MOV.U32 R125, RZ, RZ, R149 ;  /* 0x000000ffff7d7224 */ /* 0x000fc400078e0095 */
[----:B------:R-:W-:Y:S02]  /*cf90*/  IMAD.MOV.U32 R146, RZ, RZ, R26 ;  /* 0x000000ffff927224 */ /* 0x000fe400078e001a */
[----:B------:R-:W-:Y:S02]  /*cfa0*/  IMAD.MOV.U32 R147, RZ, RZ, R27 ;  /* 0x000000ffff937224 */ /* 0x000fe400078e001b */
[----:B------:R-:W-:Y:S01]  /*cfb0*/  IMAD.MOV.U32 R127, RZ, RZ, R151 ;  /* 0x000000ffff7f7224 */ /* 0x000fe200078e0097 */
[----:B------:R-:W4:Y:S01]  /*cfc0*/  LDL.LU.64 R26, [R1+0x168] ;  /* 0x00016800011a7983 */ /* 0x000f220000300a00 */
[----:B------:R-:W-:Y:S01]  /*cfd0*/  IMAD.MOV.U32 R149, RZ, RZ, R29 ;  /* 0x000000ffff957224 */ /* 0x000fe200078e001d */
[----:B------:R-:W-:Y:S01]  /*cfe0*/  MOV R151, R31 ;  /* 0x0000001f00977202 */ /* 0x000fe20000000f00 */
[----:B------:R-:W-:Y:S01]  /*cff0*/  IMAD.MOV.U32 R150, RZ, RZ, R30 ;  /* 0x000000ffff967224 */ /* 0x000fe200078e001e */
[----:B------:R-:W4:Y:S04]  /*d000*/  LDL.LU.64 R28, [R1+0x170] ;  /* 0x00017000011c7983 */ /* 0x000f280000300a00 */
[----:B------:R-:W4:Y:S01]  /*d010*/  LDL.LU.64 R30, [R1+0x178] ;  /* 0x00017800011e7983 */ /* 0x000f220000300a00 */
        /* <DEDUP_REMOVED lines=18> */
[----:B---3--:R-:W-:-:S06]  /*d140*/  WARPGROUP.ARRIVE ;  /* 0x00000000000079c5 */ /* 0x008fcc0000000000 */
[----:B------:R-:W-:Y:S01]  /*d150*/  HGMMA.64x16x16.F32 R192, gdesc[UR44], R192, gsb0 ;  /* 0x002000002cc079f0 */ /* 0x000fe200080008c0 */
[----:B------:R-:W-:Y:S01]  /*d160*/  UMOV UR5, UR49 ;  /* 0x0000003100057c82 */ /* 0x000fe20008000000 */
[----:B------:R-:W-:Y:S01]  /*d170*/  UMOV UR48, UR8 ;  /* 0x0000000800307c82 */ /* 0x000fe20008000000 */
[----:B------:R-:W-:Y:S01]  /*d180*/  UMOV UR49, UR9 ;  /* 0x0000000900317c82 */ /* 0x000fe20008000000 */
[----:B------:R-:W-:Y:S02]  /*d190*/  WARPGROUP.DEPBAR.LE gsb0, 0x0 ;  /* 0x00008000000079c5 */ /* 0x000fe40000010000 */
[----:B----4-:R-:W-:-:S06]  /*d1a0*/  WARPGROUP.ARRIVE ;  /* 0x00000000000079c5 */ /* 0x010fcc0000000000 */
        /* <DEDUP_REMOVED lines=17> */
[----:B------:R0:W-:Y:S04]  /*d2c0*/  STL.64 [R1+0x160], R24 ;  /* 0x0001601801007387 */ /* 0x0001e80000100a00 */
[----:B------:R2:W-:Y:S04]  /*d2d0*/  STL.64 [R1+0x168], R26 ;  /* 0x0001681a01007387 */ /* 0x0005e80000100a00 */
[----:B------:R3:W-:Y:S04]  /*d2e0*/  STL.64 [R1+0x170], R28 ;  /* 0x0001701c01007387 */ /* 0x0007e80000100a00 */
[----:B------:R4:W-:Y:S04]  /*d2f0*/  STL.64 [R1+0x178], R30 ;  /* 0x0001781e01007387 */ /* 0x0009e80000100a00 */
[----:B0-----:R-:W4:Y:S04]  /*d300*/  LDL.LU.64 R24, [R1+0x220] ;  /* 0x0002200001187983 */ /* 0x001f280000300a00 */
[----:B--2---:R-:W2:Y:S04]  /*d310*/  LDL.LU.64 R26, [R1+0x228] ;  /* 0x00022800011a7983 */ /* 0x004ea80000300a00 */
[----:B---3--:R-:W2:Y:S04]  /*d320*/  LDL.LU.64 R28, [R1+0x230] ;  /* 0x00023000011c7983 */ /* 0x008ea80000300a00 */
[----:B----4-:R-:W2:Y:S04]  /*d330*/  LDL.LU.64 R30, [R1+0x238] ;  /* 0x00023800011e7983 */ /* 0x010ea80000300a00 */
[----:B------:R-:W3:Y:S04]  /*d340*/  LDL.LU.64 R216, [R1+0x200] ;  /* 0x0002000001d87983 */ /* 0x000ee80000300a00 */
[----:B------:R-:W3:Y:S04]  /*d350*/  LDL.LU.64 R218, [R1+0x208] ;  /* 0x0002080001da7983 */ /* 0x000ee80000300a00 */
[----:B------:R-:W3:Y:S04]  /*d360*/  LDL.LU.64 R220, [R1+0x210] ;  /* 0x0002100001dc7983 */ /* 0x000ee80000300a00 */
[----:B------:R-:W3:Y:S01]  /*d370*/  LDL.LU.64 R222, [R1+0x218] ;  /* 0x0002180001de7983 */ /* 0x000ee20000300a00 */
[----:B------:R-:W-:Y:S01]  /*d380*/  WARPGROUP.ARRIVE ;  /* 0x00000000000079c5 */ /* 0x000fe20000000000 */
[----:B------:R-:W-:Y:S01]  /*d390*/  IMAD.MOV.U32 R10, RZ, RZ, R192 ;  /* 0x000000ffff0a7224 */ /* 0x000fe200078e00c0 */
[----:B-1----:R-:W-:Y:S01]  /*d3a0*/  MOV R6, UR59 ;  /* 0x0000003b00067c02 */ /* 0x002fe20008000f00 */
[----:B------:R-:W-:Y:S01]  /*d3b0*/  IMAD.MOV.U32 R9, RZ, RZ, R193 ;  /* 0x000000ffff097224 */ /* 0x000fe200078e00c1 */
[----:B------:R-:W-:Y:S01]  /*d3c0*/  MOV R4, UR58 ;  /* 0x0000003a00047c02 */ /* 0x000fe20008000f00 */
[----:B------:R-:W-:Y:S01]  /*d3d0*/  IMAD.MOV.U32 R7, RZ, RZ, R195 ;  /* 0x000000ffff077224 */ /* 0x000fe200078e00c3 */
[----:B------:R-:W-:Y:S01]  /*d3e0*/  MOV R8, R194 ;  /* 0x000000c200087202 */ /* 0x000fe20000000f00 */
[----:B------:R-:W4:Y:S01]  /*d3f0*/  LDL.LU.64 R192, [R1+0x1a0] ;  /* 0x0001a00001c07983 */ /* 0x000f220000300a00 */
[----:B------:R-:W-:Y:S01]  /*d400*/  IMAD.MOV.U32 R5, RZ, RZ, R196 ;  /* 0x000000ffff057224 */ /* 0x000fe200078e00c4 */
[----:B------:R-:W-:Y:S01]  /*d410*/  MOV R3, R197 ;  /* 0x000000c500037202 */ /* 0x000fe20000000f00 */
[----:B------:R-:W-:Y:S01]  /*d420*/  UMOV UR56, UR8 ;  /* 0x0000000800387c82 */ /* 0x000fe20008000000 */
[----:B------:R-:W4:Y:S01]  /*d430*/  LDL.LU.64 R194, [R1+0x1a8] ;  /* 0x0001a80001c27983 */ /* 0x000f220000300a00 */
[----:B------:R-:W-:Y:S01]  /*d440*/  UMOV UR57, UR9 ;  /* 0x0000000900397c82 */ /* 0x000fe20008000000 */
[----:B------:R-:W-:Y:S01]  /*d450*/  UMOV UR58, UR12 ;  /* 0x0000000c003a7c82 */ /* 0x000fe20008000000 */
[----:B------:R-:W-:Y:S01]  /*d460*/  UMOV UR59, UR13 ;  /* 0x0000000d003b7c82 */ /* 0x000fe20008000000 */
[----:B------:R-:W-:Y:S01]  /*d470*/  IMAD.MOV.U32 R2, RZ, RZ, R198 ;  /* 0x000000ffff027224 */ /* 0x000fe200078e00c6 */
[----:B------:R-:W4:Y:S01]  /*d480*/  LDL.LU.64 R196, [R1+0x1b0] ;  /* 0x0001b00001c47983 */ /* 0x000f220000300a00 */
[----:B------:R-:W-:Y:S01]  /*d490*/  IMAD.MOV.U32 R0, RZ, RZ, R199 ;  /* 0x000000ffff007224 */ /* 0x000fe200078e00c7 */
[----:B------:R-:W-:Y:S02]  /*d4a0*/  HGMMA.64x16x16.F32 R12, gdesc[UR56], R12, gsb0 ;  /* 0x00200000380c79f0 */ /* 0x000fe4000800080c */
[----:B------:R-:W4:Y:S04]  /*d4b0*/  LDL.LU.64 R198, [R1+0x1b8] ;  /* 0x0001b80001c67983 */ /* 0x000f280000300a00 */
[----:B------:R-:W4:Y:S04]  /*d4c0*/  LDL.LU.64 R168, [R1+0xe0] ;  /* 0x0000e00001a87983 */ /* 0x000f280000300a00 */
[----:B------:R-:W4:Y:S04]  /*d4d0*/  LDL.LU.64 R170, [R1+0xe8] ;  /* 0x0000e80001aa7983 */ /* 0x000f280000300a00 */
[----:B------:R-:W4:Y:S04]  /*d4e0*/  LDL.LU.64 R172, [R1+0xf0] ;  /* 0x0000f00001ac7983 */ /* 0x000f280000300a00 */
[----:B------:R-:W4:Y:S01]  /*d4f0*/  LDL.LU.64 R174, [R1+0xf8] ;  /* 0x0000f80001ae7983 */ /* 0x000f220000300a00 */
[----:B------:R-:W-:-:S03]  /*d500*/  WARPGROUP.DEPBAR.LE gsb0, 0x0 ;  /* 0x00008000000079c5 */ /* 0x000fc60000010000 */
[----:B------:R-:W-:Y:S04]  /*d510*/  STL.64 [R1+0x700], R18 ;  /* 0x0007001201007387 */ /* 0x000fe80000100a00 */
[----:B------:R-:W-:Y:S04]  /*d520*/  STL.64 [R1+0x6f8], R16 ;  /* 0x0006f81001007387 */ /* 0x000fe80000100a00 */
[----:B------:R-:W-:Y:S04]  /*d530*/  STL.64 [R1+0x6f0], R14 ;  /* 0x0006f00e01007387 */ /* 0x000fe80000100a00 */
[----:B------:R0:W-:Y:S04]  /*d540*/  STL.64 [R1+0x6e8], R12 ;  /* 0x0006e80c01007387 */ /* 0x0001e80000100a00 */
[----:B0-----:R-:W4:Y:S04]  /*d550*/  LDL.LU.64 R12, [R1+0x140] ;  /* 0x00014000010c7983 */ /* 0x001f280000300a00 */
[----:B------:R-:W4:Y:S04]  /*d560*/  LDL.LU.64 R14, [R1+0x148] ;  /* 0x00014800010e7983 */ /* 0x000f280000300a00 */
[----:B------:R-:W4:Y:S04]  /*d570*/  LDL.LU.64 R16, [R1+0x150] ;  /* 0x0001500001107983 */ /* 0x000f280000300a00 */
[----:B------:R-:W4:Y:S01]  /*d580*/  LDL.LU.64 R18, [R1+0x158] ;  /* 0x0001580001127983 */ /* 0x000f220000300a00 */
[----:B------:R-:W-:-:S02]  /*d590*/  R2UR UR59, R6 ;  /* 0x00000000063b72ca */ /* 0x000fc400000e0000 */
[----:B------:R-:W-:Y:S01]  /*d5a0*/  R2UR UR58, R4 ;  /* 0x00000000043a72ca */ /* 0x000fe200000e0000 */
[----:B------:R-:W-:Y:S01]  /*d5b0*/  UMOV UR56, UR8 ;  /* 0x0000000800387c82 */ /* 0x000fe20008000000 */
[----:B------:R-:W-:Y:S01]  /*d5c0*/  UMOV UR57, UR9 ;  /* 0x0000000900397c82 */ /* 0x000fe20008000000 */
[----:B------:R-:W-:Y:S01]  /*d5d0*/  UIADD3 UR4, UR5, 0x800, URZ ;  /* 0x0000080005047890 */ /* 0x000fe2000fffe03f */
[----:B--2---:R-:W-:-:S09]  /*d5e0*/  WARPGROUP.ARRIVE ;  /* 0x00000000000079c5 */ /* 0x004fd20000000000 */
[----:B------:R-:W-:Y:S01]  /*d5f0*/  HGMMA.64x16x16.F32 R24, gdesc[UR56], R24, gsb0 ;  /* 0x00200000381879f0 */ /* 0x000fe20008000818 */
[----:B------:R-:W-:Y:S01]  /*d600*/  UMOV UR56, UR4 ;  /* 0x0000000400387c82 */ /* 0x000fe20008000000 */
[----:B------:R-:W-:Y:S01]  /*d610*/  UMOV UR57, 0x40000040 ;  /* 0x4000004000397882 */ /* 0x000fe20000000000 */
[----:B------:R-:W-:Y:S02]  /*d620*/  WARPGROUP.DEPBAR.LE gsb0, 0x0 ;  /* 0x00008000000079c5 */ /* 0x000fe40000010000 */
[----:B---3--:R-:W-:-:S06]  /*d630*/  WARPGROUP.ARRIVE ;  /* 0x00000000000079c5 */ /* 0x008fcc0000000000 */
[----:B------:R-:W-:Y:S01]  /*d640*/  HGMMA.64x16x16.F32 R216, gdesc[UR56], R216, gsb0 ;  /* 0x0020000038d879f0 */ /* 0x000fe200080008d8 */
[----:B------:R-:W-:Y:S01]  /*d650*/  UMOV UR58, UR12 ;  /* 0x0000000c003a7c82 */ /* 0x000fe20008000000 */
[----:B------:R-:W-:Y:S01]  /*d660*/  UMOV UR59, UR13 ;  /* 0x0000000d003b7c82 */ /* 0x000fe20008000000 */
[----:B------:R-:W-:Y:S02]  /*d670*/  WARPGROUP.DEPBAR.LE gsb0, 0x0 ;  /* 0x00008000000079c5 */ /* 0x000fe40000010000 */
[----:B----4-:R-:W-:-:S06]  /*d680*/  WARPGROUP.ARRIVE ;  /* 0x00000000000079c5 */ /* 0x010fcc0000000000 */
        /* <DEDUP_REMOVED lines=8> */
[----:B------:R-:W-:Y:S04]  /*d710*/  STL.64 [R1+0x220], R24 ;  /* 0x0002201801007387 */ /* 0x000fe80000100a00 */
[----:B------:R-:W-:Y:S04]  /*d720*/  STL.64 [R1+0x228], R26 ;  /* 0x0002281a01007387 */ /* 0x000fe80000100a00 */
[----:B------:R-:W-:Y:S04]  /*d730*/  STL.64 [R1+0x230], R28 ;  /* 0x0002301c01007387 */ /* 0x000fe80000100a00 */
[----:B------:R0:W-:Y:S04]  /*d740*/  STL.64 [R1+0x238], R30 ;  /* 0x0002381e01007387 */ /* 0x0001e80000100a00 */
[----:B0-----:R-:W2:Y:S04]  /*d750*/  LDL.LU.64 R30, [R1+0x868] ;  /* 0x00086800011e7983 */ /* 0x001ea80000300a00 */
[----:B------:R-:W3:Y:S04]  /*d760*/  LDL.LU.64 R28, [R1+0x860] ;  /* 0x00086000011c7983 */ /* 0x000ee80000300a00 */
[----:B------:R-:W4:Y:S04]  /*d770*/  LDL.LU.64 R26, [R1+0x858] ;  /* 0x00085800011a7983 */ /* 0x000f280000300a00 */
[----:B------:R-:W4:Y:S01]  /*d780*/  LDL.LU.64 R24, [R1+0x850] ;  /* 0x0008500001187983 */ /* 0x000f220000300a00 */
[----:B------:R-:W-:-:S02]  /*d790*/  WARPGROUP.DEPBAR.LE gsb0, 0x0 ;  /* 0x00008000000079c5 */ /* 0x000fc40000010000 */
[----:B------:R-:W-:-:S06]  /*d7a0*/  WARPGROUP.ARRIVE ;  /* 0x00000000000079c5 */ /* 0x000fcc0000000000 */
[----:B------:R-:W-:Y:S01]  /*d7b0*/  HGMMA.64x16x16.F32 R168, gdesc[UR48], R168, gsb0 ;  /* 0x0020000030a879f0 */ /* 0x000fe200080008a8 */
[----:B------:R-:W-:Y:S04]  /*d7c0*/  STL.64 [R1+0x200], R216 ;  /* 0x000200d801007387 */ /* 0x000fe80000100a00 */
[----:B------:R-:W-:Y:S04]  /*d7d0*/  STL.64 [R1+0x208], R218 ;  /* 0x000208da01007387 */ /* 0x000fe80000100a00 */
[----:B------:R-:W-:Y:S04]  /*d7e0*/  STL.64 [R1+0x210], R220 ;  /* 0x000210dc01007387 */ /* 0x000fe80000100a00 */
[----:B------:R0:W-:Y:S01]  /*d7f0*/  STL.64 [R1+0x218], R222 ;  /* 0x000218de01007387 */ /* 0x0001e20000100a00 */
[----:B------:R-:W-:-:S03]  /*d800*/  MOV R235, R19 ;  /* 0x0000001300eb7202 */ /* 0x000fc60000000f00 */
[----:B0-----:R-:W2:Y:S04]  /*d810*/  LDL.LU.64 R222, [R1+0x848] ;  /* 0x0008480001de7983 */ /* 0x001ea80000300a00 */
[----:B------:R-:W2:Y:S04]  /*d820*/  LDL.LU.64 R220, [R1+0x840] ;  /* 0x0008400001dc7983 */ /* 0x000ea80000300a00 */
[----:B------:R-:W2:Y:S04]  /*d830*/  LDL.LU.64 R218, [R1+0x838] ;  /* 0x0008380001da7983 */ /* 0x000ea80000300a00 */
[----:B------:R-:W2:Y:S04]  /*d840*/  LDL.LU.64 R216, [R1+0x830] ;  /* 0x0008300001d87983 */ /* 0x000ea80000300a00 */
[----:B------:R-:W-:Y:S04]  /*d850*/  STL.64 [R1+0x1a0], R192 ;  /* 0x0001a0c001007387 */ /* 0x000fe80000100a00 */
[----:B------:R-:W-:Y:S04]  /*d860*/  STL.64 [R1+0x1a8], R194 ;  /* 0x0001a8c201007387 */ /* 0x000fe80000100a00 */
[----:B------:R-:W-:Y:S04]  /*d870*/  STL.64 [R1+0x1b0], R196 ;  /* 0x0001b0c401007387 */ /* 0x000fe80000100a00 */
[----:B------:R0:W-:Y:S01]  /*d880*/  STL.64 [R1+0x1b8], R198 ;  /* 0x0001b8c601007387 */ /* 0x0001e20000100a00 */
[----:B------:R-:W-:-:S02]  /*d890*/  WARPGROUP.DEPBAR.LE gsb0, 0x0 ;  /* 0x00008000000079c5 */ /* 0x000fc40000010000 */
[----:B------:R-:W-:Y:S01]  /*d8a0*/  IMAD.MOV.U32 R19, RZ, RZ, R168 ;  /* 0x000000ffff137224 */ /* 0x000fe200078e00a8 */
[----:B0-----:R-:W3:Y:S04]  /*d8b0*/  LDL.LU.64 R198, [R1+0x828] ;  /* 0x0008280001c67983 */ /* 0x001ee80000300a00 */
[----:B------:R-:W3:Y:S04]  /*d8c0*/  LDL.LU.64 R196, [R1+0x820] ;  /* 0x0008200001c47983 */ /* 0x000ee80000300a00 */
[----:B------:R-:W3:Y:S04]  /*d8d0*/  LDL.LU.64 R194, [R1+0x818] ;  /* 0x0008180001c27983 */ /* 0x000ee80000300a00 */
[----:B------:R-:W3:Y:S04]  /*d8e0*/  LDL.LU.64 R192, [R1+0x810] ;  /* 0x0008100001c07983 */ /* 0x000ee80000300a00 */
[----:B------:R0:W-:Y:S04]  /*d8f0*/  STL.64 [R1+0x140], R12 ;  /* 0x0001400c01007387 */ /* 0x0001e80000100a00 */
[----:B------:R1:W-:Y:S04]  /*d900*/  STL.64 [R1+0x148], R14 ;  /* 0x0001480e01007387 */ /* 0x0003e80000100a00 */
[----:B------:R1:W-:Y:S04]  /*d910*/  STL.64 [R1+0x150], R16 ;  /* 0x0001501001007387 */ /* 0x0003e80000100a00 */
[----:B------:R1:W-:Y:S01]  /*d920*/  STL [R1+0x158], R18 ;  /* 0x0001581201007387 */ /* 0x0003e20000100800 */
[----:B0-----:R-:W-:-:S02]  /*d930*/  IMAD.MOV.U32 R12, RZ, RZ, R175 ;  /* 0x000000ffff0c7224 */ /* 0x001fc400078e00af */
[----:B------:R-:W-:Y:S01]  /*d940*/  IMAD.MOV.U32 R13, RZ, RZ, R174 ;  /* 0x000000ffff0d7224 */ /* 0x000fe200078e00ae */
[----:B------:R-:W-:Y:S01]  /*d950*/  STL [R1+0x708], R235 ;  /* 0x000708eb01007387 */ /* 0x000fe20000100800 */
[----:B-1----:R-:W-:Y:S01]  /*d960*/  IMAD.MOV.U32 R15, RZ, RZ, R172 ;  /* 0x000000ffff0f7224 */ /* 0x002fe200078e00ac */
[----:B------:R-:W-:Y:S02]  /*d970*/  MOV R14, R173 ;  /* 0x000000ad000e7202 */ /* 0x000fe40000000f00 */
[----:B------:R-:W-:Y:S01]  /*d980*/  MOV R17, R170 ;  /* 0x000000aa00117202 */ /* 0x000fe20000000f00 */
[----:B------:R-:W-:Y:S02]  /*d990*/  IMAD.MOV.U32 R16, RZ, RZ, R171 ;  /* 0x000000ffff107224 */ /* 0x000fe400078e00ab */
[----:B------:R-:W-:Y:S02]  /*d9a0*/  IMAD.MOV.U32 R18, RZ, RZ, R169 ;  /* 0x000000ffff127224 */ /* 0x000fe400078e00a9 */
[----:B------:R-:W4:Y:S04]  /*d9b0*/  LDL.LU.64 R168, [R1+0x20] ;  /* 0x0000200001a87983 */ /* 0x000f280000300a00 */
[----:B------:R-:W4:Y:S04]  /*d9c0*/  LDL.LU.64 R170, [R1+0x28] ;  /* 0x0000280001aa7983 */ /* 0x000f280000300a00 */
[----:B------:R-:W4:Y:S04]  /*d9d0*/  LDL.LU.64 R172, [R1+0x30] ;  /* 0x0000300001ac7983 */ /* 0x000f280000300a00 */
[----:B------:R-:W4:Y:S04]  /*d9e0*/  LDL.LU.64 R174, [R1+0x38] ;  /* 0x0000380001ae7983 */ /* 0x000f280000300a00 */
        /* <DEDUP_REMOVED lines=8> */
[----:B0-----:R-:W2:Y:S04]  /*da70*/  LDL.LU.64 R12, [R1+0x80] ;  /* 0x00008000010c7983 */ /* 0x001ea80000300a00 */
[----:B-1----:R-:W2:Y:S04]  /*da80*/  LDL.LU.64 R14, [R1+0x88] ;  /* 0x00008800010e7983 */ /* 0x002ea80000300a00 */
        /* <DEDUP_REMOVED lines=10> */
[----:B------:R-:W-:Y:S01]  /*db30*/  HGMMA.64x16x16.F32 R168, gdesc[UR40], R168, gsb0 ;  /* 0x0020000028a879f0 */ /* 0x000fe200080008a8 */
[----:B------:R-:W-:Y:S01]  /*db40*/  STL.64 [R1+0x80], R12 ;  /* 0x0000800c01007387 */ /* 0x000fe20000100a00 */
[----:B------:R-:W-:-:S03]  /*db50*/  MOV R235, R19 ;  /* 0x0000001300eb7202 */ /* 0x000fc60000000f00 */
[----:B------:R-:W-:Y:S04]  /*db60*/  STL.64 [R1+0x88], R14 ;  /* 0x0000880e01007387 */ /* 0x000fe80000100a00 */
[----:B------:R-:W-:Y:S04]  /*db70*/  STL.64 [R1+0x90], R16 ;  /* 0x0000901001007387 */ /* 0x000fe80000100a00 */
[----:B------:R0:W-:Y:S01]  /*db80*/  STL [R1+0x98], R18 ;  /* 0x0000981201007387 */ /* 0x0001e20000100800 */
[----:B------:R-:W-:Y:S02]  /*db90*/  WARPGROUP.DEPBAR.LE gsb0, 0x0 ;  /* 0x00008000000079c5 */ /* 0x000fe40000010000 */
[----:B0-----:R-:W-:Y:S01]  /*dba0*/  IMAD.MOV.U32 R18, RZ, RZ, R174 ;  /* 0x000000ffff127224 */ /* 0x001fe200078e00ae */
[----:B------:R-:W-:Y:S01]  /*dbb0*/  MOV R17, R173 ;  /* 0x000000ad00117202 */ /* 0x000fe20000000f00 */
[----:B------:R-:W-:Y:S01]  /*dbc0*/  IMAD.MOV.U32 R19, RZ, RZ, R175 ;  /* 0x000000ffff137224 */ /* 0x000fe200078e00af */
[----:B------:R-:W-:Y:S01]  /*dbd0*/  MOV R14, R170 ;  /* 0x000000aa000e7202 */ /* 0x000fe20000000f00 */
[----:B------:R-:W-:Y:S01]  /*dbe0*/  IMAD.MOV.U32 R16, RZ, RZ, R172 ;  /* 0x000000ffff107224 */ /* 0x000fe200078e00ac */
[----:B------:R-:W2:Y:S01]  /*dbf0*/  LDL.LU.64 R174, [R1+0x808] ;  /* 0x0008080001ae7983 */ /* 0x000ea20000300a00 */
[----:B------:R-:W-:-:S02]  /*dc00*/  IMAD.MOV.U32 R15, RZ, RZ, R171 ;  /* 0x000000ffff0f7224 */ /* 0x000fc400078e00ab */
[----:B------:R-:W-:Y:S01]  /*dc10*/  IMAD.MOV.U32 R12, RZ, RZ, R168 ;  /* 0x000000ffff0c7224 */ /* 0x000fe200078e00a8 */
[----:B------:R-:W2:Y:S01]  /*dc20*/  LDL.LU.64 R172, [R1+0x800] ;  /* 0x0008000001ac7983 */ /* 0x000ea20000300a00 */
[----:B------:R-:W-:-:S03]  /*dc30*/  IMAD.MOV.U32 R13, RZ, RZ, R169 ;  /* 0x000000ffff0d7224 */ /* 0x000fc600078e00a9 */
[----:B------:R-:W2:Y:S04]  /*dc40*/  LDL.LU.64 R170, [R1+0x7f8] ;  /* 0x0007f80001aa7983 */ /* 0x000ea80000300a00 */
[----:B------:R-:W2:Y:S01]  /*dc50*/  LDL.LU.64 R168, [R1+0x7f0] ;  /* 0x0007f00001a87983 */ /* 0x000ea20000300a00 */
[----:B------:R-:W-:Y:S01]  /*dc60*/  WARPGROUP.ARRIVE ;  /* 0x00000000000079c5 */ /* 0x000fe20000000000 */
[----:B------:R-:W-:Y:S01]  /*dc70*/  UMOV UR36, UR56 ;  /* 0x0000003800247c82 */ /* 0x000fe20008000000 */
[----:B------:R-:W-:-:S04]  /*dc80*/  UMOV UR37, UR57 ;  /* 0x0000003900257c82 */ /* 0x000fc80008000000 */
[----:B------:R-:W-:Y:S01]  /*dc90*/  HGMMA.64x16x16.F32 R216, gdesc[UR36], R216, gsb0 ;  /* 0x0020000024d879f0 */ /* 0x000fe200080008d8 */
[----:B------:R-:W-:Y:S01]  /*dca0*/  UMOV UR32, UR56 ;  /* 0x0000003800207c82 */ /* 0x000fe20008000000 */
[----:B------:R-:W-:Y:S01]  /*dcb0*/  UMOV UR33, UR57 ;  /* 0x0000003900217c82 */ /* 0x000fe20008000000 */
[----:B------:R-:W-:Y:S02]  /*dcc0*/  WARPGROUP.DEPBAR.LE gsb0, 0x0 ;  /* 0x00008000000079c5 */ /* 0x000fe40000010000 */
[----:B------:R0:W-:Y:S01]  /*dcd0*/  STL.64 [R1+0x620], R222 ;  /* 0x000620de01007387 */ /* 0x0001e20000100a00 */
[----:B---3--:R-:W-:-:S03]  /*dce0*/  WARPGROUP.ARRIVE ;  /* 0x00000000000079c5 */ /* 0x008fc60000000000 */
[----:B------:R1:W-:Y:S03]  /*dcf0*/  STL.64 [R1+0x618], R220 ;  /* 0x000618dc01007387 */ /* 0x0003e60000100a00 */
[----:B------:R-:W-:Y:S01]  /*dd00*/  HGMMA.64x16x16.F32 R192, gdesc[UR32], R192, gsb0 ;  /* 0x0020000020c079f0 */ /* 0x000fe200080008c0 */
[----:B------:R3:W-:Y:S04]  /*dd10*/  STL.64 [R1+0x610], R218 ;  /* 0x000610da01007387 */ /* 0x0007e80000100a00 */
[----:B------:R4:W-:Y:S01]  /*dd20*/  STL.64 [R1+0x608], R216 ;  /* 0x000608d801007387 */ /* 0x0009e20000100a00 */
[----:B0-----:R-:W-:Y:S01]  /*dd30*/  MOV R222, R150 ;  /* 0x0000009600de7202 */ /* 0x001fe20000000f00 */
[----:B-1----:R-:W-:-:S02]  /*dd40*/  IMAD.MOV.U32 R220, RZ, RZ, R148 ;  /* 0x000000ffffdc7224 */ /* 0x002fc400078e0094 */
[----:B---3--:R-:W-:Y:S01]  /*dd50*/  IMAD.MOV.U32 R218, RZ, RZ, R146 ;  /* 0x000000ffffda7224 */ /* 0x008fe200078e0092 */
[----:B------:R-:W-:Y:S02]  /*dd60*/  MOV R219, R147 ;  /* 0x0000009300db7202 */ /* 0x000fe40000000f00 */
[----:B----4-:R-:W-:Y:S01]  /*dd70*/  MOV R216, R144 ;  /* 0x0000009000d87202 */ /* 0x010fe20000000f00 */
[----:B------:R-:W-:Y:S01]  /*dd80*/  IMAD.MOV.U32 R217, RZ, RZ, R145 ;  /* 0x000000ffffd97224 */ /* 0x000fe200078e0091 */
[----:B------:R-:W3:Y:S01]  /*dd90*/  LDL.LU R144, [R1+0x7e8] ;  /* 0x0007e80001907983 */ /* 0x000ee20000300800 */
[----:B------:R-:W-:-:S03]  /*dda0*/  IMAD.MOV.U32 R221, RZ, RZ, R149 ;  /* 0x000000ffffdd7224 */ /* 0x000fc600078e0095 */
[----:B------:R-:W3:Y:S04]  /*ddb0*/  LDL.LU R145, [R1+0x7e4] ;  /* 0x0007e40001917983 */ /* 0x000ee80000300800 */
[----:B------:R-:W3:Y:S01]  /*ddc0*/  LDL.LU R146, [R1+0x7e0] ;  /* 0x0007e00001927983 */ /* 0x000ee20000300800 */
[----:B------:R-:W-:-:S03]  /*ddd0*/  IMAD.MOV.U32 R223, RZ, RZ, R151 ;  /* 0x000000ffffdf7224 */ /* 0x000fc600078e0097 */
[----:B------:R-:W3:Y:S04]  /*dde0*/  LDL.LU R147, [R1+0x7dc] ;  /* 0x0007dc0001937983 */ /* 0x000ee80000300800 */
[----:B------:R-:W3:Y:S04]  /*ddf0*/  LDL.LU R148, [R1+0x7d8] ;  /* 0x0007d80001947983 */ /* 0x000ee80000300800 */
[----:B------:R-:W3:Y:S04]  /*de00*/  LDL.LU R149, [R1+0x7d4] ;  /* 0x0007d40001957983 */ /* 0x000ee80000300800 */
[----:B------:R-:W3:Y:S04]  /*de10*/  LDL.LU R150, [R1+0x7d0] ;  /* 0x0007d00001967983 */ /* 0x000ee80000300800 */
[----:B------:R-:W3:Y:S01]  /*de20*/  LDL.LU R151, [R1+0x7cc] ;  /* 0x0007cc0001977983 */ /* 0x000ee20000300800 */
[----:B------:R-:W-:-:S03]  /*de30*/  WARPGROUP.DEPBAR.LE gsb0, 0x0 ;  /* 0x00008000000079c5 */ /* 0x000fc60000010000 */
[----:B------:R0:W-:Y:S04]  /*de40*/  STL.64 [R1+0x640], R198 ;  /* 0x000640c601007387 */ /* 0x0001e80000100a00 */
[----:B------:R1:W-:Y:S01]  /*de50*/  STL.64 [R1+0x638], R196 ;  /* 0x000638c401007387 */ /* 0x0003e20000100a00 */
[----:B------:R-:W-:-:S03]  /*de60*/  UMOV UR28, UR56 ;  /* 0x00000038001c7c82 */ /* 0x000fc60008000000 */
[----:B------:R4:W-:Y:S01]  /*de70*/  STL.64 [R1+0x630], R194 ;  /* 0x000630c201007387 */ /* 0x0009e20000100a00 */
[----:B------:R-:W-:-:S03]  /*de80*/  UMOV UR29, UR57 ;  /* 0x00000039001d7c82 */ /* 0x000fc60008000000 */
[----:B------:R4:W-:Y:S01]  /*de90*/  STL.64 [R1+0x628], R192 ;  /* 0x000628c001007387 */ /* 0x0009e20000100a00 */
[----:B0-----:R-:W-:Y:S01]  /*dea0*/  IMAD.MOV.U32 R198, RZ, RZ, R126 ;  /* 0x000000ffffc67224 */ /* 0x001fe200078e007e */
[----:B-1----:R-:W-:Y:S01]  /*deb0*/  MOV R196, R124 ;  /* 0x0000007c00c47202 */ /* 0x002fe20000000f00 */
[----:B------:R-:W-:Y:S02]  /*dec0*/  IMAD.MOV.U32 R197, RZ, RZ, R125 ;  /* 0x000000ffffc57224 */ /* 0x000fe400078e007d */
[----:B----4-:R-:W-:Y:S02]  /*ded0*/  IMAD.MOV.U32 R194, RZ, RZ, R122 ;  /* 0x000000ffffc27224 */ /* 0x010fe400078e007a */
[----:B------:R-:W-:Y:S01]  /*dee0*/  IMAD.MOV.U32 R192, RZ, RZ, R120 ;  /* 0x000000ffffc07224 */ /* 0x000fe200078e0078 */
[----:B------:R-:W-:Y:S01]  /*def0*/  MOV R193, R121 ;  /* 0x0000007900c17202 */ /* 0x000fe20000000f00 */
[----:B------:R-:W4:Y:S01]  /*df00*/  LDL.LU R120, [R1+0x7c8] ;  /* 0x0007c80001787983 */ /* 0x000f220000300800 */
[----:B------:R-:W-:-:S03]  /*df10*/  IMAD.MOV.U32 R195, RZ, RZ, R123 ;  /* 0x000000ffffc37224 */ /* 0x000fc600078e007b */
[----:B------:R-:W4:Y:S04]  /*df20*/  LDL.LU R121, [R1+0x7c4] ;  /* 0x0007c40001797983 */ /* 0x000f280000300800 */
[----:B------:R-:W4:Y:S01]  /*df30*/  LDL.LU R122, [R1+0x7c0] ;  /* 0x0007c000017a7983 */ /* 0x000f220000300800 */
[----:B------:R-:W-:-:S03]  /*df40*/  MOV R199, R127 ;  /* 0x0000007f00c77202 */ /* 0x000fc60000000f00 */
[----:B------:R-:W4:Y:S04]  /*df50*/  LDL.LU R123, [R1+0x7bc] ;  /* 0x0007bc00017b7983 */ /* 0x000f280000300800 */
[----:B------:R-:W4:Y:S04]  /*df60*/  LDL.LU R124, [R1+0x7b8] ;  /* 0x0007b800017c7983 */ /* 0x000f280000300800 */
[----:B------:R-:W4:Y:S04]  /*df70*/  LDL.LU R125, [R1+0x7b4] ;  /* 0x0007b400017d7983 */ /* 0x000f280000300800 */
[----:B------:R-:W4:Y:S04]  /*df80*/  LDL.LU R126, [R1+0x7b0] ;  /* 0x0007b000017e7983 */ /* 0x000f280000300800 */
[----:B------:R-:W4:Y:S01]  /*df90*/  LDL.LU R127, [R1+0x7ac] ;  /* 0x0007ac00017f7983 */ /* 0x000f220000300800 */
[----:B--2---:R-:W-:-:S06]  /*dfa0*/  WARPGROUP.ARRIVE ;  /* 0x00000000000079c5 */ /* 0x004fcc0000000000 */
[----:B------:R-:W-:Y:S03]  /*dfb0*/  HGMMA.64x16x16.F32 R168, gdesc[UR28], R168, gsb0 ;  /* 0x002000001ca879f0 */ /* 0x000fe600080008a8 */
[----:B------:R-:W-:Y:S02]  /*dfc0*/  WARPGROUP.DEPBAR.LE gsb0, 0x0 ;  /* 0x00008000000079c5 */ /* 0x000fe40000010000 */
[----:B------:R0:W-:Y:S04]  /*dfd0*/  STL.64 [R1+0x660], R174 ;  /* 0x000660ae01007387 */ /* 0x0001e80000100a00 */
[----:B------:R1:W-:Y:S04]  /*dfe0*/  STL.64 [R1+0x658], R172 ;  /* 0x000658ac01007387 */ /* 0x0003e80000100a00 */
[----:B------:R2:W-:Y:S04]  /*dff0*/  STL.64 [R1+0x650], R170 ;  /* 0x000650aa01007387 */ /* 0x0005e80000100a00 */
[----:B------:R2:W-:Y:S01]  /*e000*/  STL.64 [R1+0x648], R168 ;  /* 0x000648a801007387 */ /* 0x0005e20000100a00 */
[----:B0-----:R-:W-:-:S02]  /*e010*/  IMAD.MOV.U32 R174, RZ, RZ, R102 ;  /* 0x000000ffffae7224 */ /* 0x001fc400078e0066 */
[----:B-1----:R-:W-:Y:S01]  /*e020*/  IMAD.MOV.U32 R172, RZ, RZ, R100 ;  /* 0x000000ffffac7224 */ /* 0x002fe200078e0064 */
[----:B------:R-:W-:Y:S02]  /*e030*/  MOV R173, R101 ;  /* 0x0000006500ad7202 */ /* 0x000fe40000000f00 */
[----:B--2---:R-:W-:Y:S01]  /*e040*/  MOV R170, R98 ;  /* 0x0000006200aa7202 */ /* 0x004fe20000000f00 */
[----:B------:R-:W-:Y:S02]  /*e050*/  IMAD.MOV.U32 R171, RZ, RZ, R99 ;  /* 0x000000ffffab7224 */ /* 0x000fe400078e0063 */
[----:B------:R-:W-:Y:S02]  /*e060*/  IMAD.MOV.U32 R168, RZ, RZ, R96 ;  /* 0x000000ffffa87224 */ /* 0x000fe400078e0060 */
[----:B------:R-:W2:Y:S01]  /*e070*/  LDL.LU R96, [R1+0x7a8] ;  /* 0x0007a80001607983 */ /* 0x000ea20000300800 */
[----:B------:R-:W-:-:S03]  /*e080*/  IMAD.MOV.U32 R169, RZ, RZ, R97 ;  /* 0x000000ffffa97224 */ /* 0x000fc600078e0061 */
[----:B------:R-:W2:Y:S04]  /*e090*/  LDL.LU R97, [R1+0x7a4] ;  /* 0x0007a40001617983 */ /* 0x000ea80000300800 */
[----:B------:R-:W2:Y:S01]  /*e0a0*/  LDL.LU R98, [R1+0x7a0] ;  /* 0x0007a00001627983 */ /* 0x000ea20000300800 */
[----:B------:R-:W-:-:S03]  /*e0b0*/  IMAD.MOV.U32 R175, RZ, RZ, R103 ;  /* 0x000000ffffaf7224 */ /* 0x000fc600078e0067 */
[----:B------:R-:W2:Y:S04]  /*e0c0*/  LDL.LU R99, [R1+0x79c] ;  /* 0x00079c0001637983 */ /* 0x000ea80000300800 */
[----:B------:R-:W2:Y:S04]  /*e0d0*/  LDL.LU R100, [R1+0x798] ;  /* 0x0007980001647983 */ /* 0x000ea80000300800 */
[----:B------:R-:W2:Y:S04]  /*e0e0*/  LDL.LU R101, [R1+0x794] ;  /* 0x0007940001657983 */ /* 0x000ea80000300800 */
[----:B------:R-:W2:Y:S04]  /*e0f0*/  LDL.LU R102, [R1+0x790] ;  /* 0x0007900001667983 */ /* 0x000ea80000300800 */
[----:B------:R-:W2:Y:S01]  /*e100*/  LDL.LU R103, [R1+0x78c] ;  /* 0x00078c0001677983 */ /* 0x000ea20000300800 */
[----:B---3--:R-:W-:Y:S01]  /*e110*/  WARPGROUP.ARRIVE ;  /* 0x00000000000079c5 */ /* 0x008fe20000000000 */
[----:B------:R-:W-:Y:S01]  /*e120*/  UMOV UR24, UR56 ;  /* 0x0000003800187c82 */ /* 0x000fe20008000000 */
[----:B------:R-:W-:-:S04]  /*e130*/  UMOV UR25, UR57 ;  /* 0x0000003900197c82 */ /* 0x000fc80008000000 */
[----:B------:R-:W-:Y:S01]  /*e140*/  HGMMA.64x16x16.F32 R144, gdesc[UR24], R144, gsb0 ;  /* 0x00200000189079f0 */ /* 0x000fe20008000890 */
[----:B------:R-:W-:Y:S01]  /*e150*/  UMOV UR20, UR56 ;  /* 0x0000003800147c82 */ /* 0x000fe20008000000 */
[----:B------:R-:W-:Y:S01]  /*e160*/  UMOV UR21, UR57 ;  /* 0x0000003900157c82 */ /* 0x000fe20008000000 */
[----:B------:R-:W-:Y:S02]  /*e170*/  WARPGROUP.DEPBAR.LE gsb0, 0x0 ;  /* 0x00008000000079c5 */ /* 0x000fe40000010000 */
[----:B------:R0:W-:Y:S01]  /*e180*/  STL.64 [R1+0x680], R150 ;  /* 0x0006809601007387 */ /* 0x0001e20000100a00 */
[----:B----4-:R-:W-:-:S03]  /*e190*/  WARPGROUP.ARRIVE ;  /* 0x00000000000079c5 */ /* 0x010fc60000000000 */
        /* <DEDUP_REMOVED lines=79> */
[----:B------:R0:W-:Y:S04]  /*e690*/  STL.64 [R1+0x6e0], R78 ;  /* 0x0006e04e01007387 */ /* 0x0001e80000100a00 */
[----:B------:R1:W-:Y:S04]  /*e6a0*/  STL.64 [R1+0x6d8], R76 ;  /* 0x0006d84c01007387 */ /* 0x0003e80000100a00 */
[----:B------:R3:W-:Y:S04]  /*e6b0*/  STL.64 [R1+0x6d0], R74 ;  /* 0x0006d04a01007387 */ /* 0x0007e80000100a00 */
[----:B------:R4:W-:Y:S01]  /*e6c0*/  STL.64 [R1+0x6c8], R72 ;  /* 0x0006c84801007387 */ /* 0x0009e20000100a00 */
[----:B0-----:R-:W-:Y:S01]  /*e6d0*/  MOV R78, R20 ;  /* 0x00000014004e7202 */ /* 0x001fe20000000f00 */
[----:B------:R-:W-:-:S02]  /*e6e0*/  IMAD.MOV.U32 R79, RZ, RZ, R11 ;  /* 0x000000ffff4f7224 */ /* 0x000fc400078e000b */
[----:B-1----:R-:W-:Y:S02]  /*e6f0*/  IMAD.MOV.U32 R76, RZ, RZ, R22 ;  /* 0x000000ffff4c7224 */ /* 0x002fe400078e0016 */
[----:B------:R-:W-:Y:S02]  /*e700*/  IMAD.MOV.U32 R77, RZ, RZ, R21 ;  /* 0x000000ffff4d7224 */ /* 0x000fe400078e0015 */
[----:B---3--:R-:W-:Y:S01]  /*e710*/  IMAD.MOV.U32 R74, RZ, RZ, R232 ;  /* 0x000000ffff4a7224 */ /* 0x008fe200078e00e8 */
[----:B------:R-:W-:Y:S02]  /*e720*/  MOV R75, R23 ;  /* 0x00000017004b7202 */ /* 0x000fe40000000f00 */
[----:B----4-:R-:W-:Y:S01]  /*e730*/  MOV R72, R234 ;  /* 0x000000ea00487202 */ /* 0x010fe20000000f00 */
[----:B------:R-:W-:Y:S01]  /*e740*/  IMAD.MOV.U32 R73, RZ, RZ, R233 ;  /* 0x000000ffff497224 */ /* 0x000fe200078e00e9 */
[----:B------:R-:W-:Y:S02]  /*e750*/  UIADD3 UR16, UR47, 0x2, URZ ;  /* 0x000000022f107890 */ /* 0x000fe4000fffe03f */
[----:B------:R-:W-:Y:S01]  /*e760*/  UIADD3 UR58, UR60, 0x2, URZ ;  /* 0x000000023c3a7890 */ /* 0x000fe2000fffe03f */
[----:B------:R-:W-:Y:S01]  /*e770*/  UMOV UR57, 0x40000040 ;  /* 0x4000004000397882 */ /* 0x000fe20000000000 */
[----:B------:R-:W-:-:S03]  /*e780*/  UMOV UR59, 0x40000040 ;  /* 0x40000040003b7882 */ /* 0x000fc60000000000 */
        /* <DEDUP_REMOVED lines=147> */
[----:B------:R0:W-:Y:S04]  /*f0c0*/  STL.64 [R1+0xc0], R168 ;  /* 0x0000c0a801007387 */ /* 0x0001e80000100a00 */
[----:B------:R1:W-:Y:S04]  /*f0d0*/  STL.64 [R1+0xc8], R170 ;  /* 0x0000c8aa01007387 */ /* 0x0003e80000100a00 */
[----:B------:R2:W-:Y:S04]  /*f0e0*/  STL.64 [R1+0xd0], R172 ;  /* 0x0000d0ac01007387 */ /* 0x0005e80000100a00 */
[----:B------:R3:W-:Y:S04]  /*f0f0*/  STL.64 [R1+0xd8], R174 ;  /* 0x0000d8ae01007387 */ /* 0x0007e80000100a00 */
[----:B------:R-:W-:Y:S04]  /*f100*/  STL.64 [R1+0x60], R192 ;  /* 0x000060c001007387 */ /* 0x000fe80000100a00 */
[----:B------:R-:W-:Y:S04]  /*f110*/  STL.64 [R1+0x68], R194 ;  /* 0x000068c201007387 */ /* 0x000fe80000100a00 */
[----:B------:R-:W-:Y:S04]  /*f120*/  STL.64 [R1+0x70], R196 ;  /* 0x000070c401007387 */ /* 0x000fe80000100a00 */
[----:B------:R-:W-:Y:S04]  /*f130*/  STL.64 [R1+0x78], R198 ;  /* 0x000078c601007387 */ /* 0x000fe80000100a00 */
[----:B------:R4:W-:Y:S04]  /*f140*/  STL.64 [R1], R216 ;  /* 0x000000d801007387 */ /* 0x0009e80000100a00 */
[----:B------:R4:W-:Y:S04]  /*f150*/  STL.64 [R1+0x8], R218 ;  /* 0x000008da01007387 */ /* 0x0009e80000100a00 */
[----:B------:R4:W-:Y:S04]  /*f160*/  STL.64 [R1+0x10], R220 ;  /* 0x000010dc01007387 */ /* 0x0009e80000100a00 */
[----:B------:R4:W-:Y:S04]  /*f170*/  STL.64 [R1+0x18], R222 ;  /* 0x000018de01007387 */ /* 0x0009e80000100a00 */
[----:B0-----:R-:W4:Y:S04]  /*f180*/  LDL.LU.64 R168, [R1+0x40] ;  /* 0x0000400001a87983 */ /* 0x001f280000300a00 */
[----:B-1----:R-:W4:Y:S04]  /*f190*/  LDL.LU.64 R170, [R1+0x48] ;  /* 0x0000480001aa7983 */ /* 0x002f280000300a00 */
[----:B--2---:R-:W2:Y:S04]  /*f1a0*/  LDL.LU.64 R172, [R1+0x50] ;  /* 0x0000500001ac7983 */ /* 0x004ea80000300a00 */
[----:B---3--:R-:W2:Y:S01]  /*f1b0*/  LDL.LU.64 R174, [R1+0x58] ;  /* 0x0000580001ae7983 */ /* 0x008ea20000300a00 */
[----:B------:R-:W-:-:S02]  /*f1c0*/  WARPGROUP.DEPBAR.LE gsb0, 0x0 ;  /* 0x00008000000079c5 */ /* 0x000fc40000010000 */
[----:B------:R-:W-:Y:S01]  /*f1d0*/  WARPGROUP.ARRIVE ;  /* 0x00000000000079c5 */ /* 0x000fe20000000000 */
[----:B------:R-:W-:Y:S01]  /*f1e0*/  UMOV UR20, UR4 ;  /* 0x0000000400147c82 */ /* 0x000fe20008000000 */
[----:B------:R-:W-:Y:S01]  /*f1f0*/  UMOV UR21, UR5 ;  /* 0x0000000500157c82 */ /* 0x000fe20008000000 */
[----:B------:R-:W-:Y:S01]  /*f200*/  UMOV UR24, UR4 ;  /* 0x0000000400187c82 */ /* 0x000fe20008000000 */
[----:B------:R-:W-:Y:S01]  /*f210*/  UMOV UR25, UR5 ;  /* 0x0000000500197c82 */ /* 0x000fe20008000000 */
[----:B----4-:R-:W3:Y:S01]  /*f220*/  LDL.LU.64 R216, [R1+0x100] ;  /* 0x0001000001d87983 */ /* 0x010ee20000300a00 */
[----:B------:R-:W-:Y:S03]  /*f230*/  HGMMA.64x16x16.F32 R128, gdesc[UR20], R128, gsb0 ;  /* 0x00200000148079f0 */ /* 0x000fe60008000880 */
[----:B------:R-:W3:Y:S04]  /*f240*/  LDL.LU.64 R218, [R1+0x108] ;  /* 0x0001080001da7983 */ /* 0x000ee80000300a00 */
[----:B------:R-:W3:Y:S04]  /*f250*/  LDL.LU.64 R220, [R1+0x110] ;  /* 0x0001100001dc7983 */ /* 0x000ee80000300a00 */
[----:B------:R-:W3:Y:S01]  /*f260*/  LDL.LU.64 R222, [R1+0x118] ;  /* 0x0001180001de7983 */ /* 0x000ee20000300a00 */
        /* <DEDUP_REMOVED lines=31> */
[----:B------:R-:W-:Y:S01]  /*f460*/  UMOV UR44, UR4 ;  /* 0x00000004002c7c82 */ /* 0x000fe20008000000 */
[----:B------:R-:W-:Y:S01]  /*f470*/  UMOV UR45, UR5 ;  /* 0x00000005002d7c82 */ /* 0x000fe20008000000 */
[----:B------:R-:W-:-:S03]  /*f480*/  WARPGROUP.DEPBAR.LE gsb0, 0x0 ;  /* 0x00008000000079c5 */ /* 0x000fc60000010000 */
[----:B------:R-:W-:-:S06]  /*f490*/  WARPGROUP.ARRIVE ;  /* 0x00000000000079c5 */ /* 0x000fcc0000000000 */
[----:B------:R-:W-:Y:S01]  /*f4a0*/  HGMMA.64x16x16.F32 R192, gdesc[UR44], R192, gsb0 ;  /* 0x002000002cc079f0 */ /* 0x000fe200080008c0 */
[----:B------:R-:W-:Y:S01]  /*f4b0*/  UMOV UR9, UR49 ;  /* 0x0000003100097c82 */ /* 0x000fe20008000000 */
[----:B------:R-:W-:Y:S01]  /*f4c0*/  UMOV UR48, UR4 ;  /* 0x0000000400307c82 */ /* 0x000fe20008000000 */
[----:B------:R-:W-:Y:S01]  /*f4d0*/  UMOV UR49, UR5 ;  /* 0x0000000500317c82 */ /* 0x000fe20008000000 */
        /* <DEDUP_REMOVED lines=10> */
[----:B------:R0:W-:Y:S04]  /*f580*/  STL.64 [R1+0xa0], R192 ;  /* 0x0000a0c001007387 */ /* 0x0001e80000100a00 */
[----:B------:R1:W-:Y:S04]  /*f590*/  STL.64 [R1+0xa8], R194 ;  /* 0x0000a8c201007387 */ /* 0x0003e80000100a00 */
[----:B------:R2:W-:Y:S04]  /*f5a0*/  STL.64 [R1+0xb0], R196 ;  /* 0x0000b0c401007387 */ /* 0x0005e80000100a00 */
[----:B------:R3:W-:Y:S01]  /*f5b0*/  STL.64 [R1+0xb8], R198 ;  /* 0x0000b8c601007387 */ /* 0x0007e20000100a00 */
[----:B------:R-:W-:-:S02]  /*f5c0*/  WARPGROUP.DEPBAR.LE gsb0, 0x0 ;  /* 0x00008000000079c5 */ /* 0x000fc40000010000 */
[----:B------:R-:W-:Y:S01]  /*f5d0*/  MOV R234, R216 ;  /* 0x000000d800ea7202 */ /* 0x000fe20000000f00 */
[----:B------:R-:W-:Y:S01]  /*f5e0*/  IMAD.MOV.U32 R233, RZ, RZ, R217 ;  /* 0x000000ffffe97224 */ /* 0x000fe200078e00d9 */
[----:B------:R-:W-:Y:S01]  /*f5f0*/  MOV R217, R13 ;  /* 0x0000000d00d97202 */ /* 0x000fe20000000f00 */
[----:B------:R-:W-:Y:S01]  /*f600*/  IMAD.MOV.U32 R216, RZ, RZ, R12 ;  /* 0x000000ffffd87224 */ /* 0x000fe200078e000c */
[----:B------:R-:W-:Y:S01]  /*f610*/  MOV R23, R219 ;  /* 0x000000db00177202 */ /* 0x000fe20000000f00 */
[----:B------:R-:W-:Y:S01]  /*f620*/  IMAD.MOV.U32 R232, RZ, RZ, R218 ;  /* 0x000000ffffe87224 */ /* 0x000fe200078e00da */
[----:B------:R-:W4:Y:S01]  /*f630*/  LDL.LU R12, [R1+0x728] ;  /* 0x00072800010c7983 */ /* 0x000f220000300800 */
[----:B------:R-:W-:Y:S02]  /*f640*/  IMAD.MOV.U32 R218, RZ, RZ, R14 ;  /* 0x000000ffffda7224 */ /* 0x000fe400078e000e */
        /* <DEDUP_REMOVED lines=8> */
[----:B------:R-:W4:Y:S01]  /*f6d0*/  LDL.LU R15, [R1+0x71c] ;  /* 0x00071c00010f7983 */ /* 0x000f220000300800 */
[----:B------:R-:W-:Y:S01]  /*f6e0*/  IMAD.MOV.U32 R11, RZ, RZ, R223 ;  /* 0x000000ffff0b7224 */ /* 0x000fe200078e00df */
[----:B------:R-:W-:Y:S01]  /*f6f0*/  MOV R223, R19 ;  /* 0x0000001300df7202 */ /* 0x000fe20000000f00 */
[----:B------:R-:W-:Y:S01]  /*f700*/  IMAD.MOV.U32 R222, RZ, RZ, R18 ;  /* 0x000000ffffde7224 */ /* 0x000fe200078e0012 */
[----:B------:R-:W4:Y:S04]  /*f710*/  LDL.LU R16, [R1+0x718] ;  /* 0x0007180001107983 */ /* 0x000f280000300800 */
[----:B------:R-:W4:Y:S04]  /*f720*/  LDL.LU R17, [R1+0x714] ;  /* 0x0007140001117983 */ /* 0x000f280000300800 */
[----:B------:R-:W4:Y:S04]  /*f730*/  LDL.LU R18, [R1+0x710] ;  /* 0x0007100001127983 */ /* 0x000f280000300800 */
[----:B------:R-:W4:Y:S04]  /*f740*/  LDL.LU R19, [R1+0x70c] ;  /* 0x00070c0001137983 */ /* 0x000f280000300800 */
[----:B0-----:R-:W4:Y:S04]  /*f750*/  LDL.LU R192, [R1+0x80] ;  /* 0x0000800001c07983 */ /* 0x001f280000300800 */
[----:B------:R-:W4:Y:S04]  /*f760*/  LDL.LU R193, [R1+0x84] ;  /* 0x0000840001c17983 */ /* 0x000f280000300800 */
[----:B-1----:R-:W4:Y:S01]  /*f770*/  LDL.LU R194, [R1+0x88] ;  /* 0x0000880001c27983 */ /* 0x002f220000300800 */
[----:B------:R-:W-:-:S03]  /*f780*/  IMAD.MOV.U32 R2, RZ, RZ, R174 ;  /* 0x000000ffff027224 */ /* 0x000fc600078e00ae */
[----:B------:R-:W4:Y:S01]  /*f790*/  LDL.LU R195, [R1+0x8c] ;  /* 0x00008c0001c37983 */ /* 0x000f220000300800 */
[----:B------:R-:W-:-:S03]  /*f7a0*/  IMAD.MOV.U32 R0, RZ, RZ, R175 ;  /* 0x000000ffff007224 */ /* 0x000fc600078e00af */
[----:B--2---:R-:W2:Y:S01]  /*f7b0*/  LDL.LU R196, [R1+0x90] ;  /* 0x0000900001c47983 */ /* 0x004ea20000300800 */
[----:B---3--:R-:W-:Y:S01]  /*f7c0*/  IMAD.MOV.U32 R199, RZ, RZ, R235 ;  /* 0x000000ffffc77224 */ /* 0x008fe200078e00eb */
[----:B------:R-:W-:Y:S02]  /*f7d0*/  MOV R3, R173 ;  /* 0x000000ad00037202 */ /* 0x000fe40000000f00 */
[----:B------:R-:W2:Y:S01]  /*f7e0*/  LDL.LU R197, [R1+0x94] ;  /* 0x0000940001c57983 */ /* 0x000ea20000300800 */
[----:B------:R-:W-:Y:S01]  /*f7f0*/  IMAD.MOV.U32 R5, RZ, RZ, R172 ;  /* 0x000000ffff057224 */ /* 0x000fe200078e00ac */
[----:B------:R-:W-:Y:S02]  /*f800*/  MOV R8, R170 ;  /* 0x000000aa00087202 */ /* 0x000fe40000000f00 */
[----:B------:R-:W2:Y:S01]  /*f810*/  LDL.LU R198, [R1+0x98] ;  /* 0x0000980001c67983 */ /* 0x000ea20000300800 */
[----:B------:R-:W-:-:S03]  /*f820*/  IMAD.MOV.U32 R7, RZ, RZ, R171 ;  /* 0x000000ffff077224 */ /* 0x000fc600078e00ab */
[----:B------:R-:W3:Y:S01]  /*f830*/  LDL.LU R235, [R1+0x708] ;  /* 0x0007080001eb7983 */ /* 0x000ee20000300800 */
[----:B------:R-:W-:Y:S02]  /*f840*/  IMAD.MOV.U32 R10, RZ, RZ, R168 ;  /* 0x000000ffff0a7224 */ /* 0x000fe400078e00a8 */
[----:B------:R-:W-:Y:S01]  /*f850*/  IMAD.MOV.U32 R9, RZ, RZ, R169 ;  /* 0x000000ffff097224 */ /* 0x000fe200078e00a9 */
[----:B----4-:R-:W-:Y:S01]  /*f860*/  MOV R175, R12 ;  /* 0x0000000c00af7202 */ /* 0x010fe20000000f00 */
[----:B------:R-:W-:Y:S02]  /*f870*/  IMAD.MOV.U32 R174, RZ, RZ, R13 ;  /* 0x000000ffffae7224 */ /* 0x000fe400078e000d */
[----:B------:R-:W4:Y:S01]  /*f880*/  LDL.LU.64 R12, [R1+0x160] ;  /* 0x00016000010c7983 */ /* 0x000f220000300a00 */
[----:B------:R-:W-:Y:S01]  /*f890*/  IMAD.MOV.U32 R173, RZ, RZ, R14 ;  /* 0x000000ffffad7224 */ /* 0x000fe200078e000e */
[----:B------:R-:W-:Y:S02]  /*f8a0*/  MOV R172, R15 ;  /* 0x0000000f00ac7202 */ /* 0x000fe40000000f00 */
[----:B------:R-:W4:Y:S01]  /*f8b0*/  LDL.LU.64 R14, [R1+0x168] ;  /* 0x00016800010e7983 */ /* 0x000f220000300a00 */
[----:B------:R-:W-:-:S02]  /*f8c0*/  IMAD.MOV.U32 R171, RZ, RZ, R16 ;  /* 0x000000ffffab7224 */ /* 0x000fc400078e0010 */
[----:B------:R-:W-:Y:S02]  /*f8d0*/  IMAD.MOV.U32 R170, RZ, RZ, R17 ;  /* 0x000000ffffaa7224 */ /* 0x000fe400078e0011 */
[----:B------:R-:W4:Y:S01]  /*f8e0*/  LDL.LU.64 R16, [R1+0x170] ;  /* 0x0001700001107983 */ /* 0x000f220000300a00 */
[----:B------:R-:W-:Y:S01]  /*f8f0*/  MOV R169, R18 ;  /* 0x0000001200a97202 */ /* 0x000fe20000000f00 */
[----:B------:R-:W-:Y:S02]  /*f900*/  IMAD.MOV.U32 R168, RZ, RZ, R19 ;  /* 0x000000ffffa87224 */ /* 0x000fe400078e0013 */
[----:B------:R-:W4:Y:S01]  /*f910*/  LDL.LU.64 R18, [R1+0x178] ;  /* 0x0001780001127983 */ /* 0x000f220000300a00 */
[----:B------:R-:W-:Y:S01]  /*f920*/  UMOV UR12, UR52 ;  /* 0x00000034000c7c82 */ /* 0x000fe20008000000 */
[----:B------:R-:W-:Y:S01]  /*f930*/  UMOV UR13, UR53 ;  /* 0x00000035000d7c82 */ /* 0x000fe20008000000 */
[----:B------:R-:W-:Y:S01]  /*f940*/  UMOV UR52, UR4 ;  /* 0x0000000400347c82 */ /* 0x000fe20008000000 */
[----:B------:R-:W-:Y:S01]  /*f950*/  UMOV UR53, UR5 ;  /* 0x0000000500357c82 */ /* 0x000fe20008000000 */
        /* <DEDUP_REMOVED lines=25> */
[----:B------:R-:W2:Y:S01]  /*faf0*/  LDL.LU R145, [R1+0x144] ;  /* 0x0001440001917983 */ /* 0x000ea20000300800 */
[----:B---3--:R-:W-:-:S03]  /*fb00*/  IMAD.MOV.U32 R151, RZ, RZ, R235 ;  /* 0x000000ffff977224 */ /* 0x008fc600078e00eb */
[----:B------:R-:W3:Y:S04]  /*fb10*/  LDL.LU R146, [R1+0x148] ;  /* 0x0001480001927983 */ /* 0x000ee80000300800 */
[----:B------:R-:W3:Y:S04]  /*fb20*/  LDL.LU R147, [R1+0x14c] ;  /* 0x00014c0001937983 */ /* 0x000ee80000300800 */
[----:B------:R-:W3:Y:S04]  /*fb30*/  LDL.LU R148, [R1+0x150] ;  /* 0x0001500001947983 */ /* 0x000ee80000300800 */
[----:B------:R-:W3:Y:S04]  /*fb40*/  LDL.LU R149, [R1+0x154] ;  /* 0x0001540001957983 */ /* 0x000ee80000300800 */
[----:B------:R-:W3:Y:S01]  /*fb50*/  LDL.LU R150, [R1+0x158] ;  /* 0x0001580001967983 */ /* 0x000ee20000300800 */
[----:B----4-:R-:W-:-:S06]  /*fb60*/  WARPGROUP.ARRIVE ;  /* 0x00000000000079c5 */ /* 0x010fcc0000000000 */
[----:B------:R-:W-:Y:S03]  /*fb70*/  HGMMA.64x16x16.F32 R12, gdesc[UR52], R12, gsb0 ;  /* 0x00200000340c79f0 */ /* 0x000fe6000800080c */
[----:B------:R-:W-:Y:S02]  /*fb80*/  WARPGROUP.DEPBAR.LE gsb0, 0x0 ;  /* 0x00008000000079c5 */ /* 0x000fe40000010000 */
[----:B------:R-:W-:Y:S01]  /*fb90*/  IMAD.MOV.U32 R215, RZ, RZ, R18 ;  /* 0x000000ffffd77224 */ /* 0x000fe200078e0012 */
[----:B------:R-:W-:Y:S01]  /*fba0*/  MOV R235, R19 ;  /* 0x0000001300eb7202 */ /* 0x000fe20000000f00 */
[----:B------:R-:W-:Y:S01]  /*fbb0*/  IMAD.MOV.U32 R214, RZ, RZ, R17 ;  /* 0x000000ffffd67224 */ /* 0x000fe200078e0011 */
[----:B------:R-:W-:Y:S01]  /*fbc0*/  MOV R213, R16 ;  /* 0x0000001000d57202 */ /* 0x000fe20000000f00 */
[----:B------:R-:W4:Y:S01]  /*fbd0*/  LDL.LU.64 R18, [R1+0x700] ;  /* 0x0007000001127983 */ /* 0x000f220000300a00 */
[----:B------:R-:W-:Y:S01]  /*fbe0*/  IMAD.MOV.U32 R211, RZ, RZ, R14 ;  /* 0x000000ffffd37224 */ /* 0x000fe200078e000e */
[----:B------:R-:W-:Y:S01]  /*fbf0*/  MOV R210, R13 ;  /* 0x0000000d00d27202 */ /* 0x000fe20000000f00 */
[----:B------:R-:W-:Y:S01]  /*fc00*/  IMAD.MOV.U32 R212, RZ, RZ, R15 ;  /* 0x000000ffffd47224 */ /* 0x000fe200078e000f */
[----:B------:R-:W4:Y:S01]  /*fc10*/  LDL.LU.64 R16, [R1+0x6f8] ;  /* 0x0006f80001107983 */ /* 0x000f220000300a00 */
[----:B------:R-:W-:-:S03]  /*fc20*/  IMAD.MOV.U32 R209, RZ, RZ, R12 ;  /* 0x000000ffffd17224 */ /* 0x000fc600078e000c */
[----:B------:R-:W4:Y:S04]  /*fc30*/  LDL.LU.64 R14, [R1+0x6f0] ;  /* 0x0006f000010e7983 */ /* 0x000f280000300a00 */
[----:B------:R-:W4:Y:S01]  /*fc40*/  LDL.LU.64 R12, [R1+0x6e8] ;  /* 0x0006e800010c7983 */ /* 0x000f220000300a00 */
[----:B------:R-:W-:Y:S01]  /*fc50*/  MOV R6, UR59 ;  /* 0x0000003b00067c02 */ /* 0x000fe20008000f00 */
[----:B------:R-:W-:Y:S01]  /*fc60*/  UMOV UR56, UR4 ;  /* 0x0000000400387c82 */ /* 0x000fe20008000000 */
[----:B------:R-:W-:Y:S01]  /*fc70*/  MOV R4, UR58 ;  /* 0x0000003a00047c02 */ /* 0x000fe20008000f00 */
[----:B------:R-:W-:Y:S01]  /*fc80*/  UMOV UR57, UR5 ;  /* 0x0000000500397c82 */ /* 0x000fe20008000000 */
[----:B------:R-:W-:Y:S01]  /*fc90*/  UMOV UR58, UR12 ;  /* 0x0000000c003a7c82 */ /* 0x000fe20008000000 */
[----:B------:R-:W-:Y:S01]  /*fca0*/  UMOV UR59, UR13 ;  /* 0x0000000d003b7c82 */ /* 0x000fe20008000000 */
[----:B------:R-:W-:Y:S01]  /*fcb0*/  UIADD3 UR8, UR9, 0x802, URZ ;  /* 0x0000080209087890 */ /* 0x000fe2000fffe03f */
[----:B----4-:R-:W-:-:S06]  /*fcc0*/  WARPGROUP.ARRIVE ;  /* 0x00000000000079c5 */ /* 0x010fcc0000000000 */
[----:B------:R-:W-:Y:S01]  /*fcd0*/  HGMMA.64x16x16.F32 R12, gdesc[UR56], R12, gsb0 ;  /* 0x00200000380c79f0 */ /* 0x000fe2000800080c */
[----:B------:R-:W-:Y:S02]  /*fce0*/  R2UR UR59, R6 ;  /* 0x00000000063b72ca */ /* 0x000fe400000e0000 */
[----:B------:R-:W-:Y:S01]  /*fcf0*/  R2UR UR58, R4 ;  /* 0x00000000043a72ca */ /* 0x000fe200000e0000 */
[----:B------:R-:W-:Y:S01]  /*fd00*/  UMOV UR56, UR4 ;  /* 0x0000000400387c82 */ /* 0x000fe20008000000 */
[----:B------:R-:W-:Y:S01]  /*fd10*/  UMOV UR57, UR5 ;  /* 0x0000000500397c82 */ /* 0x000fe20008000000 */
[----:B------:R-:W-:Y:S02]  /*fd20*/  WARPGROUP.DEPBAR.LE gsb0, 0x0 ;  /* 0x00008000000079c5 */ /* 0x000fe40000010000 */
[----:B--2---:R-:W-:-:S08]  /*fd30*/  WARPGROUP.ARRIVE ;  /* 0x00000000000079c5 */ /* 0x004fd00000000000 */
        /* <DEDUP_REMOVED lines=132> */
[----:B-1----:R-:W2:Y:S01]  /*10580*/  LDL.LU.64 R170, [R1+0x1e8] ;  /* 0x0001e80001aa7983 */ /* 0x002ea20000300a00 */
[----:B------:R-:W-:-:S03]  /*10590*/  WARPGROUP.DEPBAR.LE gsb0, 0x0 ;  /* 0x00008000000079c5 */ /* 0x000fc60000010000 */
        /* <DEDUP_REMOVED lines=15> */
[----:B------:R-:W2:Y:S04]  /*10690*/  LDL.LU R149, [R1+0x254] ;  /* 0x0002540001957983 */ /* 0x000ea80000300800 */
[----:B------:R-:W2:Y:S04]  /*106a0*/  LDL.LU R150, [R1+0x258] ;  /* 0x0002580001967983 */ /* 0x000ea80000300800 */
[----:B------:R-:W2:Y:S01]  /*106b0*/  LDL.LU R151, [R1+0x25c] ;  /* 0x00025c0001977983 */ /* 0x000ea20000300800 */
        /* <DEDUP_REMOVED lines=26> */
[----:B------:R-:W-:-:S03]  /*10860*/  UMOV UR59, 0x40000040 ;  /* 0x40000040003b7882 */ /* 0x000fc60000000000 */
[----:B------:R-:W-:Y:S01]  /*10870*/  UMOV UR56, UR16 ;  /* 0x0000001000387c82 */ /* 0x000fe20008000000 */
[----:B------:R-:W-:Y:S04]  /*10880*/  STL [R1+0x524], R120 ;  /* 0x0005247801007387 */ /* 0x000fe80000100800 */
[----:B------:R-:W-:Y:S04]  /*10890*/  STL [R1+0x520], R121 ;  /* 0x0005207901007387 */ /* 0x000fe80000100800 */
[----:B------:R-:W-:Y:S04]  /*108a0*/  STL [R1+0x51c], R122 ;  /* 0x00051c7a01007387 */ /* 0x000fe80000100800 */
[----:B------:R-:W-:Y:S01]  /*108b0*/  STL [R1+0x518], R123 ;  /* 0x0005187b01007387 */ /* 0x000fe20000100800 */
[----:B------:R-:W-:-:S02]  /*108c0*/  WARPGROUP.DEPBAR.LE gsb0, 0x0 ;  /* 0x00008000000079c5 */ /* 0x000fc40000010000 */
[----:B--2---:R-:W-:-:S06]  /*108d0*/  WARPGROUP.ARRIVE ;  /* 0x00000000000079c5 */ /* 0x004fcc0000000000 */
        /* <DEDUP_REMOVED lines=25> */
[----:B------:R-:W-:Y:S01]  /*10a70*/  STL.64 [R1+0x5b0], R30 ;  /* 0x0005b01e01007387 */ /* 0x000fe20000100a00 */
[----:B------:R-:W-:-:S03]  /*10a80*/  WARPGROUP.DEPBAR.LE gsb0, 0x0 ;  /* 0x00008000000079c5 */ /* 0x000fc60000010000 */
[----:B------:R-:W-:Y:S01]  /*10a90*/  STL.64 [R1+0x5a8], R28 ;  /* 0x0005a81c01007387 */ /* 0x000fe20000100a00 */
[----:B------:R-:W-:-:S03]  /*10aa0*/  UIADD3 UR8, UR60, 0x84, URZ ;  /* 0x000000843c087890 */ /* 0x000fc6000fffe03f */
[----:B------:R-:W-:Y:S04]  /*10ab0*/  STL.64 [R1+0x5a0], R26 ;  /* 0x0005a01a01007387 */ /* 0x000fe80000100a00 */
[----:B------:R-:W-:Y:S04]  /*10ac0*/  STL.64 [R1+0x598], R24 ;  /* 0x0005981801007387 */ /* 0x000fe80000100a00 */
[----:B------:R0:W-:Y:S01]  /*10ad0*/  STL.64 [R1+0x240], R144 ;  /* 0x0002409001007387 */ /* 0x0001e20000100a00 */
[----:B------:R-:W-:-:S03]  /*10ae0*/  WARPGROUP.ARRIVE ;  /* 0x00000000000079c5 */ /* 0x000fc60000000000 */
[----:B------:R1:W-:Y:S04]  /*10af0*/  STL.64 [R1+0x248], R146 ;  /* 0x0002489201007387 */ /* 0x0003e80000100a00 */
[----:B------:R2:W-:Y:S04]  /*10b00*/  STL.64 [R1+0x250], R148 ;  /* 0x0002509401007387 */ /* 0x0005e80000100a00 */
[----:B------:R3:W-:Y:S04]  /*10b10*/  STL.64 [R1+0x258], R150 ;  /* 0x0002589601007387 */ /* 0x0007e80000100a00 */
[----:B0-----:R-:W4:Y:S01]  /*10b20*/  LDL.LU.64 R144, [R1+0x120] ;  /* 0x0001200001907983 */ /* 0x001f220000300a00 */
[----:B------:R-:W-:-:S03]  /*10b30*/  UMOV UR40, UR56 ;  /* 0x0000003800287c82 */ /* 0x000fc60008000000 */
[----:B-1----:R-:W4:Y:S01]  /*10b40*/  LDL.LU.64 R146, [R1+0x128] ;  /* 0x0001280001927983 */ /* 0x002f220000300a00 */
[----:B------:R-:W-:Y:S01]  /*10b50*/  UMOV UR41, UR57 ;  /* 0x0000003900297c82 */ /* 0x000fe20008000000 */
[----:B------:R-:W-:Y:S02]  /*10b60*/  UMOV UR42, UR8 ;  /* 0x00000008002a7c82 */ /* 0x000fe40008000000 */
[----:B--2---:R-:W4:Y:S01]  /*10b70*/  LDL.LU.64 R148, [R1+0x130] ;  /* 0x0001300001947983 */ /* 0x004f220000300a00 */
[----:B------:R-:W-:Y:S02]  /*10b80*/  UMOV UR43, 0x40000040 ;  /* 0x40000040002b7882 */ /* 0x000fe40000000000 */
[----:B------:R-:W-:Y:S01]  /*10b90*/  HGMMA.64x16x16.F32 R168, gdesc[UR40], R168, gsb0 ;  /* 0x0020000028a879f0 */ /* 0x000fe200080008a8 */
[----:B---3--:R-:W4:Y:S02]  /*10ba0*/  LDL.LU.64 R150, [R1+0x138] ;  /* 0x0001380001967983 */ /* 0x008f240000300a00 */
[----:B------:R-:W-:-:S02]  /*10bb0*/  WARPGROUP.DEPBAR.LE gsb0, 0x0 ;  /* 0x00008000000079c5 */ /* 0x000fc40000010000 */
[----:B------:R-:W-:Y:S01]  /*10bc0*/  IMAD.MOV.U32 R76, RZ, RZ, R168 ;  /* 0x000000ffff4c7224 */ /* 0x000fe200078e00a8 */
[----:B------:R-:W-:Y:S01]  /*10bd0*/  MOV R78, R170 ;  /* 0x000000aa004e7202 */ /* 0x000fe20000000f00 */
[----:B------:R-:W-:Y:S01]  /*10be0*/  IMAD.MOV.U32 R77, RZ, RZ, R169 ;  /* 0x000000ffff4d7224 */ /* 0x000fe200078e00a9 */
[----:B------:R-:W-:Y:S01]  /*10bf0*/  MOV R53, R173 ;  /* 0x000000ad00357202 */ /* 0x000fe20000000f00 */
[----:B------:R-:W-:Y:S01]  /*10c00*/  IMAD.MOV.U32 R79, RZ, RZ, R171 ;  /* 0x000000ffff4f7224 */ /* 0x000fe200078e00ab */
[----:B------:R-:W2:Y:S01]  /*10c10*/  LDL.LU.64 R168, [R1+0xc0] ;  /* 0x0000c00001a87983 */ /* 0x000ea20000300a00 */
[----:B------:R-:W-:Y:S02]  /*10c20*/  IMAD.MOV.U32 R52, RZ, RZ, R172 ;  /* 0x000000ffff347224 */ /* 0x000fe400078e00ac */
[----:B------:R-:W-:Y:S01]  /*10c30*/  IMAD.MOV.U32 R54, RZ, RZ, R174 ;  /* 0x000000ffff367224 */ /* 0x000fe200078e00ae */
[----:B------:R-:W2:Y:S01]  /*10c40*/  LDL.LU.64 R170, [R1+0xc8] ;  /* 0x0000c80001aa7983 */ /* 0x000ea20000300a00 */
[----:B------:R-:W-:-:S03]  /*10c50*/  IMAD.MOV.U32 R55, RZ, RZ, R175 ;  /* 0x000000ffff377224 */ /* 0x000fc600078e00af */
[----:B------:R-:W2:Y:S04]  /*10c60*/  LDL.LU.64 R172, [R1+0xd0] ;  /* 0x0000d00001ac7983 */ /* 0x000ea80000300a00 */
[----:B------:R-:W2:Y:S01]  /*10c70*/  LDL.LU.64 R174, [R1+0xd8] ;  /* 0x0000d80001ae7983 */ /* 0x000ea20000300a00 */
[----:B------:R-:W-:-:S03]  /*10c80*/  UIADD3 UR54, UR60, 0x104, URZ ;  /* 0x000001043c367890 */ /* 0x000fc6000fffe03f */
[----:B------:R-:W-:Y:S01]  /*10c90*/  STL.64 [R1+0x5d0], R54 ;  /* 0x0005d03601007387 */ /* 0x000fe20000100a00 */
[----:B------:R-:W-:-:S03]  /*10ca0*/  WARPGROUP.ARRIVE ;  /* 0x00000000000079c5 */ /* 0x000fc60000000000 */
[----:B------:R-:W-:Y:S04]  /*10cb0*/  STL.64 [R1+0x5c8], R52 ;  /* 0x0005c83401007387 */ /* 0x000fe80000100a00 */
[----:B------:R-:W-:Y:S04]  /*10cc0*/  STL.64 [R1+0x5c0], R50 ;  /* 0x0005c03201007387 */ /* 0x000fe80000100a00 */
[----:B------:R0:W-:Y:S04]  /*10cd0*/  STL.64 [R1+0x5b8], R48 ;  /* 0x0005b83001007387 */ /* 0x0001e80000100a00 */
[----:B------:R-:W3:Y:S01]  /*10ce0*/  LDL.LU.64 R24, [R1+0x60] ;  /* 0x0000600001187983 */ /* 0x000ee20000300a00 */
[----:B------:R-:W-:-:S03]  /*10cf0*/  UMOV UR52, UR56 ;  /* 0x0000003800347c82 */ /* 0x000fc60008000000 */
[----:B------:R-:W3:Y:S01]  /*10d00*/  LDL.LU.64 R26, [R1+0x68] ;  /* 0x00006800011a7983 */ /* 0x000ee20000300a00 */
[----:B------:R-:W-:Y:S01]  /*10d10*/  UMOV UR53, UR57 ;  /* 0x0000003900357c82 */ /* 0x000fe20008000000 */
[----:B------:R-:W-:Y:S02]  /*10d20*/  UMOV UR55, 0x40000040 ;  /* 0x4000004000377882 */ /* 0x000fe40000000000 */
[----:B------:R-:W3:Y:S01]  /*10d30*/  LDL.LU.64 R28, [R1+0x70] ;  /* 0x00007000011c7983 */ /* 0x000ee20000300a00 */
[----:B------:R-:W-:Y:S03]  /*10d40*/  HGMMA.64x16x16.F32 R216, gdesc[UR52], R216, gsb0 ;  /* 0x0020000034d879f0 */ /* 0x000fe600080008d8 */
[----:B------:R-:W3:Y:S01]  /*10d50*/  LDL.LU.64 R30, [R1+0x78] ;  /* 0x00007800011e7983 */ /* 0x000ee20000300a00 */
[----:B------:R-:W-:Y:S02]  /*10d60*/  WARPGROUP.DEPBAR.LE gsb0, 0x0 ;  /* 0x00008000000079c5 */ /* 0x000fe40000010000 */
[----:B------:R-:W-:Y:S01]  /*10d70*/  MOV R100, R216 ;  /* 0x000000d800647202 */ /* 0x000fe20000000f00 */
[----:B------:R-:W-:Y:S01]  /*10d80*/  IMAD.MOV.U32 R101, RZ, RZ, R217 ;  /* 0x000000ffff657224 */ /* 0x000fe200078e00d9 */
[----:B------:R-:W-:Y:S01]  /*10d90*/  MOV R103, R219 ;  /* 0x000000db00677202 */ /* 0x000fe20000000f00 */
[----:B------:R-:W-:Y:S01]  /*10da0*/  IMAD.MOV.U32 R102, RZ, RZ, R218 ;  /* 0x000000ffff667224 */ /* 0x000fe200078e00da */
[----:B------:R-:W3:Y:S01]  /*10db0*/  LDL.LU.64 R216, [R1] ;  /* 0x0000000001d87983 */ /* 0x000ee20000300a00 */
[----:B------:R-:W-:Y:S01]  /*10dc0*/  IMAD.MOV.U32 R72, RZ, RZ, R220 ;  /* 0x000000ffff487224 */ /* 0x000fe200078e00dc */
[----:B------:R-:W-:Y:S01]  /*10dd0*/  MOV R74, R222 ;  /* 0x000000de004a7202 */ /* 0x000fe20000000f00 */
[----:B------:R-:W-:Y:S01]  /*10de0*/  IMAD.MOV.U32 R73, RZ, RZ, R221 ;  /* 0x000000ffff497224 */ /* 0x000fe200078e00dd */
[----:B------:R-:W3:Y:S01]  /*10df0*/  LDL.LU.64 R218, [R1+0x8] ;  /* 0x0000080001da7983 */ /* 0x000ee20000300a00 */
[----:B------:R-:W-:-:S03]  /*10e00*/  IMAD.MOV.U32 R75, RZ, RZ, R223 ;  /* 0x000000ffff4b7224 */ /* 0x000fc600078e00df */
        /* <DEDUP_REMOVED lines=9> */
[----:B------:R-:W-:Y:S01]  /*10ea0*/  UMOV UR4, UR42 ;  /* 0x0000002a00047c82 */ /* 0x000fe20008000000 */
[----:B------:R-:W-:Y:S01]  /*10eb0*/  UIADD3 UR42, UR60, 0x284, URZ ;  /* 0x000002843c2a7890 */ /* 0x000fe2000fffe03f */
[----:B----4-:R-:W-:-:S06]  /*10ec0*/  WARPGROUP.ARRIVE ;  /* 0x00000000000079c5 */ /* 0x010fcc0000000000 */
[----:B------:R-:W-:Y:S01]  /*10ed0*/  HGMMA.64x16x16.F32 R144, gdesc[UR48], R144, gsb0 ;  /* 0x00200000309079f0 */ /* 0x000fe20008000890 */
[----:B------:R-:W-:Y:S01]  /*10ee0*/  UMOV UR49, UR47 ;  /* 0x0000002f00317c82 */ /* 0x000fe20008000000 */
[----:B------:R-:W-:Y:S01]  /*10ef0*/  UMOV UR47, 0x40000040 ;  /* 0x40000040002f7882 */ /* 0x000fe20000000000 */
[----:B------:R-:W-:Y:S02]  /*10f00*/  WARPGROUP.DEPBAR.LE gsb0, 0x0 ;  /* 0x00008000000079c5 */ /* 0x000fe40000010000 */
[----:B--2---:R-:W-:-:S06]  /*10f10*/  WARPGROUP.ARRIVE ;  /* 0x00000000000079c5 */ /* 0x004fcc0000000000 */
[----:B------:R-:W-:Y:S01]  /*10f20*/  HGMMA.64x16x16.F32 R168, gdesc[UR44], R168, gsb0 ;  /* 0x002000002ca879f0 */ /* 0x000fe200080008a8 */
[----:B------:R-:W-:Y:S01]  /*10f30*/  UMOV UR5, UR43 ;  /* 0x0000002b00057c82 */ /* 0x000fe20008000000 */
[----:B------:R-:W-:Y:S01]  /*10f40*/  UMOV UR40, UR56 ;  /* 0x0000003800287c82 */ /* 0x000fe20008000000 */
[----:B------:R-:W-:Y:S01]  /*10f50*/  UMOV UR41, UR57 ;  /* 0x0000003900297c82 */ /* 0x000fe20008000000 */
[----:B------:R-:W-:Y:S01]  /*10f60*/  UMOV UR43, 0x40000040 ;  /* 0x40000040002b7882 */ /* 0x000fe20000000000 */
[----:B------:R-:W-:Y:S02]  /*10f70*/  WARPGROUP.DEPBAR.LE gsb0, 0x0 ;  /* 0x00008000000079c5 */ /* 0x000fe40000010000 */
[----:B---3--:R-:W-:-:S06]  /*10f80*/  WARPGROUP.ARRIVE ;  /* 0x00000000000079c5 */ /* 0x008fcc0000000000 */
        /* <DEDUP_REMOVED lines=8> */
[----:B------:R-:W-:Y:S01]  /*11010*/  MOV R96, R148 ;  /* 0x0000009400607202 */ /* 0x000fe20000000f00 */
[----:B------:R-:W-:Y:S02]  /*11020*/  IMAD.MOV.U32 R97, RZ, RZ, R149 ;  /* 0x000000ffff617224 */ /* 0x000fe400078e0095 */
[----:B------:R-:W-:Y:S02]  /*11030*/  IMAD.MOV.U32 R148, RZ, RZ, R168 ;  /* 0x000000ffff947224 */ /* 0x000fe400078e00a8 */
[----:B------:R-:W-:Y:S01]  /*11040*/  IMAD.MOV.U32 R98, RZ, RZ, R150 ;  /* 0x000000ffff627224 */ /* 0x000fe200078e0096 */
[----:B------:R-:W-:Y:S01]  /*11050*/  MOV R150, R170 ;  /* 0x000000aa00967202 */ /* 0x000fe20000000f00 */
[----:B------:R-:W-:Y:S01]  /*11060*/  IMAD.MOV.U32 R149, RZ, RZ, R169 ;  /* 0x000000ffff957224 */ /* 0x000fe200078e00a9 */
[----:B------:R-:W-:Y:S02]  /*11070*/  WARPGROUP.DEPBAR.LE gsb0, 0x0 ;  /* 0x00008000000079c5 */ /* 0x000fe40000010000 */
[----:B------:R-:W-:Y:S01]  /*11080*/  IMAD.MOV.U32 R196, RZ, RZ, R216 ;  /* 0x000000ffffc47224 */ /* 0x000fe200078e00d8 */
[----:B------:R-:W-:Y:S01]  /*11090*/  MOV R197, R217 ;  /* 0x000000d900c57202 */ /* 0x000fe20000000f00 */
[----:B------:R-:W-:-:S02]  /*110a0*/  IMAD.MOV.U32 R216, RZ, RZ, R209 ;  /* 0x000000ffffd87224 */ /* 0x000fc400078e00d1 */
[----:B------:R-:W-:Y:S01]  /*110b0*/  IMAD.MOV.U32 R198, RZ, RZ, R218 ;  /* 0x000000ffffc67224 */ /* 0x000fe200078e00da */
[----:B------:R-:W2:Y:S01]  /*110c0*/  LDL.LU R209, [R1+0x600] ;  /* 0x0006000001d17983 */ /* 0x000ea20000300800 */
[----:B------:R-:W-:Y:S01]  /*110d0*/  IMAD.MOV.U32 R217, RZ, RZ, R210 ;  /* 0x000000ffffd97224 */ /* 0x000fe200078e00d2 */
[----:B------:R-:W-:Y:S01]  /*110e0*/  MOV R218, R211 ;  /* 0x000000d300da7202 */ /* 0x000fe20000000f00 */
[----:B------:R-:W-:Y:S01]  /*110f0*/  IMAD.MOV.U32 R199, RZ, RZ, R219 ;  /* 0x000000ffffc77224 */ /* 0x000fe200078e00db */
[----:B------:R-:W2:Y:S01]  /*11100*/  LDL.LU R210, [R1+0x5fc] ;  /* 0x0005fc0001d27983 */ /* 0x000ea20000300800 */
[----:B------:R-:W-:Y:S01]  /*11110*/  MOV R168, R220 ;  /* 0x000000dc00a87202 */ /* 0x000fe20000000f00 */
[----:B------:R-:W-:Y:S02]  /*11120*/  IMAD.MOV.U32 R219, RZ, RZ, R212 ;  /* 0x000000ffffdb7224 */ /* 0x000fe400078e00d4 */
[----:B------:R-:W2:Y:S01]  /*11130*/  LDL.LU R211, [R1+0x5f8] ;  /* 0x0005f80001d37983 */ /* 0x000ea20000300800 */
[----:B------:R-:W-:Y:S01]  /*11140*/  IMAD.MOV.U32 R169, RZ, RZ, R221 ;  /* 0x000000ffffa97224 */ /* 0x000fe200078e00dd */
[----:B------:R-:W-:Y:S01]  /*11150*/  MOV R221, R214 ;  /* 0x000000d600dd7202 */ /* 0x000fe20000000f00 */
[----:B------:R-:W-:Y:S01]  /*11160*/  IMAD.MOV.U32 R220, RZ, RZ, R213 ;  /* 0x000000ffffdc7224 */ /* 0x000fe200078e00d5 */
[----:B------:R-:W2:Y:S01]  /*11170*/  LDL.LU R212, [R1+0x5f4] ;  /* 0x0005f40001d47983 */ /* 0x000ea20000300800 */
[----:B------:R-:W-:-:S02]  /*11180*/  IMAD.MOV.U32 R170, RZ, RZ, R222 ;  /* 0x000000ffffaa7224 */ /* 0x000fc400078e00de */
[----:B------:R-:W-:Y:S01]  /*11190*/  IMAD.MOV.U32 R222, RZ, RZ, R215 ;  /* 0x000000ffffde7224 */ /* 0x000fe200078e00d7 */
[----:B------:R-:W2:Y:S04]  /*111a0*/  LDL.LU R213, [R1+0x5f0] ;  /* 0x0005f00001d57983 */ /* 0x000ea80000300800 */
[----:B------:R-:W2:Y:S04]  /*111b0*/  LDL.LU R214, [R1+0x5ec] ;  /* 0x0005ec0001d67983 */ /* 0x000ea80000300800 */
[----:B------:R-:W2:Y:S01]  /*111c0*/  LDL.LU R215, [R1+0x5e8] ;  /* 0x0005e80001d77983 */ /* 0x000ea20000300800 */
        /* <DEDUP_REMOVED lines=26> */
[----:B--2---:R-:W-:Y:S01]  /*11370*/  WARPGROUP.ARRIVE ;  /* 0x00000000000079c5 */ /* 0x004fe20000000000 */
[----:B------:R-:W-:Y:S01]  /*11380*/  UMOV UR53, UR5 ;  /* 0x0000000500357c82 */ /* 0x000fe20008000000 */
[----:B------:R-:W-:Y:S01]  /*11390*/  UMOV UR7, 0x40000040 ;  /* 0x4000004000077882 */ /* 0x000fe20000000000 */
[----:B------:R-:W-:Y:S01]  /*113a0*/  UIADD3 UR10, UR60, 0x704, URZ ;  /* 0x000007043c0a7890 */ /* 0x000fe2000fffe03f */
[----:B------:R-:W-:-:S02]  /*113b0*/  UMOV UR8, UR56 ;  /* 0x0000003800087c82 */ /* 0x000fc40008000000 */
[----:B------:R-:W-:Y:S01]  /*113c0*/  HGMMA.64x16x16.F32 R208, gdesc[UR32], R208, gsb0 ;  /* 0x0020000020d079f0 */ /* 0x000fe200080008d0 */
[----:B------:R-:W-:Y:S01]  /*113d0*/  UMOV UR9, UR57 ;  /* 0x0000003900097c82 */ /* 0x000fe20008000000 */
[----:B------:R-:W-:Y:S01]  /*113e0*/  UMOV UR11, 0x40000040 ;  /* 0x40000040000b7882 */ /* 0x000fe20000000000 */
[----:B------:R-:W-:Y:S01]  /*113f0*/  MOV R125, R145 ;  /* 0x00000091007d7202 */ /* 0x000fe20000000f00 */
[----:B------:R-:W-:Y:S01]  /*11400*/  IMAD.MOV.U32 R126, RZ, RZ, R146 ;  /* 0x000000ffff7e7224 */ /* 0x000fe200078e0092 */
[----:B------:R-:W2:Y:S01]  /*11410*/  LDL.LU.64 R16, [R1+0xa0] ;  /* 0x0000a00001107983 */ /* 0x000ea20000300a00 */
[----:B------:R-:W-:Y:S02]  /*11420*/  WARPGROUP.DEPBAR.LE gsb0, 0x0 ;  /* 0x00008000000079c5 */ /* 0x000fe40000010000 */
[----:B------:R-:W-:Y:S01]  /*11430*/  WARPGROUP.ARRIVE ;  /* 0x00000000000079c5 */ /* 0x000fe20000000000 */
[----:B------:R-:W-:Y:S01]  /*11440*/  UMOV UR4, UR56 ;  /* 0x0000003800047c82 */ /* 0x000fe20008000000 */
[----:B------:R-:W-:Y:S01]  /*11450*/  UMOV UR5, UR57 ;  /* 0x0000003900057c82 */ /* 0x000fe20008000000 */
[----:B------:R-:W-:Y:S01]  /*11460*/  IMAD.MOV.U32 R124, RZ, RZ, R144 ;  /* 0x000000ffff7c7224 */ /* 0x000fe200078e0090 */
[----:B------:R-:W-:Y:S01]  /*11470*/  MOV R146, R30 ;  /* 0x0000001e00927202 */ /* 0x000fe20000000f00 */
[----:B------:R-:W-:Y:S01]  /*11480*/  IMAD.MOV.U32 R123, RZ, RZ, R175 ;  /* 0x000000ffff7b7224 */ /* 0x000fe200078e00af */
[----:B------:R-:W-:Y:S01]  /*11490*/  HGMMA.64x16x16.F32 R184, gdesc[UR28], R184, gsb0 ;  /* 0x002000001cb879f0 */ /* 0x000fe200080008b8 */
[----:B------:R-:W-:Y:S01]  /*114a0*/  IMAD.MOV.U32 R145, RZ, RZ, R29 ;  /* 0x000000ffff917224 */ /* 0x000fe200078e001d */
[----:B------:R-:W2:Y:S01]  /*114b0*/  LDL.LU.64 R18, [R1+0xa8] ;  /* 0x0000a80001127983 */ /* 0x000ea20000300a00 */
[----:B------:R-:W-:-:S02]  /*114c0*/  WARPGROUP.DEPBAR.LE gsb0, 0x0 ;  /* 0x00008000000079c5 */ /* 0x000fc40000010000 */
        /* <DEDUP_REMOVED lines=48> */
[----:B------:R-:W-:Y:S01]  /*117d0*/  IMAD.MOV.U32 R28, RZ, RZ, R22 ;  /* 0x000000ffff1c7224 */ /* 0x000fe200078e0016 */
[----:B------:R-:W2:Y:S04]  /*117e0*/  LDL.LU.64 R20, [R1+0xb0] ;  /* 0x0000b00001147983 */ /* 0x000ea80000300a00 */
[----:B------:R-:W2:Y:S01]  /*117f0*/  LDL.LU.64 R22, [R1+0xb8] ;  /* 0x0000b80001167983 */ /* 0x000ea20000300a00 */
        /* <DEDUP_REMOVED lines=20> */
[----:B0-----:R-:W-:Y:S01]  /*11940*/  IMAD.MOV.U32 R48, RZ, RZ, R10 ;  /* 0x000000ffff307224 */ /* 0x001fe200078e000a */
        /* <DEDUP_REMOVED lines=14> */
[----:B------:R-:W-:Y:S01]  /*11a30*/  STL [R1+0x4b4], R208 ;  /* 0x0004b4d001007387 */ /* 0x000fe20000100800 */
[----:B------:R-:W-:Y:S02]  /*11a40*/  WARPGROUP.DEPBAR.LE gsb0, 0x0 ;  /* 0x00008000000079c5 */ /* 0x000fe40000010000 */
[----:B--2---:R-:W-:-:S06]  /*11a50*/  WARPGROUP.ARRIVE ;  /* 0x00000000000079c5 */ /* 0x004fcc0000000000 */
[----:B------:R-:W-:Y:S01]  /*11a60*/  HGMMA.64x16x16.F32 R16, gdesc[UR44], R16, gsb0 ;  /* 0x002000002c1079f0 */ /* 0x000fe20008000810 */
[----:B------:R-:W-:Y:S01]  /*11a70*/  STL [R1+0x4b0], R209 ;  /* 0x0004b0d101007387 */ /* 0x000fe20000100800 */
[----:B------:R-:W-:Y:S01]  /*11a80*/  IMAD.MOV.U32 R127, RZ, RZ, R147 ;  /* 0x000000ffff7f7224 */ /* 0x000fe200078e0093 */
[----:B------:R-:W-:Y:S01]  /*11a90*/  MOV R121, R173 ;  /* 0x000000ad00797202 */ /* 0x000fe20000000f00 */
[----:B------:R-:W-:Y:S01]  /*11aa0*/  IMAD.MOV.U32 R120, RZ, RZ, R172 ;  /* 0x000000ffff787224 */ /* 0x000fe200078e00ac */
        /* <DEDUP_REMOVED lines=9> */
[----:B------:R-:W-:-:S02]  /*11b40*/  IMAD.MOV.U32 R25, RZ, RZ, R233 ;  /* 0x000000ffff197224 */ /* 0x000fc400078e00e9 */
[----:B------:R-:W-:Y:S01]  /*11b50*/  IMAD.MOV.U32 R26, RZ, RZ, R232 ;  /* 0x000000ffff1a7224 */ /* 0x000fe200078e00e8 */
[----:B------:R-:W-:Y:S01]  /*11b60*/  STL [R1+0x4a0], R213 ;  /* 0x0004a0d501007387 */ /* 0x000fe20000100800 */
[----:B------:R-:W-:-:S03]  /*11b70*/  IMAD.MOV.U32 R31, RZ, RZ, R11 ;  /* 0x000000ffff1f7224 */ /* 0x000fc600078e000b */
[----:B------:R-:W-:Y:S04]  /*11b80*/  STL [R1+0x49c], R214 ;  /* 0x00049cd601007387 */ /* 0x000fe80000100800 */
[----:B------:R-:W-:Y:S04]  /*11b90*/  STL [R1+0x498], R215 ;  /* 0x000498d701007387 */ /* 0x000fe80000100800 */
[----:B------:R0:W-:Y:S04]  /*11ba0*/  STL.64 [R1+0x40], R48 ;  /* 0x0000403001007387 */ /* 0x0001e80000100a00 */
[----:B------:R1:W-:Y:S04]  /*11bb0*/  STL.64 [R1+0x48], R50 ;  /* 0x0000483201007387 */ /* 0x0003e80000100a00 */
[----:B------:R2:W-:Y:S01]  /*11bc0*/  STL.64 [R1+0x50], R52 ;  /* 0x0000503401007387 */ /* 0x0005e20000100a00 */
[----:B------:R-:W-:-:S03]  /*11bd0*/  UMOV UR5, UR49 ;  /* 0x0000003100057c82 */ /* 0x000fc60008000000 */
[----:B------:R3:W-:Y:S01]  /*11be0*/  STL.64 [R1+0x58], R54 ;  /* 0x0000583601007387 */ /* 0x0007e20000100a00 */
[----:B------:R-:W-:-:S03]  /*11bf0*/  UMOV UR48, UR8 ;  /* 0x0000000800307c82 */ /* 0x000fc60008000000 */
[----:B0-----:R-:W4:Y:S01]  /*11c00*/  LDL.LU.64 R48, [R1+0x220] ;  /* 0x0002200001307983 */ /* 0x001f220000300a00 */
[----:B------:R-:W-:-:S03]  /*11c10*/  UMOV UR49, UR9 ;  /* 0x0000000900317c82 */ /* 0x000fc60008000000 */
[----:B-1----:R-:W4:Y:S01]  /*11c20*/  LDL.LU.64 R50, [R1+0x228] ;  /* 0x0002280001327983 */ /* 0x002f220000300a00 */
[----:B------:R-:W-:Y:S02]  /*11c30*/  WARPGROUP.DEPBAR.LE gsb0, 0x0 ;  /* 0x00008000000079c5 */ /* 0x000fe40000010000 */
[----:B------:R-:W-:Y:S01]  /*11c40*/  WARPGROUP.ARRIVE ;  /* 0x00000000000079c5 */ /* 0x000fe20000000000 */
[----:B--2---:R-:W4:Y:S01]  /*11c50*/  LDL.LU.64 R52, [R1+0x230] ;  /* 0x0002300001347983 */ /* 0x004f220000300a00 */
[----:B------:R-:W-:Y:S01]  /*11c60*/  MOV R210, R18 ;  /* 0x0000001200d27202 */ /* 0x000fe20000000f00 */
[----:B------:R-:W-:Y:S02]  /*11c70*/  IMAD.MOV.U32 R211, RZ, RZ, R19 ;  /* 0x000000ffffd37224 */ /* 0x000fe400078e0013 */
[----:B---3--:R-:W4:Y:S01]  /*11c80*/  LDL.LU.64 R54, [R1+0x238] ;  /* 0x0002380001367983 */ /* 0x008f220000300a00 */
[----:B------:R-:W-:Y:S01]  /*11c90*/  IMAD.MOV.U32 R208, RZ, RZ, R16 ;  /* 0x000000ffffd07224 */ /* 0x000fe200078e0010 */
[----:B------:R-:W-:Y:S01]  /*11ca0*/  HGMMA.64x16x16.F32 R24, gdesc[UR48], R24, gsb0 ;  /* 0x00200000301879f0 */ /* 0x000fe20008000818 */
[----:B------:R-:W-:Y:S01]  /*11cb0*/  IMAD.MOV.U32 R209, RZ, RZ, R17 ;  /* 0x000000ffffd17224 */ /* 0x000fe200078e0011 */
[----:B------:R-:W2:Y:S04]  /*11cc0*/  LDL.LU.64 R18, [R1+0x5e0] ;  /* 0x0005e00001127983 */ /* 0x000ea80000300a00 */
[----:B------:R-:W2:Y:S01]  /*11cd0*/  LDL.LU.64 R16, [R1+0x5d8] ;  /* 0x0005d80001107983 */ /* 0x000ea20000300a00 */
[----:B------:R-:W-:Y:S01]  /*11ce0*/  MOV R99, R151 ;  /* 0x0000009700637202 */ /* 0x000fe20000000f00 */
[----:B------:R-:W-:Y:S01]  /*11cf0*/  IMAD.MOV.U32 R151, RZ, RZ, R171 ;  /* 0x000000ffff977224 */ /* 0x000fe200078e00ab */
[----:B------:R-:W-:Y:S01]  /*11d00*/  MOV R171, R223 ;  /* 0x000000df00ab7202 */ /* 0x000fe20000000f00 */
        /* <DEDUP_REMOVED lines=18> */
[----:B-1----:R-:W4:Y:S04]  /*11e30*/  LDL.LU.64 R218, [R1+0x208] ;  /* 0x0002080001da7983 */ /* 0x002f280000300a00 */
[----:B---3--:R-:W3:Y:S04]  /*11e40*/  LDL.LU.64 R220, [R1+0x210] ;  /* 0x0002100001dc7983 */ /* 0x008ee80000300a00 */
[----:B------:R-:W3:Y:S01]  /*11e50*/  LDL.LU.64 R222, [R1+0x218] ;  /* 0x0002180001de7983 */ /* 0x000ee20000300a00 */
[----:B------:R-:W-:Y:S01]  /*11e60*/  MOV R6, UR59 ;  /* 0x0000003b00067c02 */ /* 0x000fe20008000f00 */
[----:B------:R-:W-:Y:S01]  /*11e70*/  UMOV UR56, UR8 ;  /* 0x0000000800387c82 */ /* 0x000fe20008000000 */
[----:B------:R-:W-:Y:S01]  /*11e80*/  MOV R4, UR58 ;  /* 0x0000003a00047c02 */ /* 0x000fe20008000f00 */
[----:B------:R-:W-:Y:S01]  /*11e90*/  UMOV UR57, UR9 ;  /* 0x0000000900397c82 */ /* 0x000fe20008000000 */
[----:B------:R-:W-:Y:S01]  /*11ea0*/  UMOV UR58, UR12 ;  /* 0x0000000c003a7c82 */ /* 0x000fe20008000000 */
[----:B------:R-:W-:Y:S01]  /*11eb0*/  UMOV UR59, UR13 ;  /* 0x0000000d003b7c82 */ /* 0x000fe20008000000 */
[----:B------:R-:W-:Y:S01]  /*11ec0*/  UIADD3 UR4, UR5, 0x804, URZ ;  /* 0x0000080405047890 */ /* 0x000fe2000fffe03f */
[----:B------:R-:W-:Y:S01]  /*11ed0*/  IMAD.MOV.U32 R212, RZ, RZ, R20 ;  /* 0x000000ffffd47224 */ /* 0x000fe200078e0014 */
[----:B------:R-:W-:Y:S01]  /*11ee0*/  MOV R213, R21 ;  /* 0x0000001500d57202 */ /* 0x000fe20000000f00 */
[----:B------:R-:W-:-:S02]  /*11ef0*/  IMAD.MOV.U32 R214, RZ, RZ, R22 ;  /* 0x000000ffffd67224 */ /* 0x000fc400078e0016 */
[----:B------:R-:W-:Y:S01]  /*11f00*/  IMAD.MOV.U32 R215, RZ, RZ, R23 ;  /* 0x000000ffffd77224 */ /* 0x000fe200078e0017 */
[----:B--2---:R-:W-:-:S06]  /*11f10*/  WARPGROUP.ARRIVE ;  /* 0x00000000000079c5 */ /* 0x004fcc0000000000 */
[----:B------:R-:W-:Y:S01]  /*11f20*/  HGMMA.64x16x16.F32 R12, gdesc[UR56], R12, gsb0 ;  /* 0x00200000380c79f0 */ /* 0x000fe2000800080c */
[----:B------:R-:W-:Y:S02]  /*11f30*/  R2UR UR59, R6 ;  /* 0x00000000063b72ca */ /* 0x000fe400000e0000 */
[----:B------:R-:W-:Y:S01]  /*11f40*/  R2UR UR58, R4 ;  /* 0x00000000043a72ca */ /* 0x000fe200000e0000 */
[----:B------:R-:W-:Y:S01]  /*11f50*/  UMOV UR56, UR8 ;  /* 0x0000000800387c82 */ /* 0x000fe20008000000 */
[----:B------:R-:W-:Y:S01]  /*11f60*/  UMOV UR57, UR9 ;  /* 0x0000000900397c82 */ /* 0x000fe20008000000 */
[----:B------:R-:W-:Y:S02]  /*11f70*/  WARPGROUP.DEPBAR.LE gsb0, 0x0 ;  /* 0x00008000000079c5 */ /* 0x000fe40000010000 */
[----:B----4-:R-:W-:-:S08]  /*11f80*/  WARPGROUP.ARRIVE ;  /* 0x00000000000079c5 */ /* 0x010fd00000000000 */
[----:B------:R-:W-:Y:S01]  /*11f90*/  HGMMA.64x16x16.F32 R48, gdesc[UR56], R48, gsb0 ;  /* 0x00200000383079f0 */ /* 0x000fe20008000830 */
[----:B------:R-:W-:Y:S04]  /*11fa0*/  STL.64 [R1+0x1c0], R12 ;  /* 0x0001c00c01007387 */ /* 0x000fe80000100a00 */
[----:B------:R-:W-:Y:S01]  /*11fb0*/  STL.64 [R1+0x1c8], R14 ;  /* 0x0001c80e01007387 */ /* 0x000fe20000100a00 */
[----:B------:R-:W-:-:S03]  /*11fc0*/  UMOV UR56, UR4 ;  /* 0x0000000400387c82 */ /* 0x000fc60008000000 */
[----:B------:R0:W-:Y:S01]  /*11fd0*/  STL.64 [R1+0x1d0], R16 ;  /* 0x0001d01001007387 */ /* 0x0001e20000100a00 */
[----:B------:R-:W-:-:S03]  /*11fe0*/  UMOV UR57, 0x40000040 ;  /* 0x4000004000397882 */ /* 0x000fc60000000000 */
[----:B------:R1:W-:Y:S04]  /*11ff0*/  STL [R1+0x1d8], R18 ;  /* 0x0001d81201007387 */ /* 0x0003e80000100800 */
[----:B------:R-:W2:Y:S04]  /*12000*/  LDL.LU.64 R20, [R1+0x1a0] ;  /* 0x0001a00001147983 */ /* 0x000ea80000300a00 */
[----:B------:R-:W2:Y:S04]  /*12010*/  LDL.LU.64 R22, [R1+0x1a8] ;  /* 0x0001a80001167983 */ /* 0x000ea80000300a00 */
[----:B------:R-:W2:Y:S04]  /*12020*/  LDL.LU.64 R24, [R1+0x1b0] ;  /* 0x0001b00001187983 */ /* 0x000ea80000300a00 */
[----:B------:R-:W2:Y:S01]  /*12030*/  LDL.LU.64 R26, [R1+0x1b8] ;  /* 0x0001b800011a7983 */ /* 0x000ea20000300a00 */
[----:B------:R-:W-:-:S02]  /*12040*/  WARPGROUP.DEPBAR.LE gsb0, 0x0 ;  /* 0x00008000000079c5 */ /* 0x000fc40000010000 */
[----:B---3--:R-:W-:-:S06]  /*12050*/  WARPGROUP.ARRIVE ;  /* 0x00000000000079c5 */ /* 0x008fcc0000000000 */
[----:B------:R-:W-:Y:S01]  /*12060*/  HGMMA.64x16x16.F32 R216, gdesc[UR56], R216, gsb0 ;  /* 0x0020000038d879f0 */ /* 0x000fe200080008d8 */
[----:B------:R-:W-:Y:S01]  /*12070*/  MOV R8, R19 ;  /* 0x0000001300087202 */ /* 0x000fe20000000f00 */
[----:B------:R-:W-:Y:S01]  /*12080*/  IMAD.MOV.U32 R3, RZ, RZ, R55 ;  /* 0x000000ffff037224 */ /* 0x000fe200078e0037 */
[----:B------:R-:W-:Y:S01]  /*12090*/  MOV R9, R53 ;  /* 0x0000003500097202 */ /* 0x000fe20000000f00 */
[----:B------:R-:W-:Y:S02]  /*120a0*/  IMAD.MOV.U32 R5, RZ, RZ, R54 ;  /* 0x000000ffff057224 */ /* 0x000fe400078e0036 */
[----:B0-----:R-:W-:Y:S01]  /*120b0*/  IMAD.MOV.U32 R16, RZ, RZ, R52 ;  /* 0x000000ffff107224 */ /* 0x001fe200078e0034 */
[----:B------:R0:W-:Y:S01]  /*120c0*/  STL [R1+0x434], R8 ;  /* 0x0004340801007387 */ /* 0x0001e20000100800 */
[----:B------:R-:W-:Y:S01]  /*120d0*/  IMAD.MOV.U32 R17, RZ, RZ, R51 ;  /* 0x000000ffff117224 */ /* 0x000fe200078e0033 */
[----:B-1----:R-:W-:Y:S01]  /*120e0*/  MOV R18, R50 ;  /* 0x0000003200127202 */ /* 0x002fe20000000f00 */
[----:B------:R-:W-:Y:S01]  /*120f0*/  IMAD.MOV.U32 R19, RZ, RZ, R49 ;  /* 0x000000ffff137224 */ /* 0x000fe200078e0031 */
[----:B------:R-:W-:Y:S01]  /*12100*/  STL [R1+0x454], R3 ;  /* 0x0004540301007387 */ /* 0x000fe20000100800 */
[----:B------:R-:W-:-:S03]  /*12110*/  IMAD.MOV.U32 R7, RZ, RZ, R48 ;  /* 0x000000ffff077224 */ /* 0x000fc600078e0030 */
[----:B------:R-:W-:Y:S04]  /*12120*/  STL [R1+0x450], R5 ;  /* 0x0004500501007387 */ /* 0x000fe80000100800 */
[----:B------:R-:W-:Y:S04]  /*12130*/  STL [R1+0x44c], R9 ;  /* 0x00044c0901007387 */ /* 0x000fe80000100800 */
[----:B------:R-:W-:Y:S04]  /*12140*/  STL [R1+0x448], R16 ;  /* 0x0004481001007387 */ /* 0x000fe80000100800 */
[----:B------:R-:W-:Y:S04]  /*12150*/  STL [R1+0x444], R17 ;  /* 0x0004441101007387 */ /* 0x000fe80000100800 */
[----:B------:R-:W-:Y:S04]  /*12160*/  STL [R1+0x440], R18 ;  /* 0x0004401201007387 */ /* 0x000fe80000100800 */
[----:B------:R-:W-:Y:S04]  /*12170*/  STL [R1+0x43c], R19 ;  /* 0x00043c1301007387 */ /* 0x000fe80000100800 */
[----:B------:R-:W-:Y:S01]  /*12180*/  STL [R1+0x438], R7 ;  /* 0x0004380701007387 */ /* 0x000fe20000100800 */
[----:B------:R-:W-:-:S03]  /*12190*/  WARPGROUP.DEPBAR.LE gsb0, 0x0 ;  /* 0x00008000000079c5 */ /* 0x000fc60000010000 */
[----:B------:R1:W-:Y:S04]  /*121a0*/  STL.64 [R1+0x200], R216 ;  /* 0x000200d801007387 */ /* 0x0003e80000100a00 */
[----:B------:R3:W-:Y:S04]  /*121b0*/  STL.64 [R1+0x208], R218 ;  /* 0x000208da01007387 */ /* 0x0007e80000100a00 */
[----:B------:R4:W-:Y:S01]  /*121c0*/  STL.64 [R1+0x210], R220 ;  /* 0x000210dc01007387 */ /* 0x0009e20000100a00 */
[----:B0-----:R-:W-:-:S03]  /*121d0*/  MOV R8, R223 ;  /* 0x000000df00087202 */ /* 0x001fc60000000f00 */
[----:B------:R0:W-:Y:S04]  /*121e0*/  STL [R1+0x218], R222 ;  /* 0x000218de01007387 */ /* 0x0001e80000100800 */
[----:B-1----:R-:W2:Y:S04]  /*121f0*/  LDL.LU.64 R216, [R1+0x140] ;  /* 0x0001400001d87983 */ /* 0x002ea80000300a00 */
[----:B---3--:R-:W3:Y:S04]  /*12200*/  LDL.LU.64 R218, [R1+0x148] ;  /* 0x0001480001da7983 */ /* 0x008ee80000300a00 */
[----:B----4-:R-:W3:Y:S04]  /*12210*/  LDL.LU.64 R220, [R1+0x150] ;  /* 0x0001500001dc7983 */ /* 0x010ee80000300a00 */
[----:B0-----:R-:W3:Y:S04]  /*12220*/  LDL.LU.64 R222, [R1+0x158] ;  /* 0x0001580001de7983 */ /* 0x001ee80000300a00 */
[----:B------:R-:W-:Y:S04]  /*12230*/  STL [R1+0x458], R8 ;  /* 0x0004580801007387 */ /* 0x000fe80000100800 */
[----:B------:R-:W4:Y:S01]  /*12240*/  LDL.LU.64 R48, [R1+0xe0] ;  /* 0x0000e00001307983 */ /* 0x000f220000300a00 */
[----:B------:R-:W-:-:S03]  /*12250*/  UMOV UR58, UR12 ;  /* 0x0000000c003a7c82 */ /* 0x000fc60008000000 */
[----:B------:R-:W4:Y:S01]  /*12260*/  LDL.LU.64 R50, [R1+0xe8] ;  /* 0x0000e80001327983 */ /* 0x000f220000300a00 */
[----:B------:R-:W-:-:S03]  /*12270*/  UMOV UR59, UR13 ;  /* 0x0000000d003b7c82 */ /* 0x000fc60008000000 */
[----:B------:R-:W4:Y:S04]  /*12280*/  LDL.LU.64 R52, [R1+0xf0] ;  /* 0x0000f00001347983 */ /* 0x000f280000300a00 */
[----:B------:R-:W4:Y:S01]  /*12290*/  LDL.LU.64 R54, [R1+0xf8] ;  /* 0x0000f80001367983 */ /* 0x000f220000300a00 */
        /* <DEDUP_REMOVED lines=8> */
[----:B------:R-:W2:Y:S01]  /*12320*/  LDL.LU.64 R24, [R1+0x80] ;  /* 0x0000800001187983 */ /* 0x000ea20000300a00 */
[----:B------:R-:W-:-:S03]  /*12330*/  IMAD.MOV.U32 R7, RZ, RZ, R27 ;  /* 0x000000ffff077224 */ /* 0x000fc600078e001b */
[----:B------:R-:W2:Y:S04]  /*12340*/  LDL.LU.64 R26, [R1+0x88] ;  /* 0x00008800011a7983 */ /* 0x000ea80000300a00 */
[----:B------:R-:W2:Y:S04]  /*12350*/  LDL.LU.64 R28, [R1+0x90] ;  /* 0x00009000011c7983 */ /* 0x000ea80000300a00 */
[----:B------:R-:W2:Y:S01]  /*12360*/  LDL.LU.64 R30, [R1+0x98] ;  /* 0x00009800011e7983 */ /* 0x000ea20000300a00 */
[----:B------:R-:W-:Y:S01]  /*12370*/  IMAD.MOV.U32 R3, RZ, RZ, R20 ;  /* 0x000000ffff037224 */ /* 0x000fe200078e0014 */
[----:B------:R-:W-:Y:S01]  /*12380*/  MOV R9, R22 ;  /* 0x0000001600097202 */ /* 0x000fe20000000f00 */
[----:B------:R-:W-:Y:S01]  /*12390*/  IMAD.MOV.U32 R5, RZ, RZ, R21 ;  /* 0x000000ffff057224 */ /* 0x000fe200078e0015 */
[----:B---3--:R-:W-:-:S06]  /*123a0*/  WARPGROUP.ARRIVE ;  /* 0x00000000000079c5 */ /* 0x008fcc0000000000 */
[----:B------:R-:W-:Y:S01]  /*123b0*/  HGMMA.64x16x16.F32 R216, gdesc[UR52], R216, gsb0 ;  /* 0x0020000034d879f0 */ /* 0x000fe200080008d8 */
        /* <DEDUP_REMOVED lines=8> */
[----:B------:R0:W-:Y:S01]  /*12440*/  STL [R1+0x45c], R17 ;  /* 0x00045c1101007387 */ /* 0x0001e20000100800 */
[----:B------:R-:W-:-:S02]  /*12450*/  WARPGROUP.DEPBAR.LE gsb0, 0x0 ;  /* 0x00008000000079c5 */ /* 0x000fc40000010000 */
[----:B------:R-:W-:Y:S01]  /*12460*/  MOV R2, R216 ;  /* 0x000000d800027202 */ /* 0x000fe20000000f00 */
[----:B------:R-:W-:Y:S01]  /*12470*/  IMAD.MOV.U32 R0, RZ, RZ, R217 ;  /* 0x000000ffff007224 */ /* 0x000fe200078e00d9 */
[----:B------:R-:W-:Y:S01]  /*12480*/  MOV R234, R219 ;  /* 0x000000db00ea7202 */ /* 0x000fe20000000f00 */
[----:B------:R-:W-:Y:S01]  /*12490*/  IMAD.MOV.U32 R235, RZ, RZ, R218 ;  /* 0x000000ffffeb7224 */ /* 0x000fe200078e00da */
        /* <DEDUP_REMOVED lines=8> */
[----:B----4-:R-:W-:Y:S01]  /*12520*/  WARPGROUP.ARRIVE ;  /* 0x00000000000079c5 */ /* 0x010fe20000000000 */
[----:B------:R-:W-:Y:S01]  /*12530*/  UMOV UR48, UR56 ;  /* 0x0000003800307c82 */ /* 0x000fe20008000000 */
[----:B------:R-:W-:-:S04]  /*12540*/  UMOV UR49, UR57 ;  /* 0x0000003900317c82 */ /* 0x000fc80008000000 */
[----:B------:R-:W-:Y:S01]  /*12550*/  HGMMA.64x16x16.F32 R48, gdesc[UR48], R48, gsb0 ;  /* 0x00200000303079f0 */ /* 0x000fe20008000830 */
[----:B------:R-:W-:Y:S01]  /*12560*/  UMOV UR44, UR56 ;  /* 0x00000038002c7c82 */ /* 0x000fe20008000000 */
[----:B------:R-:W-:Y:S01]  /*12570*/  UMOV UR45, UR57 ;  /* 0x00000039002d7c82 */ /* 0x000fe20008000000 */
[----:B------:R-:W-:Y:S02]  /*12580*/  WARPGROUP.DEPBAR.LE gsb0, 0x0 ;  /* 0x00008000000079c5 */ /* 0x000fe40000010000 */
[----:B------:R-:W-:Y:S01]  /*12590*/  UMOV UR40, UR56 ;  /* 0x0000003800287c82 */ /* 0x000fe20008000000 */
[----:B------:R-:W-:Y:S01]  /*125a0*/  UMOV UR41, UR57 ;  /* 0x0000003900297c82 */ /* 0x000fe20008000000 */
[----:B------:R-:W-:Y:S01]  /*125b0*/  STL [R1+0x494], R23 ;  /* 0x0004941701007387 */ /* 0x000fe20000100800 */
[----:B--2---:R-:W-:-:S06]  /*125c0*/  WARPGROUP.ARRIVE ;  /* 0x00000000000079c5 */ /* 0x004fcc0000000000 */
[----:B------:R-:W-:Y:S01]  /*125d0*/  HGMMA.64x16x16.F32 R24, gdesc[UR44], R24, gsb0 ;  /* 0x002000002c1879f0 */ /* 0x000fe20008000818 */
[----:B------:R-:W-:Y:S04]  /*125e0*/  STL [R1+0x490], R232 ;  /* 0x000490e801007387 */ /* 0x000fe80000100800 */
[----:B------:R-:W-:Y:S01]  /*125f0*/  STL [R1+0x48c], R233 ;  /* 0x00048ce901007387 */ /* 0x000fe20000100800 */
[----:B------:R-:W-:-:S03]  /*12600*/  WARPGROUP.DEPBAR.LE gsb0, 0x0 ;  /* 0x00008000000079c5 */ /* 0x000fc60000010000 */
[----:B------:R-:W-:Y:S01]  /*12610*/  STL [R1+0x488], R234 ;  /* 0x000488ea01007387 */ /* 0x000fe20000100800 */
[----:B0-----:R-:W-:Y:S01]  /*12620*/  IMAD.MOV.U32 R17, RZ, RZ, R54 ;  /* 0x000000ffff117224 */ /* 0x001fe200078e0036 */
[----:B------:R-:W-:Y:S02]  /*12630*/  MOV R8, R55 ;  /* 0x0000003700087202 */ /* 0x000fe40000000f00 */
[----:B------:R-:W-:Y:S01]  /*12640*/  STL [R1+0x484], R235 ;  /* 0x000484eb01007387 */ /* 0x000fe20000100800 */
[----:B------:R-:W-:Y:S01]  /*12650*/  MOV R9, R52 ;  /* 0x0000003400097202 */ /* 0x000fe20000000f00 */
[----:B------:R-:W-:Y:S02]  /*12660*/  IMAD.MOV.U32 R16, RZ, RZ, R53 ;  /* 0x000000ffff107224 */ /* 0x000fe400078e0035 */
[----:B------:R-:W-:Y:S01]  /*12670*/  STL [R1+0x480], R0 ;  /* 0x0004800001007387 */ /* 0x000fe20000100800 */
[----:B------:R-:W-:-:S03]  /*12680*/  IMAD.MOV.U32 R3, RZ, RZ, R50 ;  /* 0x000000ffff037224 */ /* 0x000fc600078e0032 */
[----:B------:R0:W-:Y:S01]  /*12690*/  STL [R1+0x47c], R2 ;  /* 0x00047c0201007387 */ /* 0x0001e20000100800 */
[----:B------:R-:W-:Y:S01]  /*126a0*/  IMAD.MOV.U32 R5, RZ, RZ, R51 ;  /* 0x000000ffff057224 */ /* 0x000fe200078e0033 */
[----:B------:R-:W-:Y:S02]  /*126b0*/  MOV R18, R49 ;  /* 0x0000003100127202 */ /* 0x000fe40000000f00 */
[----:B------:R-:W2:Y:S01]  /*126c0*/  LDL.LU.64 R54, [R1+0x5d0] ;  /* 0x0005d00001367983 */ /* 0x000ea20000300a00 */
[----:B------:R-:W-:-:S03]  /*126d0*/  IMAD.MOV.U32 R19, RZ, RZ, R48 ;  /* 0x000000ffff137224 */ /* 0x000fc600078e0030 */
[----:B------:R-:W4:Y:S01]  /*126e0*/  LDL.LU.64 R52, [R1+0x5c8] ;  /* 0x0005c80001347983 */ /* 0x000f220000300a00 */
[----:B---3--:R-:W-:-:S03]  /*126f0*/  WARPGROUP.ARRIVE ;  /* 0x00000000000079c5 */ /* 0x008fc60000000000 */
[----:B------:R-:W3:Y:S01]  /*12700*/  LDL.LU.64 R50, [R1+0x5c0] ;  /* 0x0005c00001327983 */ /* 0x000ee20000300a00 */
[----:B0-----:R-:W-:Y:S01]  /*12710*/  IMAD.MOV.U32 R2, RZ, RZ, R30 ;  /* 0x000000ffff027224 */ /* 0x001fe200078e001e */
[----:B------:R-:W-:Y:S01]  /*12720*/  MOV R0, R29 ;  /* 0x0000001d00007202 */ /* 0x000fe20000000f00 */
[----:B------:R-:W-:Y:S01]  /*12730*/  IMAD.MOV.U32 R7, RZ, RZ, R31 ;  /* 0x000000ffff077224 */ /* 0x000fe200078e001f */
[----:B------:R-:W3:Y:S01]  /*12740*/  LDL.LU.64 R48, [R1+0x5b8] ;  /* 0x0005b80001307983 */ /* 0x000ee20000300a00 */
[----:B------:R-:W-:Y:S01]  /*12750*/  HGMMA.64x16x16.F32 R216, gdesc[UR40], R216, gsb0 ;  /* 0x0020000028d879f0 */ /* 0x000fe200080008d8 */
[----:B------:R-:W-:Y:S01]  /*12760*/  IMAD.MOV.U32 R235, RZ, RZ, R28 ;  /* 0x000000ffffeb7224 */ /* 0x000fe200078e001c */
[----:B------:R-:W-:Y:S01]  /*12770*/  MOV R233, R26 ;  /* 0x0000001a00e97202 */ /* 0x000fe20000000f00 */
[----:B------:R-:W3:Y:S01]  /*12780*/  LDL.LU.64 R30, [R1+0x5b0] ;  /* 0x0005b000011e7983 */ /* 0x000ee20000300a00 */
[----:B------:R-:W-:Y:S02]  /*12790*/  IMAD.MOV.U32 R234, RZ, RZ, R27 ;  /* 0x000000ffffea7224 */ /* 0x000fe400078e001b */
[----:B------:R-:W-:Y:S01]  /*127a0*/  IMAD.MOV.U32 R23, RZ, RZ, R24 ;  /* 0x000000ffff177224 */ /* 0x000fe200078e0018 */
[----:B------:R-:W3:Y:S01]  /*127b0*/  LDL.LU.64 R28, [R1+0x5a8] ;  /* 0x0005a800011c7983 */ /* 0x000ee20000300a00 */
[----:B------:R-:W-:-:S03]  /*127c0*/  IMAD.MOV.U32 R232, RZ, RZ, R25 ;  /* 0x000000ffffe87224 */ /* 0x000fc600078e0019 */
[----:B------:R-:W3:Y:S04]  /*127d0*/  LDL.LU.64 R26, [R1+0x5a0] ;  /* 0x0005a000011a7983 */ /* 0x000ee80000300a00 */
[----:B------:R-:W3:Y:S01]  /*127e0*/  LDL.LU.64 R24, [R1+0x598] ;  /* 0x0005980001187983 */ /* 0x000ee20000300a00 */
[----:B------:R-:W-:Y:S02]  /*127f0*/  WARPGROUP.DEPBAR.LE gsb0, 0x0 ;  /* 0x00008000000079c5 */ /* 0x000fe40000010000 */
        /* <DEDUP_REMOVED lines=13> */
[----:B------:R-:W-:Y:S01]  /*128d0*/  UMOV UR37, UR57 ;  /* 0x0000003900257c82 */ /* 0x000fe20008000000 */
        /* <DEDUP_REMOVED lines=90> */
[----:B------:R-:W-:Y:S01]  /*12e80*/  UMOV UR20, UR56 ;  /* 0x0000003800147c82 */ /* 0x000fe20008000000 */
[----:B------:R-:W-:Y:S01]  /*12e90*/  UMOV UR21, UR57 ;  /* 0x0000003900157c82 */ /* 0x000fe20008000000 */
[----:B------:R-:W-:Y:S01]  /*12ea0*/  MOV R148, R96 ;  /* 0x0000006000947202 */ /* 0x000fe20000000f00 */
[----:B------:R-:W-:Y:S01]  /*12eb0*/  IMAD.MOV.U32 R149, RZ, RZ, R97 ;  /* 0x000000ffff957224 */ /* 0x000fe200078e0061 */
[----:B------:R-:W2:Y:S01]  /*12ec0*/  LDL.LU R96, [R1+0x504] ;  /* 0x0005040001607983 */ /* 0x000ea20000300800 */
[----:B------:R-:W-:Y:S01]  /*12ed0*/  IMAD.MOV.U32 R150, RZ, RZ, R98 ;  /* 0x000000ffff967224 */ /* 0x000fe200078e0062 */
[----:B------:R-:W-:-:S02]  /*12ee0*/  MOV R151, R99 ;  /* 0x0000006300977202 */ /* 0x000fc40000000f00 */
        /* <DEDUP_REMOVED lines=13> */
[----:B------:R-:W2:Y:S01]  /*12fc0*/  LDL.LU R100, [R1+0x4f4] ;  /* 0x0004f40001647983 */ /* 0x000ea20000300800 */
[----:B------:R-:W-:-:S03]  /*12fd0*/  IMAD.MOV.U32 R121, RZ, RZ, R101 ;  /* 0x000000ffff797224 */ /* 0x000fc600078e0065 */
        /* <DEDUP_REMOVED lines=24> */
[----:B------:R-:W4:Y:S04]  /*13160*/  LDL.LU R76, [R1+0x4d4] ;  /* 0x0004d400014c7983 */ /* 0x000f280000300800 */
[----:B------:R-:W4:Y:S04]  /*13170*/  LDL.LU R77, [R1+0x4d0] ;  /* 0x0004d000014d7983 */ /* 0x000f280000300800 */
[----:B------:R-:W4:Y:S04]  /*13180*/  LDL.LU R78, [R1+0x4cc] ;  /* 0x0004cc00014e7983 */ /* 0x000f280000300800 */
[----:B------:R-:W4:Y:S01]  /*13190*/  LDL.LU R79, [R1+0x4c8] ;  /* 0x0004c800014f7983 */ /* 0x000f220000300800 */
[----:B------:R-:W-:Y:S01]  /*131a0*/  IMAD.MOV.U32 R100, RZ, RZ, R52 ;  /* 0x000000ffff647224 */ /* 0x000fe200078e0034 */
[----:B------:R-:W-:Y:S01]  /*131b0*/  MOV R102, R54 ;  /* 0x0000003600667202 */ /* 0x000fe20000000f00 */
[----:B------:R-:W-:Y:S01]  /*131c0*/  IMAD.MOV.U32 R101, RZ, RZ, R53 ;  /* 0x000000ffff657224 */ /* 0x000fe200078e0035 */
        /* <DEDUP_REMOVED lines=46> */
[----:B------:R-:W-:Y:S01]  /*134b0*/  UMOV UR55, 0x40000040 ;  /* 0x4000004000377882 */ /* 0x000fe20000000000 */
        /* <DEDUP_REMOVED lines=76> */
[----:B0-----:R-:W-:Y:S01]  /*13980*/  IMAD.MOV.U32 R216, RZ, RZ, R208 ;  /* 0x000000ffffd87224 */ /* 0x001fe200078e00d0 */
[----:B------:R-:W-:-:S02]  /*13990*/  MOV R217, R209 ;  /* 0x000000d100d97202 */ /* 0x000fc40000000f00 */
[----:B------:R-:W4:Y:S01]  /*139a0*/  LDL.LU R208, [R1+0x4b4] ;  /* 0x0004b40001d07983 */ /* 0x000f220000300800 */
[----:B-1----:R-:W-:Y:S02]  /*139b0*/  IMAD.MOV.U32 R218, RZ, RZ, R210 ;  /* 0x000000ffffda7224 */ /* 0x002fe400078e00d2 */
[----:B------:R-:W-:Y:S01]  /*139c0*/  IMAD.MOV.U32 R219, RZ, RZ, R211 ;  /* 0x000000ffffdb7224 */ /* 0x000fe200078e00d3 */
[----:B------:R-:W4:Y:S01]  /*139d0*/  LDL.LU R209, [R1+0x4b0] ;  /* 0x0004b00001d17983 */ /* 0x000f220000300800 */
[----:B--2---:R-:W-:Y:S01]  /*139e0*/  MOV R220, R212 ;  /* 0x000000d400dc7202 */ /* 0x004fe20000000f00 */
[----:B------:R-:W-:Y:S02]  /*139f0*/  IMAD.MOV.U32 R221, RZ, RZ, R213 ;  /* 0x000000ffffdd7224 */ /* 0x000fe400078e00d5 */
[----:B------:R-:W4:Y:S01]  /*13a00*/  LDL.LU R210, [R1+0x4ac] ;  /* 0x0004ac0001d27983 */ /* 0x000f220000300800 */
[----:B---3--:R-:W-:-:S03]  /*13a10*/  IMAD.MOV.U32 R222, RZ, RZ, R214 ;  /* 0x000000ffffde7224 */ /* 0x008fc600078e00d6 */
[----:B------:R-:W4:Y:S01]  /*13a20*/  LDL.LU R211, [R1+0x4a8] ;  /* 0x0004a80001d37983 */ /* 0x000f220000300800 */
[----:B------:R-:W-:-:S03]  /*13a30*/  MOV R223, R215 ;  /* 0x000000d700df7202 */ /* 0x000fc60000000f00 */
        /* <DEDUP_REMOVED lines=30> */
[----:B------:R-:W-:-:S02]  /*13c20*/  UIADD3 UR10, UR60, 0x686, URZ ;  /* 0x000006863c0a7890 */ /* 0x000fc4000fffe03f */
[----:B------:R-:W-:Y:S01]  /*13c30*/  UIADD3 UR6, UR60, 0x706, URZ ;  /* 0x000007063c067890 */ /* 0x000fe2000fffe03f */
[----:B------:R-:W2:Y:S01]  /*13c40*/  LDL.LU R197, [R1+0x54] ;  /* 0x0000540001c57983 */ /* 0x000ea20000300800 */
[----:B----4-:R-:W-:Y:S01]  /*13c50*/  WARPGROUP.ARRIVE ;  /* 0x00000000000079c5 */ /* 0x010fe20000000000 */
[----:B------:R-:W-:Y:S01]  /*13c60*/  UMOV UR60, UR15 ;  /* 0x0000000f003c7c82 */ /* 0x000fe20008000000 */
[----:B------:R-:W-:Y:S01]  /*13c70*/  UMOV UR12, UR56 ;  /* 0x00000038000c7c82 */ /* 0x000fe20008000000 */
[----:B------:R-:W-:Y:S01]  /*13c80*/  UMOV UR13, UR57 ;  /* 0x00000039000d7c82 */ /* 0x000fe20008000000 */
[----:B------:R-:W-:Y:S01]  /*13c90*/  UMOV UR8, UR56 ;  /* 0x0000003800087c82 */ /* 0x000fe20008000000 */
[----:B------:R-:W-:Y:S01]  /*13ca0*/  UMOV UR9, UR57 ;  /* 0x0000003900097c82 */ /* 0x000fe20008000000 */
[----:B------:R-:W-:Y:S01]  /*13cb0*/  HGMMA.64x16x16.F32 R208, gdesc[UR32], R208, gsb0 ;  /* 0x0020000020d079f0 */ /* 0x000fe200080008d0 */
[----:B------:R-:W-:Y:S01]  /*13cc0*/  UMOV UR11, 0x40000040 ;  /* 0x40000040000b7882 */ /* 0x000fe20000000000 */
[----:B------:R-:W-:Y:S01]  /*13cd0*/  UMOV UR52, UR4 ;  /* 0x0000000400347c82 */ /* 0x000fe20008000000 */
[----:B------:R-:W-:Y:S01]  /*13ce0*/  UMOV UR53, UR5 ;  /* 0x0000000500357c82 */ /* 0x000fe20008000000 */
[----:B------:R-:W-:Y:S01]  /*13cf0*/  UMOV UR7, 0x40000040 ;  /* 0x4000004000077882 */ /* 0x000fe20000000000 */
[----:B------:R-:W2:Y:S01]  /*13d00*/  LDL.LU R198, [R1+0x58] ;  /* 0x0000580001c67983 */ /* 0x000ea20000300800 */
[----:B------:R-:W-:-:S02]  /*13d10*/  WARPGROUP.DEPBAR.LE gsb0, 0x0 ;  /* 0x00008000000079c5 */ /* 0x000fc40000010000 */
[----:B------:R-:W-:Y:S01]  /*13d20*/  WARPGROUP.ARRIVE ;  /* 0x00000000000079c5 */ /* 0x000fe20000000000 */
[----:B------:R-:W-:Y:S01]  /*13d30*/  UMOV UR15, 0x40000040 ;  /* 0x40000040000f7882 */ /* 0x000fe20000000000 */
[----:B------:R-:W-:Y:S01]  /*13d40*/  UMOV UR4, UR56 ;  /* 0x0000003800047c82 */ /* 0x000fe20008000000 */
[----:B------:R-:W-:Y:S01]  /*13d50*/  UMOV UR5, UR57 ;  /* 0x0000003900057c82 */ /* 0x000fe20008000000 */
[----:B------:R-:W2:Y:S02]  /*13d60*/  LDL.LU R199, [R1+0x5c] ;  /* 0x00005c0001c77983 */ /* 0x000ea40000300800 */
        /* <DEDUP_REMOVED lines=83> */
[----:B0-----:R-:W-:-:S03]  /*142a0*/  IMAD.MOV.U32 R192, RZ, RZ, R23 ;  /* 0x000000ffffc07224 */ /* 0x001fc600078e0017 */
[----:B------:R-:W4:Y:S01]  /*142b0*/  LDL.LU R23, [R1+0x494] ;  /* 0x0004940001177983 */ /* 0x000f220000300800 */
[----:B------:R-:W-:Y:S01]  /*142c0*/  IMAD.MOV.U32 R193, RZ, RZ, R232 ;  /* 0x000000ffffc17224 */ /* 0x000fe200078e00e8 */
[----:B-1----:R-:W-:Y:S01]  /*142d0*/  MOV R194, R233 ;  /* 0x000000e900c27202 */ /* 0x002fe20000000f00 */
[----:B------:R-:W-:Y:S01]  /*142e0*/  IMAD.MOV.U32 R195, RZ, RZ, R234 ;  /* 0x000000ffffc37224 */ /* 0x000fe200078e00ea */
[----:B--2---:R-:W-:Y:S01]  /*142f0*/  MOV R197, R0 ;  /* 0x0000000000c57202 */ /* 0x004fe20000000f00 */
[----:B------:R-:W-:Y:S01]  /*14300*/  IMAD.MOV.U32 R196, RZ, RZ, R235 ;  /* 0x000000ffffc47224 */ /* 0x000fe200078e00eb */
[----:B------:R-:W-:Y:S01]  /*14310*/  MOV R168, R19 ;  /* 0x0000001300a87202 */ /* 0x000fe20000000f00 */
[----:B---3--:R-:W-:Y:S02]  /*14320*/  IMAD.MOV.U32 R198, RZ, RZ, R2 ;  /* 0x000000ffffc67224 */ /* 0x008fe400078e0002 */
[----:B------:R-:W-:Y:S01]  /*14330*/  IMAD.MOV.U32 R199, RZ, RZ, R7 ;  /* 0x000000ffffc77224 */ /* 0x000fe200078e0007 */
[----:B------:R-:W-:-:S02]  /*14340*/  WARPGROUP.DEPBAR.LE gsb0, 0x0 ;  /* 0x00008000000079c5 */ /* 0x000fc40000010000 */
[----:B------:R0:W-:Y:S04]  /*14350*/  STL.64 [R1+0xa0], R216 ;  /* 0x0000a0d801007387 */ /* 0x0001e80000100a00 */
[----:B------:R1:W-:Y:S04]  /*14360*/  STL.64 [R1+0xa8], R218 ;  /* 0x0000a8da01007387 */ /* 0x0003e80000100a00 */
[----:B------:R2:W-:Y:S04]  /*14370*/  STL.64 [R1+0xb0], R220 ;  /* 0x0000b0dc01007387 */ /* 0x0005e80000100a00 */
[----:B------:R-:W-:Y:S04]  /*14380*/  STL.64 [R1+0xb8], R222 ;  /* 0x0000b8de01007387 */ /* 0x000fe80000100a00 */
[----:B------:R-:W3:Y:S04]  /*14390*/  LDL.LU R232, [R1+0x490] ;  /* 0x0004900001e87983 */ /* 0x000ee80000300800 */
[----:B------:R-:W2:Y:S04]  /*143a0*/  LDL.LU R233, [R1+0x48c] ;  /* 0x00048c0001e97983 */ /* 0x000ea80000300800 */
[----:B------:R-:W4:Y:S04]  /*143b0*/  LDL.LU R234, [R1+0x488] ;  /* 0x0004880001ea7983 */ /* 0x000f280000300800 */
[----:B------:R-:W3:Y:S01]  /*143c0*/  LDL.LU R235, [R1+0x484] ;  /* 0x0004840001eb7983 */ /* 0x000ee20000300800 */
[----:B------:R-:W-:-:S03]  /*143d0*/  IMAD.MOV.U32 R169, RZ, RZ, R18 ;  /* 0x000000ffffa97224 */ /* 0x000fc600078e0012 */
[----:B------:R-:W2:Y:S01]  /*143e0*/  LDL.LU R0, [R1+0x480] ;  /* 0x0004800001007983 */ /* 0x000ea20000300800 */
[----:B------:R-:W-:-:S03]  /*143f0*/  IMAD.MOV.U32 R170, RZ, RZ, R3 ;  /* 0x000000ffffaa7224 */ /* 0x000fc600078e0003 */
[----:B------:R-:W4:Y:S01]  /*14400*/  LDL.LU R2, [R1+0x47c] ;  /* 0x00047c0001027983 */ /* 0x000f220000300800 */
[----:B------:R-:W-:-:S03]  /*14410*/  MOV R171, R5 ;  /* 0x0000000500ab7202 */ /* 0x000fc60000000f00 */
[----:B------:R-:W3:Y:S01]  /*14420*/  LDL.LU R7, [R1+0x478] ;  /* 0x0004780001077983 */ /* 0x000ee20000300800 */
[----:B------:R-:W-:-:S03]  /*14430*/  IMAD.MOV.U32 R172, RZ, RZ, R9 ;  /* 0x000000ffffac7224 */ /* 0x000fc600078e0009 */
[----:B------:R-:W2:Y:S01]  /*14440*/  LDL.LU R19, [R1+0x474] ;  /* 0x0004740001137983 */ /* 0x000ea20000300800 */
[----:B------:R-:W-:-:S03]  /*14450*/  IMAD.MOV.U32 R173, RZ, RZ, R16 ;  /* 0x000000ffffad7224 */ /* 0x000fc600078e0010 */
[----:B------:R-:W4:Y:S01]  /*14460*/  LDL.LU R18, [R1+0x470] ;  /* 0x0004700001127983 */ /* 0x000f220000300800 */
[----:B------:R-:W-:-:S03]  /*14470*/  MOV R174, R17 ;  /* 0x0000001100ae7202 */ /* 0x000fc60000000f00 */
[----:B------:R-:W4:Y:S04]  /*14480*/  LDL.LU R3, [R1+0x46c] ;  /* 0x00046c0001037983 */ /* 0x000f280000300800 */
[----:B------:R-:W4:Y:S04]  /*14490*/  LDL.LU R5, [R1+0x468] ;  /* 0x0004680001057983 */ /* 0x000f280000300800 */
[----:B------:R-:W4:Y:S04]  /*144a0*/  LDL.LU R9, [R1+0x464] ;  /* 0x0004640001097983 */ /* 0x000f280000300800 */
[----:B------:R-:W4:Y:S04]  /*144b0*/  LDL.LU R16, [R1+0x460] ;  /* 0x0004600001107983 */ /* 0x000f280000300800 */
[----:B------:R-:W4:Y:S01]  /*144c0*/  LDL.LU R17, [R1+0x45c] ;  /* 0x00045c0001117983 */ /* 0x000f220000300800 */
[----:B------:R-:W-:-:S03]  /*144d0*/  IMAD.MOV.U32 R175, RZ, RZ, R8 ;  /* 0x000000ffffaf7224 */ /* 0x000fc600078e0008 */
[----:B------:R-:W4:Y:S01]  /*144e0*/  LDL.LU R8, [R1+0x458] ;  /* 0x0004580001087983 */ /* 0x000f220000300800 */
[----:B---3--:R-:W-:Y:S01]  /*144f0*/  MOV R127, R7 ;  /* 0x00000007007f7202 */ /* 0x008fe20000000f00 */
[----:B--2---:R-:W-:Y:S02]  /*14500*/  IMAD.MOV.U32 R126, RZ, RZ, R19 ;  /* 0x000000ffff7e7224 */ /* 0x004fe400078e0013 */
[----:B----4-:R-:W-:Y:S02]  /*14510*/  IMAD.MOV.U32 R120, RZ, RZ, R3 ;  /* 0x000000ffff787224 */ /* 0x010fe400078e0003 */
[----:B------:R-:W2:Y:S01]  /*14520*/  LDL.LU R3, [R1+0x454] ;  /* 0x0004540001037983 */ /* 0x000ea20000300800 */
[----:B------:R-:W-:-:S03]  /*14530*/  MOV R121, R5 ;  /* 0x0000000500797202 */ /* 0x000fc60000000f00 */
[----:B------:R-:W3:Y:S01]  /*14540*/  LDL.LU R5, [R1+0x450] ;  /* 0x0004500001057983 */ /* 0x000ee20000300800 */
[----:B------:R-:W-:-:S03]  /*14550*/  IMAD.MOV.U32 R122, RZ, RZ, R9 ;  /* 0x000000ffff7a7224 */ /* 0x000fc600078e0009 */
[----:B------:R-:W4:Y:S01]  /*14560*/  LDL.LU R9, [R1+0x44c] ;  /* 0x00044c0001097983 */ /* 0x000f220000300800 */
[----:B------:R-:W-:-:S03]  /*14570*/  IMAD.MOV.U32 R123, RZ, RZ, R16 ;  /* 0x000000ffff7b7224 */ /* 0x000fc600078e0010 */
[----:B------:R-:W2:Y:S01]  /*14580*/  LDL.LU R16, [R1+0x448] ;  /* 0x0004480001107983 */ /* 0x000ea20000300800 */
[----:B------:R-:W-:Y:S01]  /*14590*/  IMAD.MOV.U32 R125, RZ, RZ, R18 ;  /* 0x000000ffff7d7224 */ /* 0x000fe200078e0012 */
[----:B------:R-:W-:Y:S02]  /*145a0*/  MOV R124, R17 ;  /* 0x00000011007c7202 */ /* 0x000fe40000000f00 */
[----:B------:R-:W3:Y:S04]  /*145b0*/  LDL.LU R17, [R1+0x444] ;  /* 0x0004440001117983 */ /* 0x000ee80000300800 */
[----:B------:R-:W4:Y:S04]  /*145c0*/  LDL.LU R18, [R1+0x440] ;  /* 0x0004400001127983 */ /* 0x000f280000300800 */
[----:B------:R-:W2:Y:S04]  /*145d0*/  LDL.LU R19, [R1+0x43c] ;  /* 0x00043c0001137983 */ /* 0x000ea80000300800 */
[----:B------:R-:W3:Y:S04]  /*145e0*/  LDL.LU R7, [R1+0x438] ;  /* 0x0004380001077983 */ /* 0x000ee80000300800 */
[----:B------:R-:W4:Y:S04]  /*145f0*/  LDL.LU R96, [R1+0x200] ;  /* 0x0002000001607983 */ /* 0x000f280000300800 */
[----:B------:R-:W4:Y:S04]  /*14600*/  LDL.LU R97, [R1+0x204] ;  /* 0x0002040001617983 */ /* 0x000f280000300800 */
[----:B------:R-:W4:Y:S01]  /*14610*/  LDL.LU R98, [R1+0x208] ;  /* 0x0002080001627983 */ /* 0x000f220000300800 */
[----:B------:R-:W-:-:S03]  /*14620*/  IMAD.MOV.U32 R103, RZ, RZ, R8 ;  /* 0x000000ffff677224 */ /* 0x000fc600078e0008 */
[----:B------:R-:W4:Y:S04]  /*14630*/  LDL.LU R99, [R1+0x20c] ;  /* 0x00020c0001637983 */ /* 0x000f280000300800 */
[----:B------:R-:W4:Y:S04]  /*14640*/  LDL.LU R100, [R1+0x210] ;  /* 0x0002100001647983 */ /* 0x000f280000300800 */
[----:B------:R-:W4:Y:S04]  /*14650*/  LDL.LU R101, [R1+0x214] ;  /* 0x0002140001657983 */ /* 0x000f280000300800 */
[----:B------:R-:W4:Y:S04]  /*14660*/  LDL.LU R102, [R1+0x218] ;  /* 0x0002180001667983 */ /* 0x000f280000300800 */
        /* <DEDUP_REMOVED lines=28> */
[----:B------:R-:W-:Y:S01]  /*14830*/  UMOV UR52, UR4 ;  /* 0x0000000400347c82 */ /* 0x000fe20008000000 */
[----:B------:R-:W-:Y:S01]  /*14840*/  UMOV UR53, UR5 ;  /* 0x0000000500357c82 */ /* 0x000fe20008000000 */
        /* <DEDUP_REMOVED lines=8> */
[----:B------:R-:W-:Y:S03]  /*148d0*/  HGMMA.64x16x16.F32 R208, gdesc[UR48], R208, gsb0 ;  /* 0x0020000030d079f0 */ /* 0x000fe600080008d0 */
[----:B------:R-:W-:Y:S02]  /*148e0*/  WARPGROUP.DEPBAR.LE gsb0, 0x0 ;  /* 0x00008000000079c5 */ /* 0x000fe40000010000 */
[----:B---3--:R-:W-:-:S06]  /*148f0*/  WARPGROUP.ARRIVE ;  /* 0x00000000000079c5 */ /* 0x008fcc0000000000 */
[----:B------:R-:W-:Y:S01]  /*14900*/  HGMMA.64x16x16.F32 R24, gdesc[UR52], R24, gsb0 ;  /* 0x00200000341879f0 */ /* 0x000fe20008000818 */
[----:B--2---:R-:W-:Y:S01]  /*14910*/  IMAD.MOV.U32 R55, RZ, RZ, R8 ;  /* 0x000000ffff377224 */ /* 0x004fe200078e0008 */
        /* <DEDUP_REMOVED lines=18> */
[----:B------:R2:W5:Y:S04]  /*14a40*/  LDL.LU R19, [R1+0x428] ;  /* 0x0004280001137983 */ /* 0x0005680000300800 */
[----:B------:R2:W5:Y:S04]  /*14a50*/  LDL.LU R18, [R1+0x424] ;  /* 0x0004240001127983 */ /* 0x0005680000300800 */
[----:B------:R2:W5:Y:S04]  /*14a60*/  LDL.LU R17, [R1+0x420] ;  /* 0x0004200001117983 */ /* 0x0005680000300800 */
[----:B------:R2:W5:Y:S04]  /*14a70*/  LDL.LU R16, [R1+0x41c] ;  /* 0x00041c0001107983 */ /* 0x0005680000300800 */
[----:B------:R2:W5:Y:S04]  /*14a80*/  LDL.LU R9, [R1+0x418] ;  /* 0x0004180001097983 */ /* 0x0005680000300800 */
[----:B------:R2:W5:Y:S04]  /*14a90*/  LDL.LU R5, [R1+0x414] ;  /* 0x0004140001057983 */ /* 0x0005680000300800 */
[----:B------:R2:W5:Y:S04]  /*14aa0*/  LDL.LU R3, [R1+0x410] ;  /* 0x0004100001037983 */ /* 0x0005680000300800 */
[----:B------:R2:W5:Y:S01]  /*14ab0*/  LDL.LU R2, [R1+0x40c] ;  /* 0x00040c0001027983 */ /* 0x0005620000300800 */
[----:B------:R-:W-:-:S02]  /*14ac0*/  WARPGROUP.DEPBAR.LE gsb0, 0x0 ;  /* 0x00008000000079c5 */ /* 0x000fc40000010000 */
[----:B------:R-:W-:Y:S01]  /*14ad0*/  WARPGROUP.ARRIVE ;  /* 0x00000000000079c5 */ /* 0x000fe20000000000 */
[----:B------:R2:W5:Y:S05]  /*14ae0*/  LDL.LU R0, [R1+0x408] ;  /* 0x0004080001007983 */ /* 0x00056a0000300800 */
[----:B------:R-:W-:Y:S01]  /*14af0*/  HGMMA.64x16x16.F32 R48, gdesc[UR56], R48, gsb0 ;  /* 0x00200000383079f0 */ /* 0x000fe20008000830 */
[----:B------:R-:W-:Y:S02]  /*14b00*/  R2UR UR59, R6 ;  /* 0x00000000063b72ca */ /* 0x000fe400000e0000 */
[----:B------:R-:W-:Y:S01]  /*14b10*/  R2UR UR58, R4 ;  /* 0x00000000043a72ca */ /* 0x000fe200000e0000 */
[----:B------:R-:W-:Y:S01]  /*14b20*/  UMOV UR56, UR4 ;  /* 0x0000000400387c82 */ /* 0x000fe20008000000 */
[----:B------:R-:W-:Y:S01]  /*14b30*/  UMOV UR57, UR5 ;  /* 0x0000000500397c82 */ /* 0x000fe20008000000 */
[----:B------:R-:W-:-:S02]  /*14b40*/  WARPGROUP.DEPBAR.LE gsb0, 0x0 ;  /* 0x00008000000079c5 */ /* 0x000fc40000010000 */
[----:B------:R-:W-:-:S08]  /*14b50*/  WARPGROUP.ARRIVE ;  /* 0x00000000000079c5 */ /* 0x000fd00000000000 */
        /* <DEDUP_REMOVED lines=31> */
[----:B-1----:R-:W-:Y:S01]  /*14d50*/  MOV R218, R15 ;  /* 0x0000000f00da7202 */ /* 0x002fe20000000f00 */
[----:B------:R-:W-:Y:S01]  /*14d60*/  IMAD.MOV.U32 R217, RZ, RZ, R20 ;  /* 0x000000ffffd97224 */ /* 0x000fe200078e0014 */
[----:B------:R-:W-:Y:S01]  /*14d70*/  MOV R221, R12 ;  /* 0x0000000c00dd7202 */ /* 0x000fe20000000f00 */
[----:B------:R-:W-:-:S02]  /*14d80*/  IMAD.MOV.U32 R219, RZ, RZ, R14 ;  /* 0x000000ffffdb7224 */ /* 0x000fc400078e000e */
[----:B------:R-:W-:Y:S01]  /*14d90*/  IMAD.MOV.U32 R220, RZ, RZ, R13 ;  /* 0x000000ffffdc7224 */ /* 0x000fe200078e000d */
[----:B---3--:R2:W5:Y:S01]  /*14da0*/  LDL.LU.64 R214, [R1+0x400] ;  /* 0x0004000001d67983 */ /* 0x0085620000300a00 */
[----:B------:R-:W-:-:S03]  /*14db0*/  IMAD.MOV.U32 R222, RZ, RZ, R11 ;  /* 0x000000ffffde7224 */ /* 0x000fc600078e000b */
[----:B------:R2:W5:Y:S01]  /*14dc0*/  LDL.LU.64 R212, [R1+0x3f8] ;  /* 0x0003f80001d47983 */ /* 0x0005620000300a00 */
[----:B------:R-:W-:-:S03]  /*14dd0*/  IMAD.MOV.U32 R223, RZ, RZ, R10 ;  /* 0x000000ffffdf7224 */ /* 0x000fc600078e000a */
        /* <DEDUP_REMOVED lines=126> */
[----:B------:R-:W-:Y:S01]  /*155c0*/  BPT.TRAP 0x1 ;  /* 0x000000040000795c */ /* 0x000fe20000300000 */
.L_x_27:
[----:B------:R-:W2:Y:S04]  /*155d0*/  LDL R4, [R1+0x280] ;  /* 0x0002800001047983 */ /* 0x000ea80000100800 */
[----:B------:R-:W3:Y:S04]  /*155e0*/  LDL R10, [R1+0x28c] ;  /* 0x00028c00010a7983 */ /* 0x000ee80000100800 */
[----:B------:R-:W4:Y:S01]  /*155f0*/  LDL R6, [R1+0x284] ;  /* 0x0002840001067983 */ /* 0x000f220000100800 */
[----:B-----5:R-:W-:Y:S02]  /*15600*/  R2UR UR6, R0 ;  /* 0x00000000000672ca */ /* 0x020fe400000e0000 */
[----:B------:R-:W-:-:S02]  /*15610*/  R2UR UR5, R17 ;  /* 0x00000000110572ca */ /* 0x000fc400000e0000 */
[----:B--2---:R-:W-:-:S09]  /*15620*/  ISETP.NE.AND P1, PT, R4, RZ, PT ;  /* 0x000000ff0400720c */ /* 0x004fd20003f25270 */
[----:B------:R-:W-:Y:S02]  /*15630*/  MOV R4, UR6 ;  /* 0x0000000600047c02 */ /* 0x000fe40008000f00 */
[----:B---3--:R-:W-:Y:S02]  /*15640*/  R2UR UR4, R10 ;  /* 0x000000000a0472ca */ /* 0x008fe400000e0000 */
[----:B------:R-:W-:-:S05]  /*15650*/  @P1 LEA R4, R4, UR5, 0x3 ;  /* 0x0000000504041c11 */ /* 0x000fca000f8e18ff */
[----:B------:R-:W-:-:S06]  /*15660*/  @P1 VIADD R4, R4, 0x10 ;  /* 0x0000001004041836 */ /* 0x000fcc0000000000 */
[----:B------:R-:W-:Y:S01]  /*15670*/  UISETP.GT.U32.AND UP0, UPT, UR4, 0x1, UPT ;  /* 0x000000010400788c */ /* 0x000fe2000bf04070 */
[----:B----4-:R-:W-:-:S04]  /*15680*/  @P1 PRMT R4, R6, 0x654, R4 ;  /* 0x0000065406041816 */ /* 0x010fc80000000004 */
[----:B------:R0:W-:Y:S01]  /*15690*/  @P1 SYNCS.ARRIVE.TRANS64.RED.A1T0 RZ, [R4+URZ], RZ ;  /* 0x000000ff04ff19a7 */ /* 0x0001e2000810043f */
[----:B------:R-:W-:-:S13]  /*156a0*/  PLOP3.LUT P1, PT, PT, PT, UP0, 0x80, 0x0 ;  /* 0x000000000000781c */ /* 0x000fda0003f2f008 */
[----:B0-----:R-:W-:Y:S05]  /*156b0*/  @P1 BRA `(.L_x_28) ;  /* 0x0000000000041947 */ /* 0x001fea0003800000 */
[----:B------:R-:W-:Y:S01]  /*156c0*/  BPT.TRAP 0x1 ;  /* 0x000000040000795c */ /* 0x000fe20000300000 */
.L_x_28:
[----:B------:R-:W-:Y:S01]  /*156d0*/  R2UR UR6, R5 ;  /* 0x00000000050672ca */ /* 0x000fe200000e0000 */
[----:B------:R-:W-:Y:S01]  /*156e0*/  UIADD3 UR61, UR61, 0x1, URZ ;  /* 0x000000013d3d7890 */ /* 0x000fe2000fffe03f */
[----:B------:R-:W-:Y:S02]  /*156f0*/  R2UR UR4, R0 ;  /* 0x00000000000472ca */ /* 0x000fe400000e0000 */
[----:B------:R-:W-:Y:S01]  /*15700*/  R2UR UR7, R3 ;  /* 0x00000000030772ca */ /* 0x000fe200000e0000 */
[----:B------:R-:W-:-:S04]  /*15710*/  UISETP.NE.AND UP0, UPT, UR61, 0x2, UPT ;  /* 0x000000023d00788c */ /* 0x000fc8000bf05270 */
[----:B------:R-:W-:-:S04]  /*15720*/  USEL UR61, UR61, URZ, UP0 ;  /* 0x0000003f3d3d7287 */ /* 0x000fc80008000000 */
[----:B------:R-:W-:Y:S02]  /*15730*/  UISETP.GT.AND UP2, UPT, UR6, 0x1, UPT ;  /* 0x000000010600788c */ /* 0x000fe4000bf44270 */
[----:B------:R-:W-:Y:S02]  /*15740*/  UIADD3 UR4, UR4, 0x1, URZ ;  /* 0x0000000104047890 */ /* 0x000fe4000fffe03f */
[----:B------:R-:W-:Y:S02]  /*15750*/  UIADD3 UR5, UR6, -0x1, URZ ;  /* 0xffffffff06057890 */ /* 0x000fe4000fffe03f */
[----:B------:R-:W-:Y:S01]  /*15760*/  PLOP3.LUT P1, PT, PT, PT, UP2, 0x80, 0x0 ;  /* 0x000000000000781c */ /* 0x000fe20003f2f028 */
[----:B------:R-:W-:Y:S02]  /*15770*/  UISETP.NE.AND UP1, UPT, UR4, 0x2, UPT ;  /* 0x000000020400788c */ /* 0x000fe4000bf25270 */
[----:B------:R-:W-:Y:S01]  /*15780*/  USEL UR6, URZ, 0x1, UP0 ;  /* 0x000000013f067887 */ /* 0x000fe20008000000 */
[----:B------:R-:W-:Y:S01]  /*15790*/  MOV R5, UR5 ;  /* 0x0000000500057c02 */ /* 0x000fe20008000f00 */
[----:B------:R-:W-:-:S02]  /*157a0*/  USEL UR4, UR4, URZ, UP1 ;  /* 0x0000003f04047287 */ /* 0x000fc40008800000 */
[----:B------:R-:W-:-:S04]  /*157b0*/  ULOP3.LUT UR7, UR7, UR6, URZ, 0x3c, !UPT ;  /* 0x0000000607077292 */ /* 0x000fc8000f8e3c3f */
[----:B------:R-:W-:Y:S02]  /*157c0*/  IMAD.U32 R0, RZ, RZ, UR4 ;  /* 0x00000004ff007e24 */ /* 0x000fe4000f8e00ff */
[----:B------:R-:W-:Y:S01]  /*157d0*/  IMAD.U32 R3, RZ, RZ, UR7 ;  /* 0x00000007ff037e24 */ /* 0x000fe2000f8e00ff */
[----:B------:R-:W-:Y:S06]  /*157e0*/  @P1 BRA `(.L_x_29) ;  /* 0xffffff6000b41947 */ /* 0x000fec000383ffff */
.L_x_22:
[----:B------:R0:W5:Y:S01]  /*157f0*/  LDL R4, [R1+0x2b8] ;  /* 0x0002b80001047983 */ /* 0x0001620000100800 */
[----:B------:R-:W1:Y:S02]  /*15800*/  LDC R0, c[0x0][0x28c] ;  /* 0x0000a300ff007b82 */ /* 0x000e640000000800 */
[----:B-1----:R-:W-:-:S13]  /*15810*/  ISETP.GE.AND P1, PT, R0, 0x1, PT ;  /* 0x000000010000780c */ /* 0x002fda0003f26270 */
[----:B0-----:R-:W-:Y:S05]  /*15820*/  @!P1 BRA `(.L_x_30) ;  /* 0x0000000000509947 */ /* 0x001fea0003800000 */
[----:B------:R-:W-:Y:S05]  /*15830*/  @!P0 BRA `(.L_x_31) ;  /* 0x0000000000048947 */ /* 0x000fea0003800000 */
[----:B------:R-:W-:Y:S01]  /*15840*/  BPT.TRAP 0x1 ;  /* 0x000000040000795c */ /* 0x000fe20000300000 */
.L_x_31:
[----:B------:R-:W2:Y:S04]  /*15850*/  LDL R0, [R1+0x280] ;  /* 0x0002800001007983 */ /* 0x000ea80000100800 */
[----:B------:R-:W3:Y:S04]  /*15860*/  LDL R3, [R1+0x28c] ;  /* 0x00028c0001037983 */ /* 0x000ee80000100800 */
[----:B------:R-:W4:Y:S01]  /*15870*/  LDL R5, [R1+0x284] ;  /* 0x0002840001057983 */ /* 0x000f220000100800 */
[----:B-----5:R-:W-:Y:S02]  /*15880*/  R2UR UR6, R4 ;  /* 0x00000000040672ca */ /* 0x020fe400000e0000 */
[----:B------:R-:W-:-:S02]  /*15890*/  R2UR UR5, R17 ;  /* 0x00000000110572ca */ /* 0x000fc400000e0000 */
[----:B--2---:R-:W-:Y:S02]  /*158a0*/  ISETP.NE.AND P0, PT, R0, RZ, PT ;  /* 0x000000ff0000720c */ /* 0x004fe40003f05270 */
[----:B---3--:R-:W-:-:S09]  /*158b0*/  R2UR UR4, R3 ;  /* 0x00000000030472ca */ /* 0x008fd200000e0000 */
[----:B------:R-:W-:Y:S02]  /*158c0*/  IMAD.U32 R0, RZ, RZ, UR5 ;  /* 0x00000005ff007e24 */ /* 0x000fe4000f8e00ff */
[----:B------:R-:W-:-:S05]  /*158d0*/  @P0 VIADD R9, R9, UR6 ;  /* 0x0000000609090c36 */ /* 0x000fca0008000000 */
[----:B------:R-:W-:-:S04]  /*158e0*/  @P0 SHF.L.U32 R3, R9, 0x3, RZ ;  /* 0x0000000309030819 */ /* 0x000fc800000006ff */
[----:B------:R-:W-:Y:S01]  /*158f0*/  @P0 LOP3.LUT R3, R3, 0x8, RZ, 0xc0, !PT ;  /* 0x0000000803030812 */ /* 0x000fe200078ec0ff */
[----:B------:R-:W-:-:S03]  /*15900*/  UISETP.GT.U32.AND UP0, UPT, UR4, 0x1, UPT ;  /* 0x000000010400788c */ /* 0x000fc6000bf04070 */
[----:B------:R-:W-:-:S04]  /*15910*/  @P0 IADD3 R0, R0, 0x10, R3 ;  /* 0x0000001000000810 */ /* 0x000fc80007ffe003 */
[----:B----4-:R-:W-:-:S04]  /*15920*/  @P0 PRMT R0, R5, 0x654, R0 ;  /* 0x0000065405000816 */ /* 0x010fc80000000000 */
[----:B------:R0:W-:Y:S01]  /*15930*/  @P0 SYNCS.ARRIVE.TRANS64.RED.A1T0 RZ, [R0+URZ], RZ ;  /* 0x000000ff00ff09a7 */ /* 0x0001e2000810043f */
[----:B------:R-:W-:-:S13]  /*15940*/  PLOP3.LUT P0, PT, PT, PT, UP0, 0x80, 0x0 ;  /* 0x000000000000781c */ /* 0x000fda0003f0f008 */
[----:B0-----:R-:W-:Y:S05]  /*15950*/  @P0 BRA `(.L_x_30) ;  /* 0x0000000000040947 */ /* 0x001fea0003800000 */
[----:B------:R-:W-:Y:S01]  /*15960*/  BPT.TRAP 0x1 ;  /* 0x000000040000795c */ /* 0x000fe20000300000 */
.L_x_30:
[----:B------:R-:W2:Y:S01]  /*15970*/  LDL R0, [R1+0x2c0] ;  /* 0x0002c00001007983 */ /* 0x000ea20000100800 */
[----:B------:R-:W0:Y:S01]  /*15980*/  S2R R6, SR_TID.X ;  /* 0x0000000000067919 */ /* 0x000e220000002100 */
[----:B-----5:R-:W-:Y:S01]  /*15990*/  R2UR UR4, R18 ;  /* 0x00000000120472ca */ /* 0x020fe200000e0000 */
[----:B------:R-:W-:Y:S01]  /*159a0*/  ULDC.64 UR10, c[0x0][0x5d0] ;  /* 0x00017400000a7ab9 */ /* 0x000fe20000000a00 */
[----:B------:R-:W3:Y:S04]  /*159b0*/  LDL.LU R5, [R1+0x2bc] ;  /* 0x0002bc0001057983 */ /* 0x000ee80000300800 */
[----:B------:R-:W4:Y:S01]  /*159c0*/  LDL R22, [R1+0x290] ;  /* 0x0002900001167983 */ /* 0x000f220000100800 */
[----:B------:R-:W-:Y:S02]  /*159d0*/  R2UR UR7, R19 ;  /* 0x00000000130772ca */ /* 0x000fe400000e0000 */
[----:B------:R-:W-:-:S04]  /*159e0*/  R2UR UR5, R4 ;  /* 0x00000000040572ca */ /* 0x000fc800000e0000 */
[----:B------:R-:W-:-:S06]  /*159f0*/  UIMAD UR6, UR4, 0xf0, URZ ;  /* 0x000000f0040678a4 */ /* 0x000fcc000f8e023f */
[----:B------:R-:W-:Y:S01]  /*15a00*/  IMAD.U32 R18, RZ, RZ, UR6 ;  /* 0x00000006ff127e24 */ /* 0x000fe2000f8e00ff */
[----:B------:R-:W-:Y:S02]  /*15a10*/  UIMAD.WIDE UR8, UR7, 0x180, URZ ;  /* 0x00000180070878a5 */ /* 0x000fe4000f8e023f */
[----:B------:R-:W-:Y:S01]  /*15a20*/  UIMAD UR7, UR7, 0x180, URZ ;  /* 0x00000180070778a4 */ /* 0x000fe2000f8e023f */
[----:B0-----:R-:W-:Y:S02]  /*15a30*/  SHF.R.U32.HI R3, RZ, 0x7, R6 ;  /* 0x00000007ff037819 */ /* 0x001fe40000011606 */
[C---:B------:R-:W-:Y:S02]  /*15a40*/  LOP3.LUT R4, R6.reuse, 0x60, RZ, 0xc0, !PT ;  /* 0x0000006006047812 */ /* 0x040fe400078ec0ff */
[----:B------:R-:W-:Y:S02]  /*15a50*/  LOP3.LUT R3, R3, 0x1, RZ, 0xc0, !PT ;  /* 0x0000000103037812 */ /* 0x000fe400078ec0ff */
[----:B------:R-:W-:-:S02]  /*15a60*/  SHF.L.U32 R19, R6, 0x1, RZ ;  /* 0x0000000106137819 */ /* 0x000fc400000006ff */
[----:B------:R-:W-:Y:S01]  /*15a70*/  SHF.R.U32.HI R4, RZ, 0x1, R4 ;  /* 0x00000001ff047819 */ /* 0x000fe20000011604 */
[----:B------:R-:W-:Y:S01]  /*15a80*/  IMAD.SHL.U32 R17, R3, 0x40, RZ ;  /* 0x0000004003117824 */ /* 0x000fe200078e00ff */
[----:B------:R-:W-:-:S04]  /*15a90*/  LOP3.LUT R18, R18, 0x6, R19, 0xf8, !PT ;  /* 0x0000000612127812 */ /* 0x000fc800078ef813 */
[----:B------:R-:W-:Y:S02]  /*15aa0*/  SHF.R.S32.HI R19, RZ, 0x1f, R18 ;  /* 0x0000001fff137819 */ /* 0x000fe40000011412 */
[----:B--2---:R-:W-:Y:S02]  /*15ab0*/  R2UR UR14, R0 ;  /* 0x00000000000e72ca */ /* 0x004fe400000e0000 */
[----:B------:R-:W-:-:S04]  /*15ac0*/  SHF.R.U32.HI R0, RZ, 0x2, R6 ;  /* 0x00000002ff007819 */ /* 0x000fc80000011606 */
[----:B------:R-:W-:Y:S02]  /*15ad0*/  LOP3.LUT R0, R0, 0x7, RZ, 0xc0, !PT ;  /* 0x0000000700007812 */ /* 0x000fe400078ec0ff */
[----:B---3--:R-:W-:Y:S02]  /*15ae0*/  R2UR UR13, R5 ;  /* 0x00000000050d72ca */ /* 0x008fe400000e0000 */
[--C-:B------:R-:W-:Y:S02]  /*15af0*/  LOP3.LUT R17, R17, 0x40, R0.reuse, 0xe2, !PT ;  /* 0x0000004011117812 */ /* 0x100fe400078ee200 */
[----:B----4-:R-:W-:Y:S02]  /*15b00*/  R2UR UR15, R22 ;  /* 0x00000000160f72ca */ /* 0x010fe400000e0000 */
[----:B------:R-:W-:Y:S02]  /*15b10*/  IADD3 R0, RZ, -R4, -R0 ;  /* 0x80000004ff007210 */ /* 0x000fe40007ffe800 */
[----:B------:R-:W-:Y:S01]  /*15b20*/  LOP3.LUT R17, R17, UR8, R4, 0xfe, !PT ;  /* 0x0000000811117c12 */ /* 0x000fe2000f8efe04 */
[----:B------:R-:W-:-:S02]  /*15b30*/  IMAD.U32 R4, RZ, RZ, UR10 ;  /* 0x0000000aff047e24 */ /* 0x000fc4000f8e00ff */
[----:B------:R-:W-:-:S06]  /*15b40*/  IMAD R0, R3, -0x40, R0 ;  /* 0xffffffc003007824 */ /* 0x000fcc00078e0200 */
[----:B------:R-:W-:Y:S02]  /*15b50*/  USHF.R.S32.HI UR12, URZ, 0x1f, UR15 ;  /* 0x0000001f3f0c7899 */ /* 0x000fe4000801140f */
[----:B------:R-:W-:Y:S02]  /*15b60*/  IMAD.WIDE.U32 R4, R4, UR15, R18 ;  /* 0x0000000f04047c25 */ /* 0x000fe4000f8e0012 */
[----:B------:R-:W-:-:S03]  /*15b70*/  UIMAD UR4, UR12, UR10, URZ ;  /* 0x0000000a0c0472a4 */ /* 0x000fc6000f8e023f */
[----:B------:R-:W-:Y:S01]  /*15b80*/  ULDC UR10, c[0x0][0x284] ;  /* 0x0000a100000a7ab9 */ /* 0x000fe20000000800 */
[----:B------:R-:W-:Y:S01]  /*15b90*/  UIMAD UR4, UR15, UR11, UR4 ;  /* 0x0000000b0f0472a4 */ /* 0x000fe2000f8e0204 */
[----:B------:R-:W-:Y:S02]  /*15ba0*/  IMAD.U32 R3, RZ, RZ, UR10 ;  /* 0x0000000aff037e24 */ /* 0x000fe4000f8e00ff */
[----:B------:R-:W-:Y:S02]  /*15bb0*/  ULDC UR11, c[0x0][0x288] ;  /* 0x0000a200000b7ab9 */ /* 0x000fe40000000800 */
[----:B------:R-:W-:Y:S01]  /*15bc0*/  UISETP.GE.AND UP1, UPT, UR6, UR11, UPT ;  /* 0x0000000b0600728c */ /* 0x000fe2000bf26270 */
[----:B------:R-:W-:Y:S01]  /*15bd0*/  IADD3 R5, R5, UR4, RZ ;  /* 0x0000000405057c10 */ /* 0x000fe2000fffe0ff */
[----:B------:R-:W-:Y:S01]  /*15be0*/  UIADD3 UR4, UR14, UR5, URZ ;  /* 0x000000050e047290 */ /* 0x000fe2000fffe03f */
[----:B------:R-:W-:Y:S01]  /*15bf0*/  IADD3 R3, R3, -UR7, R0 ;  /* 0x8000000703037c10 */ /* 0x000fe2000fffe000 */
[----:B------:R-:W-:Y:S01]  /*15c00*/  UISETP.GE.OR UP1, UPT, UR7, UR10, UP1 ;  /* 0x0000000a0700728c */ /* 0x000fe20008f26670 */
[----:B------:R-:W-:Y:S01]  /*15c10*/  LOP3.LUT R0, R6, 0x3, RZ, 0xc0, !PT ;  /* 0x0000000306007812 */ /* 0x000fe200078ec0ff */
[----:B------:R-:W-:Y:S01]  /*15c20*/  USHF.R.U32.HI UR5, URZ, 0x1, UR4 ;  /* 0x000000013f057899 */ /* 0x000fe20008011604 */
[----:B------:R-:W-:Y:S01]  /*15c30*/  IMAD.MOV.U32 R6, RZ, RZ, -0x2 ;  /* 0xfffffffeff067424 */ /* 0x000fe200078e00ff */
[----:B------:R-:W-:-:S02]  /*15c40*/  UISETP.GT.U32.AND UP0, UPT, UR4, 0x1, UPT ;  /* 0x000000010400788c */ /* 0x000fc4000bf04070 */
[----:B------:R-:W-:Y:S01]  /*15c50*/  ULOP3.LUT UR5, UR5, 0x1, URZ, 0xc0, !UPT ;  /* 0x0000000105057892 */ /* 0x000fe2000f8ec03f */
[----:B------:R-:W-:Y:S01]  /*15c60*/  PLOP3.LUT P0, PT, PT, PT, UP1, 0x80, 0x0 ;  /* 0x000000000000781c */ /* 0x000fe20003f0f018 */
[----:B------:R-:W-:Y:S01]  /*15c70*/  UISETP.LT.U32.AND UP0, UPT, UR14, 0x2, UP0 ;  /* 0x000000020e00788c */ /* 0x000fe20008701070 */
[----:B------:R-:W-:Y:S01]  /*15c80*/  IMAD R0, R0, R6, UR11 ;  /* 0x0000000b00007e24 */ /* 0x000fe2000f8e0206 */
[----:B------:R-:W-:Y:S02]  /*15c90*/  UISETP.NE.U32.AND UP2, UPT, UR5, 0x1, UPT ;  /* 0x000000010500788c */ /* 0x000fe4000bf45070 */
[----:B------:R-:W-:Y:S01]  /*15ca0*/  ULOP3.LUT UR4, UR4, 0x1, URZ, 0xc0, !UPT ;  /* 0x0000000104047892 */ /* 0x000fe2000f8ec03f */
[----:B------:R-:W-:Y:S01]  /*15cb0*/  VIADD R0, R0, -UR6 ;  /* 0x8000000600007c36 */ /* 0x000fe20008000000 */
[----:B------:R-:W-:Y:S02]  /*15cc0*/  UISETP.GT.U32.AND UP2, UPT, UR14, 0x1, !UP2 ;  /* 0x000000010e00788c */ /* 0x000fe4000d744070 */
[----:B------:R-:W-:-:S02]  /*15cd0*/  USEL UR7, URZ, 0x1, !UP0 ;  /* 0x000000013f077887 */ /* 0x000fc4000c000000 */
[----:B------:R-:W-:Y:S01]  /*15ce0*/  USEL UR5, URZ, 0x1, !UP2 ;  /* 0x000000013f057887 */ /* 0x000fe2000d000000 */
[----:B------:R-:W-:Y:S01]  /*15cf0*/  MOV R7, UR4 ;  /* 0x0000000400077c02 */ /* 0x000fe20008000f00 */
[----:B------:R-:W-:Y:S02]  /*15d00*/  UMOV UR6, 0xffffffff ;  /* 0xffffffff00067882 */ /* 0x000fe40000000000 */
[----:B------:R-:W-:Y:S02]  /*15d10*/  ULOP3.LUT UR13, UR5, UR13, UR7, 0x96, !UPT ;  /* 0x0000000d050d7292 */ /* 0x000fe4000f8e9607 */
[----:B------:R0:W-:Y:S04]  /*15d20*/  STL [R1+0x2b8], R7 ;  /* 0x0002b80701007387 */ /* 0x0001e80000100800 */
[----:B0-----:R-:W-:-:S05]  /*15d30*/  IMAD.U32 R7, RZ, RZ, UR13 ;  /* 0x0000000dff077e24 */ /* 0x001fca000f8e00ff */
[----:B------:R0:W-:Y:S01]  /*15d40*/  STL [R1+0x2bc], R7 ;  /* 0x0002bc0701007387 */ /* 0x0001e20000100800 */
[----:B------:R-:W-:Y:S05]  /*15d50*/  @P0 BRA `(.L_x_32) ;  /* 0x000001b800fc0947 */ /* 0x000fea0003800000 */
[----:B------:R-:W-:Y:S01]  /*15d60*/  FSETP.NEU.AND P2, PT, R16, RZ, PT ;  /* 0x000000ff1000720b */ /* 0x000fe20003f4d000 */
[----:B------:R-:W-:Y:S01]  /*15d70*/  ULDC.64 UR10, c[0x0][0x5c8] ;  /* 0x00017200000a7ab9 */ /* 0x000fe20000000a00 */
[----:B------:R-:W-:Y:S01]  /*15d80*/  ISETP.GT.AND P0, PT, R3, RZ, PT ;  /* 0x000000ff0300720c */ /* 0x000fe20003f04270 */
[----:B------:R-:W-:Y:S01]  /*15d90*/  UIMAD UR4, UR9, UR10, URZ ;  /* 0x0000000a090472a4 */ /* 0x000fe2000f8e023f */
[----:B------:R-:W-:Y:S01]  /*15da0*/  MOV R11, UR11 ;  /* 0x0000000b000b7c02 */ /* 0x000fe20008000f00 */
[C---:B------:R-:W-:Y:S01]  /*15db0*/  IMAD.WIDE.U32 R4, R17.reuse, UR10, R4 ;  /* 0x0000000a11047c25 */ /* 0x040fe2000f8e0004 */
[----:B------:R-:W-:Y:S01]  /*15dc0*/  BSSY B0, `(.L_x_32) ;  /* 0x0001bb8000007945 */ /* 0x000fe20003800000 */
[----:B------:R-:W-:Y:S02]  /*15dd0*/  ISETP.GT.AND P1, PT, R0, RZ, P0 ;  /* 0x000000ff0000720c */ /* 0x000fe40000724270 */
[----:B------:R-:W-:-:S04]  /*15de0*/  IMAD R11, R17, R11, UR4 ;  /* 0x00000004110b7e24 */ /* 0x000fc8000f8e020b */
[----:B------:R-:W-:Y:S01]  /*15df0*/  IMAD.IADD R11, R5, 0x1, R11 ;  /* 0x00000001050b7824 */ /* 0x000fe200078e020b */
[----:B------:R-:W-:Y:S06]  /*15e00*/  @!P2 BRA `(.L_x_33) ;  /* 0x000001540010a947 */ /* 0x000fec0003800000 */
[----:B------:R-:W1:Y:S01]  /*15e10*/  LDC.64 R8, c[0x0][0x5b0] ;  /* 0x00016c00ff087b82 */ /* 0x000e620000000a00 */
[----:B------:R-:W2:Y:S01]  /*15e20*/  LDL.LU R20, [R1+0x240] ;  /* 0x0002400001147983 */ /* 0x000ea20000300800 */
[----:B------:R-:W-:Y:S01]  /*15e30*/  R2UR UR7, R22 ;  /* 0x00000000160772ca */ /* 0x000fe200000e0000 */
[----:B------:R-:W-:Y:S02]  /*15e40*/  ULDC.64 UR14, c[0x0][0x208] ;  /* 0x00008200000e7ab9 */ /* 0x000fe40000000a00 */
[----:B------:R-:W-:Y:S03]  /*15e50*/  STL.64 [R1+0x2c8], R24 ;  /* 0x0002c81801007387 */ /* 0x000fe60000100a00 */
[----:B------:R-:W3:Y:S01]  /*15e60*/  LDC.64 R14, c[0x0][0x5a8] ;  /* 0x00016a00ff0e7b82 */ /* 0x000ee20000000a00 */
[----:B-1----:R-:W-:Y:S01]  /*15e70*/  IMAD.MOV.U32 R235, RZ, RZ, R9 ;  /* 0x000000ffffeb7224 */ /* 0x002fe200078e0009 */
[----:B------:R1:W-:Y:S01]  /*15e80*/  STL.64 [R1+0x268], R8 ;  /* 0x0002680801007387 */ /* 0x0003e20000100a00 */
[----:B------:R-:W-:-:S04]  /*15e90*/  MOV R21, R8 ;  /* 0x0000000800157202 */ /* 0x000fc80000000f00 */
[----:B------:R-:W-:Y:S01]  /*15ea0*/  R2UR UR4, R21 ;  /* 0x00000000150472ca */ /* 0x000fe200000e0000 */
[----:B-1----:R-:W1:-:S12]  /*15eb0*/  LDC.64 R8, c[0x0][0x5b8] ;  /* 0x00016e00ff087b82 */ /* 0x002e580000000a00 */
[----:B------:R-:W-:-:S06]  /*15ec0*/  UIMAD UR4, UR9, UR4, URZ ;  /* 0x00000004090472a4 */ /* 0x000fcc000f8e023f */
[----:B------:R-:W-:Y:S01]  /*15ed0*/  IMAD R233, R17, R235, UR4 ;  /* 0x0000000411e97e24 */ /* 0x000fe2000f8e02eb */
[----:B------:R-:W-:Y:S01]  /*15ee0*/  ULDC.64 UR4, c[0x0][0x5c0] ;  /* 0x0001700000047ab9 */ /* 0x000fe20000000a00 */
[----:B-1----:R-:W-:Y:S01]  /*15ef0*/  IMAD.MOV.U32 R232, RZ, RZ, R8 ;  /* 0x000000ffffe87224 */ /* 0x002fe200078e0008 */
[----:B------:R-:W-:Y:S01]  /*15f00*/  STL [R1+0x278], R8 ;  /* 0x0002780801007387 */ /* 0x000fe20000100800 */
[----:B0-----:R-:W-:Y:S02]  /*15f10*/  IMAD.MOV.U32 R7, RZ, RZ, R9 ;  /* 0x000000ffff077224 */ /* 0x001fe400078e0009 */
[C---:B------:R-:W-:Y:S02]  /*15f20*/  IMAD R5, R232.reuse, UR12, RZ ;  /* 0x0000000ce8057c24 */ /* 0x040fe4000f8e02ff */
[----:B------:R-:W-:-:S04]  /*15f30*/  IMAD.WIDE.U32 R12, R232, UR7, R18 ;  /* 0x00000007e80c7c25 */ /* 0x000fc8000f8e0012 */
[----:B------:R-:W-:Y:S02]  /*15f40*/  IMAD R23, R7, UR7, R5 ;  /* 0x0000000707177c24 */ /* 0x000fe4000f8e0205 */
[----:B------:R-:W-:-:S03]  /*15f50*/  IMAD.MOV.U32 R6, RZ, RZ, R12 ;  /* 0x000000ffff067224 */ /* 0x000fc600078e000c */
[----:B------:R-:W-:Y:S01]  /*15f60*/  IADD3 R7, R13, R23, RZ ;  /* 0x000000170d077210 */ /* 0x000fe20007ffe0ff */
[----:B------:R-:W-:Y:S04]  /*15f70*/  STL [R1+0x294], R23 ;  /* 0x0002941701007387 */ /* 0x000fe80000100800 */
[----:B------:R0:W-:Y:S04]  /*15f80*/  STL.64 [R1+0x270], R6 ;  /* 0x0002700601007387 */ /* 0x0001e80000100a00 */
[----:B------:R-:W-:Y:S01]  /*15f90*/  STL [R1+0x298], R233 ;  /* 0x000298e901007387 */ /* 0x000fe20000100800 */
[----:B0-----:R-:W-:-:S04]  /*15fa0*/  IMAD.WIDE.U32 R6, R17, R21, R6 ;  /* 0x0000001511067225 */ /* 0x001fc800078e0006 */
[----:B------:R-:W-:Y:S01]  /*15fb0*/  IMAD.IADD R5, R7, 0x1, R233 ;  /* 0x0000000107057824 */ /* 0x000fe200078e02e9 */
[----:B---3--:R-:W-:-:S04]  /*15fc0*/  LEA R8, P2, R6, R14, 0x1 ;  /* 0x0000000e06087211 */ /* 0x008fc800078408ff */
[----:B------:R-:W-:Y:S02]  /*15fd0*/  LEA.HI.X R9, R6, R15, R5, 0x1, P2 ;  /* 0x0000000f06097211 */ /* 0x000fe400010f0c05 */
[----:B------:R-:W-:-:S03]  /*15fe0*/  LEA R10, P2, R4, UR4, 0x1 ;  /* 0x00000004040a7c11 */ /* 0x000fc6000f8408ff */
[----:B------:R-:W3:Y:S01]  /*15ff0*/  @P1 LDG.E.LTC128B.U16 R6, desc[UR14][R8.64] ;  /* 0x0000000e08061981 */ /* 0x000ee2000c1e1520 */
[----:B------:R-:W-:Y:S01]  /*16000*/  LEA.HI.X R11, R4, UR5, R11, 0x1, P2 ;  /* 0x00000005040b7c11 */ /* 0x000fe200090f0c0b */
[----:B------:R-:W-:-:S05]  /*16010*/  IMAD.WIDE.U32 R4, R17, R21, R18 ;  /* 0x0000001511047225 */ /* 0x000fca00078e0012 */
[----:B------:R-:W-:-:S03]  /*16020*/  IADD3 R5, R233, R5, RZ ;  /* 0x00000005e9057210 */ /* 0x000fc60007ffe0ff */
[----:B------:R-:W-:-:S04]  /*16030*/  IMAD.WIDE.U32 R4, R232, UR7, R4 ;  /* 0x00000007e8047c25 */ /* 0x000fc8000f8e0004 */
[----:B------:R-:W-:Y:S01]  /*16040*/  IMAD.IADD R5, R23, 0x1, R5 ;  /* 0x0000000117057824 */ /* 0x000fe200078e0205 */
[----:B------:R-:W-:-:S04]  /*16050*/  LEA R24, P2, R4, R14, 0x1 ;  /* 0x0000000e04187211 */ /* 0x000fc800078408ff */
[----:B------:R-:W-:-:S05]  /*16060*/  LEA.HI.X R25, R4, R15, R5, 0x1, P2 ;  /* 0x0000000f04197211 */ /* 0x000fca00010f0c05 */
[----:B------:R0:W-:Y:S04]  /*16070*/  STL.64 [R1+0x260], R24 ;  /* 0x0002601801007387 */ /* 0x0001e80000100a00 */
[----:B0-----:R0:W5:Y:S01]  /*16080*/  LDL.LU.64 R24, [R1+0x2c8] ;  /* 0x0002c80001187983 */ /* 0x0011620000300a00 */
[----:B------:R-:W-:Y:S01]  /*16090*/  ISETP.GT.AND P2, PT, R0, 0x1, P0 ;  /* 0x000000010000780c */ /* 0x000fe20000744270 */
[----:B------:R-:W-:Y:S01]  /*160a0*/  BSSY B1, `(.L_x_34) ;  /* 0x000000b000017945 */ /* 0x000fe20003800000 */
[----:B---3--:R-:W-:-:S05]  /*160b0*/  HADD2.F32 R7, -RZ, R6.H0_H0 ;  /* 0x20000006ff077230 */ /* 0x008fca0000004100 */
[----:B------:R-:W-:-:S04]  /*160c0*/  FMUL R7, R7, R16 ;  /* 0x0000001007077220 */ /* 0x000fc80000400000 */
[----:B--2---:R-:W-:-:S05]  /*160d0*/  FFMA R7, R20, R2, R7 ;  /* 0x0000000214077223 */ /* 0x004fca0000000007 */
[----:B------:R-:W-:Y:S02]  /*160e0*/  F2FP.F16.F32.PACK_AB R4, RZ, R7 ;  /* 0x00000007ff04723e */ /* 0x000fe400000000ff */
[----:B------:R-:W-:-:S03]  /*160f0*/  PRMT R8, R6, 0x7610, R8 ;  /* 0x0000761006087816 */ /* 0x000fc60000000008 */
[----:B------:R0:W-:Y:S01]  /*16100*/  @P1 STG.E.U16 desc[UR14][R10.64], R4 ;  /* 0x000000040a001986 */ /* 0x0001e2000c10150e */
[----:B------:R-:W-:Y:S05]  /*16110*/  @!P2 BRA `(.L_x_35) ;  /* 0x00000000000ca947 */ /* 0x000fea0003800000 */
[----:B0-----:R-:W2:Y:S01]  /*16120*/  LDL.64 R4, [R1+0x260] ;  /* 0x0002600001047983 */ /* 0x001ea20000100a00 */
[----:B------:R-:W-:-:S03]  /*16130*/  ULDC.64 UR4, c[0x0][0x208] ;  /* 0x0000820000047ab9 */ /* 0x000fc60000000a00 */
[----:B--2---:R1:W5:Y:S02]  /*16140*/  LDG.E.LTC128B.U16 R8, desc[UR4][R4.64+0x2] ;  /* 0x0000020404087981 */ /* 0x004364000c1e1520 */
.L_x_35:
[----:B------:R-:W-:Y:S05]  /*16150*/  BSYNC B1 ;  /* 0x0000000000017941 */ /* 0x000fea0003800000 */
.L_x_34:
[----:B-1----:R-:W2:Y:S04]  /*16160*/  LDL.LU R5, [R1+0x244] ;  /* 0x0002440001057983 */ /* 0x002ea80000300800 */
[----:B-----5:R1:W-:Y:S04]  /*16170*/  STL.64 [R1+0x2c8], R24 ;  /* 0x0002c81801007387 */ /* 0x0203e80000100a00 */
[----:B-1----:R-:W3:Y:S01]  /*16180*/  LDL.64 R24, [R1+0x270] ;  /* 0x0002700001187983 */ /* 0x002ee20000100a00 */
[----:B0-----:R-:W-:Y:S01]  /*16190*/  HADD2.F32 R4, -RZ, R8.H0_H0 ;  /* 0x20000008ff047230 */ /* 0x001fe20000004100 */
[C---:B------:R-:W-:Y:S01]  /*161a0*/  SHF.L.U64.HI R7, R21.reuse, 0x3, R235 ;  /* 0x0000000315077819 */ /* 0x040fe200000102eb */
[----:B------:R-:W-:Y:S01]  /*161b0*/  IMAD.SHL.U32 R6, R21, 0x8, RZ ;  /* 0x0000000815067824 */ /* 0x000fe200078e00ff */
[----:B------:R-:W4:Y:S01]  /*161c0*/  LDL.LU R234, [R1+0x248] ;  /* 0x0002480001ea7983 */ /* 0x000f220000300800 */
[----:B------:R-:W-:Y:S01]  /*161d0*/  ISETP.GT.AND P1, PT, R3, 0x8, PT ;  /* 0x000000080300780c */ /* 0x000fe20003f24270 */
[----:B------:R-:W-:Y:S01]  /*161e0*/  FMUL R4, R4, R16 ;  /* 0x0000001004047220 */ /* 0x000fe20000400000 */
[----:B------:R-:W-:Y:S01]  /*161f0*/  R2UR UR7, R22 ;  /* 0x00000000160772ca */ /* 0x000fe200000e0000 */
[----:B------:R0:W-:Y:S01]  /*16200*/  STL.64 [R1+0x240], R6 ;  /* 0x0002400601007387 */ /* 0x0001e20000100a00 */
[----:B------:R-:W-:Y:S01]  /*16210*/  ISETP.GT.AND P3, PT, R0, RZ, P1 ;  /* 0x000000ff0000720c */ /* 0x000fe20000f64270 */
[----:B------:R-:W-:Y:S01]  /*16220*/  ULDC.64 UR4, c[0x0][0x208] ;  /* 0x0000820000047ab9 */ /* 0x000fe20000000a00 */
[----:B--2---:R-:W-:Y:S01]  /*16230*/  FFMA R20, R5, R2, R4 ;  /* 0x0000000205147223 */ /* 0x004fe20000000004 */
[----:B------:R-:W-:-:S04]  /*16240*/  IMAD.WIDE.U32 R4, R17, R21, R6 ;  /* 0x0000001511047225 */ /* 0x000fc800078e0006 */
[----:B------:R-:W-:Y:S02]  /*16250*/  F2FP.F16.F32.PACK_AB R20, RZ, R20 ;  /* 0x00000014ff14723e */ /* 0x000fe400000000ff */
[----:B------:R-:W-:Y:S02]  /*16260*/  IADD3 R9, R233, R5, RZ ;  /* 0x00000005e9097210 */ /* 0x000fe40007ffe0ff */
[----:B0-----:R-:W-:-:S05]  /*16270*/  IADD3 R7, P4, R12, R4, RZ ;  /* 0x000000040c077210 */ /* 0x001fca0007f9e0ff */
[----:B---3--:R-:W-:Y:S01]  /*16280*/  IMAD.X R21, R9, 0x1, R25, P4 ;  /* 0x0000000109157824 */ /* 0x008fe200020e0619 */
[C---:B------:R-:W-:Y:S01]  /*16290*/  LEA R6, P4, R7.reuse, R14, 0x1 ;  /* 0x0000000e07067211 */ /* 0x040fe200078808ff */
[----:B------:R0:W-:Y:S03]  /*162a0*/  @P2 STG.E.U16 desc[UR4][R10.64+0x2], R20 ;  /* 0x000002140a002986 */ /* 0x0001e6000c101504 */
[----:B------:R-:W-:Y:S01]  /*162b0*/  LEA.HI.X R7, R7, R15, R21, 0x1, P4 ;  /* 0x0000000f07077211 */ /* 0x000fe200020f0c15 */
[----:B------:R-:W5:Y:S04]  /*162c0*/  LDL.LU.64 R24, [R1+0x2c8] ;  /* 0x0002c80001187983 */ /* 0x000f680000300a00 */
[----:B------:R1:W2:Y:S01]  /*162d0*/  @P3 LDG.E.LTC128B.U16 R8, desc[UR4][R6.64] ;  /* 0x0000000406083981 */ /* 0x0002a2000c1e1520 */
[----:B------:R-:W-:Y:S01]  /*162e0*/  IMAD.U32 R21, RZ, RZ, UR10 ;  /* 0x0000000aff157e24 */ /* 0x000fe2000f8e00ff */
[----:B------:R-:W-:Y:S01]  /*162f0*/  ISETP.GT.AND P4, PT, R0, 0x1, P1 ;  /* 0x000000010000780c */ /* 0x000fe20000f84270 */
[----:B------:R-:W-:Y:S01]  /*16300*/  BSSY B1, `(.L_x_36) ;  /* 0x0000018000017945 */ /* 0x000fe20003800000 */
[----:B0-----:R-:W-:-:S02]  /*16310*/  MOV R20, UR11 ;  /* 0x0000000b00147c02 */ /* 0x001fc40008000f00 */
[----:B-1----:R-:W-:-:S05]  /*16320*/  IADD3 R6, P2, R18, R4, RZ ;  /* 0x0000000412067210 */ /* 0x002fca0007f5e0ff */
[----:B------:R-:W-:Y:S02]  /*16330*/  IMAD.X R7, R19, 0x1, R9, P2 ;  /* 0x0000000113077824 */ /* 0x000fe400010e0609 */
[----:B------:R-:W-:-:S05]  /*16340*/  IMAD.WIDE.U32 R6, R232, UR7, R6 ;  /* 0x00000007e8067c25 */ /* 0x000fca000f8e0006 */
[----:B------:R-:W-:Y:S02]  /*16350*/  IADD3 R7, R23, R7, RZ ;  /* 0x0000000717077210 */ /* 0x000fe40007ffe0ff */
[----:B------:R-:W-:-:S04]  /*16360*/  LEA R236, P2, R6, R14, 0x1 ;  /* 0x0000000e06ec7211 */ /* 0x000fc800078408ff */
[----:B------:R-:W-:Y:S01]  /*16370*/  LEA.HI.X R237, R6, R15, R7, 0x1, P2 ;  /* 0x0000000f06ed7211 */ /* 0x000fe200010f0c07 */
[----:B--2---:R-:W-:-:S05]  /*16380*/  HADD2.F32 R6, -RZ, R8.H0_H0 ;  /* 0x20000008ff067230 */ /* 0x004fca0000004100 */
[----:B------:R-:W-:-:S04]  /*16390*/  FMUL R6, R6, R16 ;  /* 0x0000001006067220 */ /* 0x000fc80000400000 */
[----:B----4-:R-:W-:Y:S01]  /*163a0*/  FFMA R7, R234, R2, R6 ;  /* 0x00000002ea077223 */ /* 0x010fe20000000006 */
[----:B------:R-:W-:Y:S01]  /*163b0*/  IMAD.U32 R6, RZ, RZ, UR10 ;  /* 0x0000000aff067e24 */ /* 0x000fe2000f8e00ff */
[----:B------:R-:W-:-:S03]  /*163c0*/  SHF.L.U64.HI R234, R21, 0x4, R20 ;  /* 0x0000000415ea7819 */ /* 0x000fc60000010214 */
[----:B------:R-:W-:Y:S01]  /*163d0*/  IMAD.SHL.U32 R235, R6, 0x10, RZ ;  /* 0x0000001006eb7824 */ /* 0x000fe200078e00ff */
[----:B------:R-:W-:-:S04]  /*163e0*/  F2FP.F16.F32.PACK_AB R7, RZ, R7 ;  /* 0x00000007ff07723e */ /* 0x000fc800000000ff */
[----:B------:R0:W-:Y:S01]  /*163f0*/  STL [R1+0x27c], R235 ;  /* 0x00027ceb01007387 */ /* 0x0001e20000100800 */
[----:B------:R-:W-:Y:S02]  /*16400*/  IADD3 R6, P2, R235, R10, RZ ;  /* 0x0000000aeb067210 */ /* 0x000fe40007f5e0ff */
[----:B------:R-:W-:Y:S01]  /*16410*/  PRMT R20, R7, 0x7610, R20 ;  /* 0x0000761007147816 */ /* 0x000fe20000000014 */
[----:B------:R0:W-:Y:S02]  /*16420*/  STL [R1+0x248], R234 ;  /* 0x000248ea01007387 */ /* 0x0001e40000100800 */
[----:B------:R-:W-:-:S05]  /*16430*/  IMAD.X R7, R234, 0x1, R11, P2 ;  /* 0x00000001ea077824 */ /* 0x000fca00010e060b */
[----:B------:R0:W-:Y:S01]  /*16440*/  @P3 STG.E.U16 desc[UR4][R6.64], R20 ;  /* 0x0000001406003986 */ /* 0x0001e2000c101504 */
[----:B------:R-:W-:Y:S05]  /*16450*/  @!P4 BRA `(.L_x_37) ;  /* 0x000000000008c947 */ /* 0x000fea0003800000 */
[----:B------:R-:W-:Y:S02]  /*16460*/  ULDC.64 UR4, c[0x0][0x208] ;  /* 0x0000820000047ab9 */ /* 0x000fe40000000a00 */
[----:B------:R1:W5:Y:S03]  /*16470*/  LDG.E.LTC128B.U16 R8, desc[UR4][R236.64+0x2] ;  /* 0x00000204ec087981 */ /* 0x000366000c1e1520 */
.L_x_37:
[----:B------:R-:W-:Y:S05]  /*16480*/  BSYNC B1 ;  /* 0x0000000000017941 */ /* 0x000fea0003800000 */
.L_x_36:
[----:B------:R-:W2:Y:S01]  /*16490*/  LDL.LU R21, [R1+0x24c] ;  /* 0x00024c0001157983 */ /* 0x000ea20000300800 */
[----:B0----5:R-:W-:Y:S01]  /*164a0*/  HADD2.F32 R20, -RZ, R8.H0_H0 ;  /* 0x20000008ff147230 */ /* 0x021fe20000004100 */
[----:B------:R-:W-:Y:S01]  /*164b0*/  ISETP.GT.AND P2, PT, R0, 0x8, P0 ;  /* 0x000000080000780c */ /* 0x000fe20000744270 */
[----:B------:R-:W-:Y:S01]  /*164c0*/  IMAD.MOV.U32 R235, RZ, RZ, R7 ;  /* 0x000000ffffeb7224 */ /* 0x000fe200078e0007 */
[----:B------:R-:W-:Y:S01]  /*164d0*/  MOV R234, R6 ;  /* 0x0000000600ea7202 */ /* 0x000fe20000000f00 */
[----:B------:R-:W-:Y:S01]  /*164e0*/  ULDC.64 UR4, c[0x0][0x208] ;  /* 0x0000820000047ab9 */ /* 0x000fe20000000a00 */
[----:B------:R-:W-:Y:S01]  /*164f0*/  FMUL R20, R20, R16 ;  /* 0x0000001014147220 */ /* 0x000fe20000400000 */
[----:B------:R-:W-:Y:S03]  /*16500*/  BSSY B1, `(.L_x_38) ;  /* 0x0000008000017945 */ /* 0x000fe60003800000 */
[----:B--2---:R-:W-:-:S05]  /*16510*/  FFMA R20, R21, R2, R20 ;  /* 0x0000000215147223 */ /* 0x004fca0000000014 */
[----:B------:R-:W-:-:S05]  /*16520*/  F2FP.F16.F32.PACK_AB R20, RZ, R20 ;  /* 0x00000014ff14723e */ /* 0x000fca00000000ff */
[----:B------:R0:W-:Y:S01]  /*16530*/  @P4 STG.E.U16 desc[UR4][R234.64+0x2], R20 ;  /* 0x00000214ea004986 */ /* 0x0001e2000c101504 */
[----:B------:R-:W-:Y:S05]  /*16540*/  @!P2 BRA `(.L_x_39) ;  /* 0x00000000000ca947 */ /* 0x000fea0003800000 */
[----:B0-----:R-:W2:Y:S01]  /*16550*/  LDL.64 R20, [R1+0x260] ;  /* 0x0002600001147983 */ /* 0x001ea20000100a00 */
[----:B------:R-:W-:-:S03]  /*16560*/  ULDC.64 UR4, c[0x0][0x208] ;  /* 0x0000820000047ab9 */ /* 0x000fc60000000a00 */
[----:B--2---:R2:W5:Y:S02]  /*16570*/  LDG.E.LTC128B.U16 R8, desc[UR4][R20.64+0x10] ;  /* 0x0000100414087981 */ /* 0x004564000c1e1520 */
.L_x_39:
[----:B------:R-:W-:Y:S05]  /*16580*/  BSYNC B1 ;  /* 0x0000000000017941 */ /* 0x000fea0003800000 */
.L_x_38:
[----:B--2---:R-:W2:Y:S01]  /*16590*/  LDL.LU R21, [R1+0x250] ;  /* 0x0002500001157983 */ /* 0x004ea20000300800 */
[----:B0----5:R-:W-:Y:S01]  /*165a0*/  HADD2.F32 R20, -RZ, R8.H0_H0 ;  /* 0x20000008ff147230 */ /* 0x021fe20000004100 */
[----:B------:R-:W-:Y:S01]  /*165b0*/  ISETP.GT.AND P3, PT, R0, 0x9, P0 ;  /* 0x000000090000780c */ /* 0x000fe20000764270 */
[----:B------:R-:W-:Y:S01]  /*165c0*/  ULDC.64 UR4, c[0x0][0x208] ;  /* 0x0000820000047ab9 */ /* 0x000fe20000000a00 */
[----:B------:R-:W-:Y:S02]  /*165d0*/  BSSY B1, `(.L_x_40) ;  /* 0x0000009000017945 */ /* 0x000fe40003800000 */
[----:B------:R-:W-:-:S04]  /*165e0*/  FMUL R20, R20, R16 ;  /* 0x0000001014147220 */ /* 0x000fc80000400000 */
[----:B--2---:R-:W-:-:S05]  /*165f0*/  FFMA R20, R21, R2, R20 ;  /* 0x0000000215147223 */ /* 0x004fca0000000014 */
[----:B------:R-:W-:-:S05]  /*16600*/  F2FP.F16.F32.PACK_AB R20, RZ, R20 ;  /* 0x00000014ff14723e */ /* 0x000fca00000000ff */
[----:B------:R0:W-:Y:S01]  /*16610*/  @P2 STG.E.U16 desc[UR4][R10.64+0x10], R20 ;  /* 0x000010140a002986 */ /* 0x0001e2000c101504 */
[----:B------:R-:W-:Y:S05]  /*16620*/  @!P3 BRA `(.L_x_41) ;  /* 0x00000000000cb947 */ /* 0x000fea0003800000 */
[----:B0-----:R-:W2:Y:S01]  /*16630*/  LDL.64 R20, [R1+0x260] ;  /* 0x0002600001147983 */ /* 0x001ea20000100a00 */
[----:B------:R-:W-:-:S03]  /*16640*/  ULDC.64 UR4, c[0x0][0x208] ;  /* 0x0000820000047ab9 */ /* 0x000fc60000000a00 */
[----:B--2---:R2:W5:Y:S02]  /*16650*/  LDG.E.LTC128B.U16 R8, desc[UR4][R20.64+0x12] ;  /* 0x0000120414087981 */ /* 0x004564000c1e1520 */
.L_x_41:
[----:B------:R-:W-:Y:S05]  /*16660*/  BSYNC B1 ;  /* 0x0000000000017941 */ /* 0x000fea0003800000 */
.L_x_40:
        /* <DEDUP_REMOVED lines=10> */
[----:B------:R-:W-:Y:S02]  /*16710*/  ULDC.64 UR4, c[0x0][0x208] ;  /* 0x0000820000047ab9 */ /* 0x000fe40000000a00 */
[----:B------:R2:W5:Y:S03]  /*16720*/  LDG.E.LTC128B.U16 R8, desc[UR4][R236.64+0x10] ;  /* 0x00001004ec087981 */ /* 0x000566000c1e1520 */
.L_x_43:
[----:B------:R-:W-:Y:S05]  /*16730*/  BSYNC B1 ;  /* 0x0000000000017941 */ /* 0x000fea0003800000 */
.L_x_42:
[----:B------:R-:W3:Y:S01]  /*16740*/  LDL.LU R21, [R1+0x258] ;  /* 0x0002580001157983 */ /* 0x000ee20000300800 */
[----:B0----5:R-:W-:Y:S01]  /*16750*/  HADD2.F32 R20, -RZ, R8.H0_H0 ;  /* 0x20000008ff147230 */ /* 0x021fe20000004100 */
[----:B------:R-:W-:Y:S01]  /*16760*/  ISETP.GT.AND P4, PT, R0, 0x9, P1 ;  /* 0x000000090000780c */ /* 0x000fe20000f84270 */
[----:B------:R-:W-:Y:S01]  /*16770*/  ULDC.64 UR4, c[0x0][0x208] ;  /* 0x0000820000047ab9 */ /* 0x000fe20000000a00 */
[----:B------:R-:W-:Y:S02]  /*16780*/  BSSY B1, `(.L_x_44) ;  /* 0x0000008000017945 */ /* 0x000fe40003800000 */
[----:B------:R-:W-:-:S04]  /*16790*/  FMUL R20, R20, R16 ;  /* 0x0000001014147220 */ /* 0x000fc80000400000 */
[----:B---3--:R-:W-:-:S05]  /*167a0*/  FFMA R20, R21, R2, R20 ;  /* 0x0000000215147223 */ /* 0x008fca0000000014 */
[----:B------:R-:W-:-:S05]  /*167b0*/  F2FP.F16.F32.PACK_AB R20, RZ, R20 ;  /* 0x00000014ff14723e */ /* 0x000fca00000000ff */
[----:B------:R0:W-:Y:S01]  /*167c0*/  @P2 STG.E.U16 desc[UR4][R234.64+0x10], R20 ;  /* 0x00001014ea002986 */ /* 0x0001e2000c101504 */
[----:B------:R-:W-:Y:S05]  /*167d0*/  @!P4 BRA `(.L_x_45) ;  /* 0x000000000008c947 */ /* 0x000fea0003800000 */
[----:B------:R-:W-:Y:S02]  /*167e0*/  ULDC.64 UR4, c[0x0][0x208] ;  /* 0x0000820000047ab9 */ /* 0x000fe40000000a00 */
[----:B------:R3:W5:Y:S03]  /*167f0*/  LDG.E.LTC128B.U16 R8, desc[UR4][R236.64+0x12] ;  /* 0x00001204ec087981 */ /* 0x000766000c1e1520 */
.L_x_45:
[----:B------:R-:W-:Y:S05]  /*16800*/  BSYNC B1 ;  /* 0x0000000000017941 */ /* 0x000fea0003800000 */
.L_x_44:
[----:B------:R-:W4:Y:S01]  /*16810*/  LDL.LU R21, [R1+0x26c] ;  /* 0x00026c0001157983 */ /* 0x000f220000300800 */
[----:B-----5:R-:W-:-:S03]  /*16820*/  HADD2.F32 R5, -RZ, R8.H0_H0 ;  /* 0x20000008ff057230 */ /* 0x020fc60000004100 */
[----:B------:R1:W-:Y:S01]  /*16830*/  STL.64 [R1+0x2c8], R24 ;  /* 0x0002c81801007387 */ /* 0x0003e20000100a00 */
[----:B------:R-:W-:Y:S01]  /*16840*/  R2UR UR7, R22 ;  /* 0x00000000160772ca */ /* 0x000fe200000e0000 */
[----:B0-----:R-:W-:Y:S01]  /*16850*/  FMUL R20, R5, R16 ;  /* 0x0000001005147220 */ /* 0x001fe20000400000 */
[----:B------:R-:W-:Y:S01]  /*16860*/  IMAD.MOV.U32 R5, RZ, RZ, R9 ;  /* 0x000000ffff057224 */ /* 0x000fe200078e0009 */
[----:B-1----:R-:W2:Y:S04]  /*16870*/  LDL.64 R24, [R1+0x270] ;  /* 0x0002700001187983 */ /* 0x002ea80000100a00 */
[----:B------:R0:W-:Y:S04]  /*16880*/  STL [R1+0x2c4], R10 ;  /* 0x0002c40a01007387 */ /* 0x0001e80000100800 */
[----:B0-----:R-:W3:Y:S04]  /*16890*/  LDL R10, [R1+0x268] ;  /* 0x00026800010a7983 */ /* 0x001ee80000100800 */
[----:B------:R-:W2:Y:S04]  /*168a0*/  LDL.LU R22, [R1+0x220] ;  /* 0x0002200001167983 */ /* 0x000ea80000300800 */
[----:B------:R-:W2:Y:S01]  /*168b0*/  LDL.LU R9, [R1+0x25c] ;  /* 0x00025c0001097983 */ /* 0x000ea20000300800 */
[----:B------:R-:W-:-:S04]  /*168c0*/  ISETP.GT.AND P2, PT, R3, 0x80, PT ;  /* 0x000000800300780c */ /* 0x000fc80003f44270 */
[----:B------:R-:W-:Y:S01]  /*168d0*/  ISETP.GT.AND P3, PT, R0, RZ, P2 ;  /* 0x000000ff0000720c */ /* 0x000fe20001764270 */
[----:B------:R-:W-:Y:S01]  /*168e0*/  ULDC.64 UR4, c[0x0][0x208] ;  /* 0x0000820000047ab9 */ /* 0x000fe20000000a00 */
[----:B----4-:R-:W-:-:S05]  /*168f0*/  IMAD R21, R21, 0x78, RZ ;  /* 0x0000007815157824 */ /* 0x010fca00078e02ff */
[----:B------:R-:W-:Y:S01]  /*16900*/  STL [R1+0x26c], R21 ;  /* 0x00026c1501007387 */ /* 0x000fe20000100800 */
[----:B---3--:R-:W-:-:S05]  /*16910*/  IMAD.WIDE.U32 R4, R10, 0x78, R4 ;  /* 0x000000780a047825 */ /* 0x008fca00078e0004 */
[----:B------:R0:W-:Y:S01]  /*16920*/  STL.64 [R1+0x250], R4 ;  /* 0x0002500401007387 */ /* 0x0001e20000100a00 */
[----:B--2---:R-:W-:Y:S01]  /*16930*/  FFMA R9, R9, R2, R20 ;  /* 0x0000000209097223 */ /* 0x004fe20000000014 */
[----:B------:R-:W-:-:S04]  /*16940*/  IADD3 R20, R5, R21, RZ ;  /* 0x0000001505147210 */ /* 0x000fc80007ffe0ff */
[----:B------:R-:W-:Y:S01]  /*16950*/  F2FP.F16.F32.PACK_AB R9, RZ, R9 ;  /* 0x00000009ff09723e */ /* 0x000fe200000000ff */
[----:B------:R1:W-:Y:S01]  /*16960*/  STL [R1+0x258], R20 ;  /* 0x0002581401007387 */ /* 0x0003e20000100800 */
[----:B0-----:R-:W-:-:S05]  /*16970*/  IADD3 R5, P5, R12, R4, RZ ;  /* 0x000000040c057210 */ /* 0x001fca0007fbe0ff */
[----:B-1----:R-:W-:Y:S01]  /*16980*/  IMAD.X R20, R20, 0x1, R25, P5 ;  /* 0x0000000114147824 */ /* 0x002fe200028e0619 */
[C---:B------:R-:W-:Y:S01]  /*16990*/  LEA R4, P5, R5.reuse, R14, 0x1 ;  /* 0x0000000e05047211 */ /* 0x040fe200078a08ff */
[----:B------:R-:W-:Y:S03]  /*169a0*/  @P4 STG.E.U16 desc[UR4][R234.64+0x12], R9 ;  /* 0x00001209ea004986 */ /* 0x000fe6000c101504 */
[----:B------:R-:W-:Y:S01]  /*169b0*/  LEA.HI.X R5, R5, R15, R20, 0x1, P5 ;  /* 0x0000000f05057211 */ /* 0x000fe200028f0c14 */
[----:B------:R-:W5:Y:S04]  /*169c0*/  LDL.LU.64 R24, [R1+0x2c8] ;  /* 0x0002c80001187983 */ /* 0x000f680000300a00 */
[----:B------:R0:W2:Y:S04]  /*169d0*/  @P3 LDG.E.LTC128B.U16 R8, desc[UR4][R4.64] ;  /* 0x0000000404083981 */ /* 0x0000a8000c1e1520 */
[----:B------:R-:W0:Y:S01]  /*169e0*/  LDL.64 R4, [R1+0x240] ;  /* 0x0002400001047983 */ /* 0x000e220000100a00 */
[----:B------:R-:W-:Y:S01]  /*169f0*/  BSSY B1, `(.L_x_46) ;  /* 0x0000021000017945 */ /* 0x000fe20003800000 */
[----:B0-----:R-:W-:-:S04]  /*16a00*/  IMAD.WIDE.U32 R4, R10, 0x78, R4 ;  /* 0x000000780a047825 */ /* 0x001fc800078e0004 */
[----:B------:R-:W-:Y:S01]  /*16a10*/  IMAD.IADD R21, R21, 0x1, R5 ;  /* 0x0000000115157824 */ /* 0x000fe200078e0205 */
[----:B------:R-:W-:Y:S01]  /*16a20*/  MOV R20, R4 ;  /* 0x0000000400147202 */ /* 0x000fe20000000f00 */
[----:B------:R0:W-:Y:S04]  /*16a30*/  STL.64 [R1+0x2a0], R4 ;  /* 0x0002a00401007387 */ /* 0x0001e80000100a00 */
[----:B0-----:R-:W-:Y:S02]  /*16a40*/  IMAD.WIDE.U32 R4, R17, R10, R20 ;  /* 0x0000000a11047225 */ /* 0x001fe400078e0014 */
[----:B------:R0:W5:Y:S01]  /*16a50*/  LDL.LU R10, [R1+0x2c4] ;  /* 0x0002c400010a7983 */ /* 0x0001620000300800 */
[----:B------:R-:W-:-:S03]  /*16a60*/  IADD3 R4, P4, R18, R4, RZ ;  /* 0x0000000412047210 */ /* 0x000fc60007f9e0ff */
[----:B--2---:R0:W-:Y:S01]  /*16a70*/  STL [R1+0x24c], R8 ;  /* 0x00024c0801007387 */ /* 0x0041e20000100800 */
[----:B------:R-:W-:-:S03]  /*16a80*/  IADD3.X R5, R19, R233, R5, P4, !PT ;  /* 0x000000e913057210 */ /* 0x000fc600027fe405 */
[----:B------:R-:W-:-:S04]  /*16a90*/  IMAD.WIDE.U32 R4, R232, UR7, R4 ;  /* 0x00000007e8047c25 */ /* 0x000fc8000f8e0004 */
[----:B------:R-:W-:Y:S01]  /*16aa0*/  IMAD.IADD R5, R23, 0x1, R5 ;  /* 0x0000000117057824 */ /* 0x000fe200078e0205 */
[----:B------:R-:W-:Y:S01]  /*16ab0*/  LEA R232, P4, R4, R14, 0x1 ;  /* 0x0000000e04e87211 */ /* 0x000fe200078808ff */
[----:B------:R-:W-:-:S03]  /*16ac0*/  IMAD.MOV.U32 R23, RZ, RZ, R7 ;  /* 0x000000ffff177224 */ /* 0x000fc600078e0007 */
[----:B------:R-:W-:Y:S01]  /*16ad0*/  LEA.HI.X R233, R4, R15, R5, 0x1, P4 ;  /* 0x0000000f04e97211 */ /* 0x000fe200020f0c05 */
[----:B------:R-:W-:Y:S01]  /*16ae0*/  HADD2.F32 R4, -RZ, R8.H0_H0 ;  /* 0x20000008ff047230 */ /* 0x000fe20000004100 */
[----:B------:R-:W-:Y:S01]  /*16af0*/  ISETP.GT.AND P4, PT, R0, 0x1, P2 ;  /* 0x000000010000780c */ /* 0x000fe20001784270 */
[----:B------:R-:W-:-:S03]  /*16b00*/  IMAD.U32 R5, RZ, RZ, UR10 ;  /* 0x0000000aff057e24 */ /* 0x000fc6000f8e00ff */
[----:B------:R-:W-:-:S04]  /*16b10*/  FMUL R4, R4, R16 ;  /* 0x0000001004047220 */ /* 0x000fc80000400000 */
[----:B------:R-:W-:Y:S01]  /*16b20*/  FFMA R4, R22, R2, R4 ;  /* 0x0000000216047223 */ /* 0x000fe20000000004 */
[----:B------:R-:W-:Y:S01]  /*16b30*/  MOV R22, R6 ;  /* 0x0000000600167202 */ /* 0x000fe20000000f00 */
[----:B------:R-:W-:-:S03]  /*16b40*/  IMAD.U32 R6, RZ, RZ, UR11 ;  /* 0x0000000bff067e24 */ /* 0x000fc6000f8e00ff */
[----:B------:R-:W-:Y:S01]  /*16b50*/  F2FP.F16.F32.PACK_AB R4, RZ, R4 ;  /* 0x00000004ff04723e */ /* 0x000fe200000000ff */
[----:B------:R-:W-:-:S03]  /*16b60*/  IMAD.WIDE.U32 R22, R5, 0xf0, R22 ;  /* 0x000000f005167825 */ /* 0x000fc600078e0016 */
[----:B------:R-:W-:Y:S01]  /*16b70*/  PRMT R7, R4, 0x7610, R7 ;  /* 0x0000761004077816 */ /* 0x000fe20000000007 */
[----:B------:R-:W-:Y:S02]  /*16b80*/  IMAD R6, R6, 0xf0, RZ ;  /* 0x000000f006067824 */ /* 0x000fe400078e02ff */
[----:B------:R-:W-:-:S03]  /*16b90*/  @P3 IMAD.MOV.U32 R4, RZ, RZ, R22 ;  /* 0x000000ffff043224 */ /* 0x000fc600078e0016 */
[----:B------:R-:W-:-:S05]  /*16ba0*/  IADD3 R5, R23, R6, RZ ;  /* 0x0000000617057210 */ /* 0x000fca0007ffe0ff */
[----:B------:R0:W-:Y:S01]  /*16bb0*/  @P3 STG.E.U16 desc[UR4][R4.64], R7 ;  /* 0x0000000704003986 */ /* 0x0001e2000c101504 */
[----:B------:R-:W-:Y:S05]  /*16bc0*/  @!P4 BRA `(.L_x_47) ;  /* 0x00000000000cc947 */ /* 0x000fea0003800000 */
[----:B------:R-:W-:Y:S02]  /*16bd0*/  ULDC.64 UR4, c[0x0][0x208] ;  /* 0x0000820000047ab9 */ /* 0x000fe40000000a00 */
[----:B0-----:R-:W2:Y:S04]  /*16be0*/  LDG.E.LTC128B.U16 R7, desc[UR4][R232.64+0x2] ;  /* 0x00000204e8077981 */ /* 0x001ea8000c1e1520 */
[----:B--2---:R1:W-:Y:S02]  /*16bf0*/  STL [R1+0x24c], R7 ;  /* 0x00024c0701007387 */ /* 0x0043e40000100800 */
.L_x_47:
[----:B------:R-:W-:Y:S05]  /*16c00*/  BSYNC B1 ;  /* 0x0000000000017941 */ /* 0x000fea0003800000 */
.L_x_46:
[----:B0-----:R-:W2:Y:S04]  /*16c10*/  LDL.LU R8, [R1+0x224] ;  /* 0x0002240001087983 */ /* 0x001ea80000300800 */
[----:B-----5:R-:W-:Y:S04]  /*16c20*/  STL [R1+0x2f4], R24 ;  /* 0x0002f41801007387 */ /* 0x020fe80000100800 */
[----:B------:R-:W-:Y:S04]  /*16c30*/  STL [R1+0x2f0], R19 ;  /* 0x0002f01301007387 */ /* 0x000fe80000100800 */
[----:B------:R0:W-:Y:S04]  /*16c40*/  STL.64 [R1+0x2e8], R22 ;  /* 0x0002e81601007387 */ /* 0x0001e80000100a00 */
[----:B0-----:R-:W3:Y:S04]  /*16c50*/  LDL.64 R22, [R1+0x240] ;  /* 0x0002400001167983 */ /* 0x001ee80000100a00 */
[----:B------:R0:W-:Y:S04]  /*16c60*/  STL.64 [R1+0x2e0], R20 ;  /* 0x0002e01401007387 */ /* 0x0001e80000100a00 */
[----:B0-----:R-:W4:Y:S04]  /*16c70*/  LDL.64 R20, [R1+0x270] ;  /* 0x0002700001147983 */ /* 0x001f280000100a00 */
[----:B------:R0:W-:Y:S04]  /*16c80*/  STL [R1+0x2dc], R18 ;  /* 0x0002dc1201007387 */ /* 0x0001e80000100800 */
[----:B0-----:R-:W2:Y:S04]  /*16c90*/  LDL.LU R18, [R1+0x288] ;  /* 0x0002880001127983 */ /* 0x001ea80000300800 */
[----:B------:R0:W-:Y:S04]  /*16ca0*/  STL [R1+0x2d8], R17 ;  /* 0x0002d81101007387 */ /* 0x0001e80000100800 */
[----:B0-----:R-:W4:Y:S04]  /*16cb0*/  LDL.LU R17, [R1+0x258] ;  /* 0x0002580001117983 */ /* 0x001f280000300800 */
[----:B------:R0:W-:Y:S04]  /*16cc0*/  STL.64 [R1+0x2d0], R10 ;  /* 0x0002d00a01007387 */ /* 0x0001e80000100a00 */
[----:B0-----:R-:W3:Y:S04]  /*16cd0*/  LDL.LU.64 R10, [R1+0x250] ;  /* 0x00025000010a7983 */ /* 0x001ee80000300a00 */
[----:B------:R0:W-:Y:S04]  /*16ce0*/  STL [R1+0x2c8], R5 ;  /* 0x0002c80501007387 */ /* 0x0001e80000100800 */
[----:B0-----:R-:W1:Y:S01]  /*16cf0*/  LDL.LU R5, [R1+0x24c] ;  /* 0x00024c0001057983 */ /* 0x001e620000300800 */
[----:B------:R-:W-:Y:S01]  /*16d00*/  ISETP.GT.AND P5, PT, R3, 0x88, PT ;  /* 0x000000880300780c */ /* 0x000fe20003fa4270 */
[----:B------:R-:W-:-:S02]  /*16d10*/  ULDC.64 UR4, c[0x0][0x208] ;  /* 0x0000820000047ab9 */ /* 0x000fc40000000a00 */
[----:B------:R-:W-:Y:S01]  /*16d20*/  STL [R1+0x2c4], R4 ;  /* 0x0002c40401007387 */ /* 0x000fe20000100800 */
[----:B--2---:R-:W-:-:S09]  /*16d30*/  LOP3.LUT R18, R18, 0xfffffffb, RZ, 0xc0, !PT ;  /* 0xfffffffb12127812 */ /* 0x004fd200078ec0ff */
[----:B------:R-:W-:Y:S01]  /*16d40*/  @P5 LOP3.LUT R18, R18, 0x4, RZ, 0xfc, !PT ;  /* 0x0000000412125812 */ /* 0x000fe200078efcff */
[----:B-1----:R-:W-:-:S05]  /*16d50*/  HADD2.F32 R7, -RZ, R5.H0_H0 ;  /* 0x20000005ff077230 */ /* 0x002fca0000004100 */
[----:B------:R-:W-:-:S04]  /*16d60*/  FMUL R7, R7, R16 ;  /* 0x0000001007077220 */ /* 0x000fc80000400000 */
[----:B------:R-:W-:Y:S01]  /*16d70*/  FFMA R7, R8, R2, R7 ;  /* 0x0000000208077223 */ /* 0x000fe20000000007 */
[----:B------:R-:W-:-:S04]  /*16d80*/  IMAD.U32 R8, RZ, RZ, UR10 ;  /* 0x0000000aff087e24 */ /* 0x000fc8000f8e00ff */
[----:B------:R-:W-:-:S04]  /*16d90*/  F2FP.F16.F32.PACK_AB R9, RZ, R7 ;  /* 0x00000007ff09723e */ /* 0x000fc800000000ff */
[----:B------:R-:W-:Y:S01]  /*16da0*/  PRMT R24, R9, 0x7610, R24 ;  /* 0x0000761009187816 */ /* 0x000fe20000000018 */
[----:B------:R-:W-:Y:S01]  /*16db0*/  IMAD.WIDE.U32 R8, R8, 0xf0, R234 ;  /* 0x000000f008087825 */ /* 0x000fe200078e00ea */
[----:B---3--:R-:W-:Y:S02]  /*16dc0*/  IADD3 R10, P3, R22, R10, RZ ;  /* 0x0000000a160a7210 */ /* 0x008fe40007f7e0ff */
[----:B------:R-:W-:Y:S02]  /*16dd0*/  PRMT R19, R24, 0x7610, R19 ;  /* 0x0000761018137816 */ /* 0x000fe40000000013 */
[----:B------:R-:W-:Y:S01]  /*16de0*/  IADD3 R7, R6, R9, RZ ;  /* 0x0000000906077210 */ /* 0x000fe20007ffe0ff */
[----:B------:R-:W-:Y:S01]  /*16df0*/  @P4 IMAD.MOV.U32 R6, RZ, RZ, R8 ;  /* 0x000000ffff064224 */ /* 0x000fe200078e0008 */
[----:B----4-:R-:W-:Y:S01]  /*16e00*/  IADD3.X R11, R17, R23, RZ, P3, !PT ;  /* 0x00000017110b7210 */ /* 0x010fe20001ffe4ff */
[----:B------:R0:W5:Y:S04]  /*16e10*/  LDL.LU R24, [R1+0x2f4] ;  /* 0x0002f40001187983 */ /* 0x0001680000300800 */
[----:B------:R1:W-:Y:S01]  /*16e20*/  @P4 STG.E.U16 desc[UR4][R6.64+0x2], R19 ;  /* 0x0000021306004986 */ /* 0x0003e2000c101504 */
[----:B------:R-:W-:-:S03]  /*16e30*/  IADD3 R17, P4, R10, R12, RZ ;  /* 0x0000000c0a117210 */ /* 0x000fc60007f9e0ff */
[----:B-1----:R0:W5:Y:S04]  /*16e40*/  LDL.LU R19, [R1+0x2f0] ;  /* 0x0002f00001137983 */ /* 0x0021680000300800 */
[----:B------:R0:W5:Y:S01]  /*16e50*/  LDL.LU.64 R22, [R1+0x2e8] ;  /* 0x0002e80001167983 */ /* 0x0001620000300a00 */
[----:B------:R-:W-:Y:S02]  /*16e60*/  PRMT R4, R5, 0x7610, R4 ;  /* 0x0000761005047816 */ /* 0x000fe40000000004 */
[----:B------:R-:W-:Y:S01]  /*16e70*/  ISETP.GT.AND P3, PT, R0, RZ, P5 ;  /* 0x000000ff0000720c */ /* 0x000fe20002f64270 */
[----:B------:R-:W-:Y:S04]  /*16e80*/  STL.64 [R1+0x220], R10 ;  /* 0x0002200a01007387 */ /* 0x000fe80000100a00 */
[----:B------:R1:W-:Y:S02]  /*16e90*/  STL [R1+0x288], R18 ;  /* 0x0002881201007387 */ /* 0x0003e40000100800 */
[----:B-1----:R-:W-:Y:S01]  /*16ea0*/  IMAD.X R18, R11, 0x1, R21, P4 ;  /* 0x000000010b127824 */ /* 0x002fe200020e0615 */
[C---:B------:R-:W-:Y:S01]  /*16eb0*/  LEA R10, P4, R17.reuse, R14, 0x1 ;  /* 0x0000000e110a7211 */ /* 0x040fe200078808ff */
[----:B------:R0:W5:Y:S03]  /*16ec0*/  LDL.LU.64 R20, [R1+0x2e0] ;  /* 0x0002e00001147983 */ /* 0x0001660000300a00 */
[----:B------:R-:W-:-:S02]  /*16ed0*/  LEA.HI.X R11, R17, R15, R18, 0x1, P4 ;  /* 0x0000000f110b7211 */ /* 0x000fc400020f0c12 */
[----:B------:R0:W5:Y:S04]  /*16ee0*/  LDL.LU R18, [R1+0x2dc] ;  /* 0x0002dc0001127983 */ /* 0x0001680000300800 */
[----:B------:R0:W5:Y:S04]  /*16ef0*/  LDL.LU R17, [R1+0x2d8] ;  /* 0x0002d80001117983 */ /* 0x0001680000300800 */
[----:B------:R1:W-:Y:S04]  /*16f00*/  STL.64 [R1+0x250], R10 ;  /* 0x0002500a01007387 */ /* 0x0003e80000100a00 */
[----:B-1----:R0:W5:Y:S04]  /*16f10*/  LDL.LU.64 R10, [R1+0x2d0] ;  /* 0x0002d000010a7983 */ /* 0x0021680000300a00 */
[----:B------:R0:W5:Y:S04]  /*16f20*/  LDL.LU R5, [R1+0x2c8] ;  /* 0x0002c80001057983 */ /* 0x0001680000300800 */
[----:B------:R1:W-:Y:S04]  /*16f30*/  STL.S16 [R1+0x24c], R4 ;  /* 0x00024c0401007387 */ /* 0x0003e80000100600 */
[----:B-1----:R0:W5:Y:S01]  /*16f40*/  LDL.LU R4, [R1+0x2c4] ;  /* 0x0002c40001047983 */ /* 0x0021620000300800 */
[----:B------:R-:W-:Y:S04]  /*16f50*/  BSSY B1, `(.L_x_48) ;  /* 0x000000a000017945 */ /* 0x000fe80003800000 */
[----:B------:R-:W-:Y:S05]  /*16f60*/  @!P3 BRA `(.L_x_49) ;  /* 0x000000000020b947 */ /* 0x000fea0003800000 */
[----:B------:R1:W-:Y:S04]  /*16f70*/  STL.64 [R1+0x2c8], R2 ;  /* 0x0002c80201007387 */ /* 0x0003e80000100a00 */
[----:B-1----:R-:W2:Y:S01]  /*16f80*/  LDL.LU.64 R2, [R1+0x250] ;  /* 0x0002500001027983 */ /* 0x002ea20000300a00 */
[----:B------:R-:W-:-:S03]  /*16f90*/  ULDC.64 UR4, c[0x0][0x208] ;  /* 0x0000820000047ab9 */ /* 0x000fc60000000a00 */
[----:B------:R2:W-:Y:S04]  /*16fa0*/  STL [R1+0x2c4], R0 ;  /* 0x0002c40001007387 */ /* 0x0005e80000100800 */
[----:B--2---:R-:W2:Y:S04]  /*16fb0*/  LDG.E.LTC128B.U16 R0, desc[UR4][R2.64] ;  /* 0x0000000402007981 */ /* 0x004ea8000c1e1520 */
[----:B------:R1:W5:Y:S04]  /*16fc0*/  LDL.LU.64 R2, [R1+0x2c8] ;  /* 0x0002c80001027983 */ /* 0x0003680000300a00 */
[----:B--2---:R2:W-:Y:S04]  /*16fd0*/  STL [R1+0x24c], R0 ;  /* 0x00024c0001007387 */ /* 0x0045e80000100800 */
[----:B--2---:R1:W5:Y:S02]  /*16fe0*/  LDL.LU R0, [R1+0x2c4] ;  /* 0x0002c40001007983 */ /* 0x0043640000300800 */
.L_x_49:
[----:B------:R-:W-:Y:S05]  /*16ff0*/  BSYNC B1 ;  /* 0x0000000000017941 */ /* 0x000fea0003800000 */
.L_x_48:
[----:B-----5:R-:W2:Y:S04]  /*17000*/  LDL R4, [R1+0x290] ;  /* 0x0002900001047983 */ /* 0x020ea80000100800 */
[----:B------:R3:W-:Y:S04]  /*17010*/  STL [R1+0x2e4], R12 ;  /* 0x0002e40c01007387 */ /* 0x0007e80000100800 */
[----:B---3--:R-:W3:Y:S04]  /*17020*/  LDL.LU R12, [R1+0x228] ;  /* 0x00022800010c7983 */ /* 0x008ee80000300800 */
[----:B------:R4:W-:Y:S04]  /*17030*/  STL [R1+0x2e0], R7 ;  /* 0x0002e00701007387 */ /* 0x0009e80000100800 */
[----:B----4-:R-:W4:Y:S04]  /*17040*/  LDL R7, [R1+0x27c] ;  /* 0x00027c0001077983 */ /* 0x010f280000100800 */
[----:B------:R0:W-:Y:S04]  /*17050*/  STL.64 [R1+0x2d8], R10 ;  /* 0x0002d80a01007387 */ /* 0x0001e80000100a00 */
[----:B0-----:R-:W3:Y:S04]  /*17060*/  LDL.64 R10, [R1+0x240] ;  /* 0x00024000010a7983 */ /* 0x001ee80000100a00 */
[----:B------:R0:W-:Y:S04]  /*17070*/  STL.64 [R1+0x2d0], R8 ;  /* 0x0002d00801007387 */ /* 0x0001e80000100a00 */
[----:B0-----:R-:W3:Y:S04]  /*17080*/  LDL.LU.64 R8, [R1+0x2a0] ;  /* 0x0002a00001087983 */ /* 0x001ee80000300a00 */
[----:B------:R0:W-:Y:S04]  /*17090*/  STL [R1+0x2c8], R6 ;  /* 0x0002c80601007387 */ /* 0x0001e80000100800 */
[----:B0-----:R-:W3:Y:S04]  /*170a0*/  LDL R6, [R1+0x298] ;  /* 0x0002980001067983 */ /* 0x001ee80000100800 */
[----:B------:R0:W-:Y:S04]  /*170b0*/  STL [R1+0x2c4], R3 ;  /* 0x0002c40301007387 */ /* 0x0001e80000100800 */
[----:B0-----:R-:W3:Y:S01]  /*170c0*/  LDL.LU R3, [R1+0x24c] ;  /* 0x00024c0001037983 */ /* 0x001ee20000300800 */
[----:B--2---:R-:W-:-:S02]  /*170d0*/  R2UR UR4, R4 ;  /* 0x00000000040472ca */ /* 0x004fc400000e0000 */
[----:B----4-:R-:W-:Y:S01]  /*170e0*/  IADD3 R22, P4, R7, R22, RZ ;  /* 0x0000001607167210 */ /* 0x010fe20007f9e0ff */
[----:B---3--:R-:W-:-:S05]  /*170f0*/  HADD2.F32 R4, -RZ, R3.H0_H0 ;  /* 0x20000003ff047230 */ /* 0x008fca0000004100 */
[----:B------:R-:W-:-:S04]  /*17100*/  FMUL R4, R4, R16 ;  /* 0x0000001004047220 */ /* 0x000fc80000400000 */
[----:B------:R-:W-:Y:S02]  /*17110*/  FFMA R4, R12, R2, R4 ;  /* 0x000000020c047223 */ /* 0x000fe40000000004 */
[----:B------:R0:W5:Y:S04]  /*17120*/  LDL.LU R12, [R1+0x2e4] ;  /* 0x0002e400010c7983 */ /* 0x0001680000300800 */
[----:B------:R0:W5:Y:S04]  /*17130*/  LDL.LU R7, [R1+0x2e0] ;  /* 0x0002e00001077983 */ /* 0x0001680000300800 */
[----:B------:R-:W2:Y:S01]  /*17140*/  LDL R23, [R1+0x248] ;  /* 0x0002480001177983 */ /* 0x000ea20000100800 */
[----:B------:R-:W-:Y:S01]  /*17150*/  F2FP.F16.F32.PACK_AB R4, RZ, R4 ;  /* 0x00000004ff04723e */ /* 0x000fe200000000ff */
[----:B------:R-:W-:Y:S01]  /*17160*/  ULDC.64 UR14, c[0x0][0x208] ;  /* 0x00008200000e7ab9 */ /* 0x000fe20000000a00 */
[----:B--2---:R-:W-:-:S02]  /*17170*/  IADD3.X R23, R5, R23, RZ, P4, !PT ;  /* 0x0000001705177210 */ /* 0x004fc400027fe4ff */
[----:B------:R-:W2:Y:S04]  /*17180*/  LDL R5, [R1+0x268] ;  /* 0x0002680001057983 */ /* 0x000ea80000100800 */
[----:B------:R3:W-:Y:S04]  /*17190*/  @P3 STG.E.U16 desc[UR14][R22.64], R4 ;  /* 0x0000000416003986 */ /* 0x0007e8000c10150e */
[----:B---3--:R-:W3:Y:S04]  /*171a0*/  LDL R22, [R1+0x278] ;  /* 0x0002780001167983 */ /* 0x008ee80000100800 */
[----:B------:R-:W4:Y:S01]  /*171b0*/  LDL R23, [R1+0x294] ;  /* 0x0002940001177983 */ /* 0x000f220000100800 */
[----:B------:R-:W-:-:S05]  /*171c0*/  IADD3 R8, P3, R10, R8, RZ ;  /* 0x000000080a087210 */ /* 0x000fca0007f7e0ff */
[----:B------:R-:W-:Y:S02]  /*171d0*/  IMAD.X R9, R21, 0x1, R11, P3 ;  /* 0x0000000115097824 */ /* 0x000fe400018e060b */
[----:B------:R0:W5:Y:S04]  /*171e0*/  LDL.LU.64 R10, [R1+0x2d8] ;  /* 0x0002d800010a7983 */ /* 0x0001680000300a00 */
[----:B------:R1:W-:Y:S01]  /*171f0*/  STL.64 [R1+0x250], R8 ;  /* 0x0002500801007387 */ /* 0x0003e20000100a00 */
[----:B------:R-:W-:Y:S01]  /*17200*/  BSSY B1, `(.L_x_50) ;  /* 0x0000012000017945 */ /* 0x000fe20003800000 */
[----:B--2---:R-:W-:Y:S02]  /*17210*/  IMAD.WIDE.U32 R4, R17, R5, R8 ;  /* 0x0000000511047225 */ /* 0x004fe400078e0008 */
[----:B-1----:R0:W5:Y:S01]  /*17220*/  LDL.LU.64 R8, [R1+0x2d0] ;  /* 0x0002d00001087983 */ /* 0x0021620000300a00 */
[----:B------:R-:W-:-:S04]  /*17230*/  IADD3 R4, P3, R18, R4, RZ ;  /* 0x0000000412047210 */ /* 0x000fc80007f7e0ff */
[----:B------:R-:W-:Y:S02]  /*17240*/  IADD3.X R5, R19, R6, R5, P3, !PT ;  /* 0x0000000613057210 */ /* 0x000fe40001ffe405 */
[----:B------:R0:W5:Y:S01]  /*17250*/  LDL.LU R6, [R1+0x2c8] ;  /* 0x0002c80001067983 */ /* 0x0001620000300800 */
[----:B---3--:R-:W-:-:S05]  /*17260*/  IMAD.WIDE.U32 R4, R22, UR4, R4 ;  /* 0x0000000416047c25 */ /* 0x008fca000f8e0004 */
[----:B----4-:R-:W-:Y:S02]  /*17270*/  IADD3 R5, R23, R5, RZ ;  /* 0x0000000517057210 */ /* 0x010fe40007ffe0ff */
[----:B------:R-:W-:-:S04]  /*17280*/  LEA R22, P3, R4, R14, 0x1 ;  /* 0x0000000e04167211 */ /* 0x000fc800078608ff */
[----:B------:R-:W-:Y:S02]  /*17290*/  LEA.HI.X R23, R4, R15, R5, 0x1, P3 ;  /* 0x0000000f04177211 */ /* 0x000fe400018f0c05 */
[----:B------:R-:W-:Y:S02]  /*172a0*/  PRMT R4, R3, 0x7610, R4 ;  /* 0x0000761003047816 */ /* 0x000fe40000000004 */
[----:B------:R0:W5:Y:S01]  /*172b0*/  LDL.LU R3, [R1+0x2c4] ;  /* 0x0002c40001037983 */ /* 0x0001620000300800 */
[----:B------:R-:W-:-:S03]  /*172c0*/  ISETP.GT.AND P3, PT, R0, 0x1, P5 ;  /* 0x000000010000780c */ /* 0x000fc60002f64270 */
[----:B------:R0:W-:Y:S10]  /*172d0*/  STL.S16 [R1+0x228], R4 ;  /* 0x0002280401007387 */ /* 0x0001f40000100600 */
[----:B0-----:R-:W-:Y:S05]  /*172e0*/  @!P3 BRA `(.L_x_51) ;  /* 0x00000000000cb947 */ /* 0x001fea0003800000 */
[----:B------:R-:W-:Y:S02]  /*172f0*/  ULDC.64 UR4, c[0x0][0x208] ;  /* 0x0000820000047ab9 */ /* 0x000fe40000000a00 */
[----:B------:R-:W2:Y:S04]  /*17300*/  LDG.E.LTC128B.U16 R4, desc[UR4][R22.64+0x2] ;  /* 0x0000020416047981 */ /* 0x000ea8000c1e1520 */
[----:B--2---:R0:W-:Y:S02]  /*17310*/  STL [R1+0x228], R4 ;  /* 0x0002280401007387 */ /* 0x0041e40000100800 */
.L_x_51:
[----:B------:R-:W-:Y:S05]  /*17320*/  BSYNC B1 ;  /* 0x0000000000017941 */ /* 0x000fea0003800000 */
.L_x_50:
[----:B------:R-:W2:Y:S04]  /*17330*/  LDL.LU R5, [R1+0x22c] ;  /* 0x00022c0001057983 */ /* 0x000ea80000300800 */
[----:B-----5:R-:W-:Y:S04]  /*17340*/  STL [R1+0x2d0], R12 ;  /* 0x0002d00c01007387 */ /* 0x020fe80000100800 */
[----:B------:R-:W-:Y:S04]  /*17350*/  STL [R1+0x2cc], R11 ;  /* 0x0002cc0b01007387 */ /* 0x000fe80000100800 */
[----:B------:R1:W-:Y:S04]  /*17360*/  STL [R1+0x2c8], R10 ;  /* 0x0002c80a01007387 */ /* 0x0003e80000100800 */
[----:B-1----:R-:W0:Y:S04]  /*17370*/  LDL.LU R10, [R1+0x228] ;  /* 0x00022800010a7983 */ /* 0x002e280000300800 */
[----:B------:R1:W-:Y:S01]  /*17380*/  STL [R1+0x2c4], R3 ;  /* 0x0002c40301007387 */ /* 0x0003e20000100800 */
[----:B0-----:R-:W-:-:S05]  /*17390*/  HADD2.F32 R4, -RZ, R10.H0_H0 ;  /* 0x2000000aff047230 */ /* 0x001fca0000004100 */
[----:B------:R-:W-:-:S04]  /*173a0*/  FMUL R4, R4, R16 ;  /* 0x0000001004047220 */ /* 0x000fc80000400000 */
[----:B--2---:R-:W-:Y:S02]  /*173b0*/  FFMA R5, R5, R2, R4 ;  /* 0x0000000205057223 */ /* 0x004fe40000000004 */
[----:B------:R-:W2:Y:S03]  /*173c0*/  LDL R4, [R1+0x27c] ;  /* 0x00027c0001047983 */ /* 0x000ea60000100800 */
[----:B------:R-:W-:-:S04]  /*173d0*/  F2FP.F16.F32.PACK_AB R5, RZ, R5 ;  /* 0x00000005ff05723e */ /* 0x000fc800000000ff */
[----:B------:R-:W-:Y:S02]  /*173e0*/  PRMT R12, R5, 0x7610, R12 ;  /* 0x00007610050c7816 */ /* 0x000fe4000000000c */
[----:B------:R-:W3:Y:S02]  /*173f0*/  LDL R5, [R1+0x248] ;  /* 0x0002480001057983 */ /* 0x000ee40000100800 */
[----:B------:R-:W-:Y:S01]  /*17400*/  PRMT R11, R12, 0x7610, R11 ;  /* 0x000076100c0b7816 */ /* 0x000fe2000000000b */
[----:B------:R-:W-:Y:S01]  /*17410*/  ULDC.64 UR4, c[0x0][0x208] ;  /* 0x0000820000047ab9 */ /* 0x000fe20000000a00 */
[----:B-1----:R-:W-:Y:S01]  /*17420*/  PRMT R3, R10, 0x7610, R3 ;  /* 0x000076100a037816 */ /* 0x002fe20000000003 */
[----:B------:R0:W5:Y:S01]  /*17430*/  LDL.LU R12, [R1+0x2d0] ;  /* 0x0002d000010c7983 */ /* 0x0001620000300800 */
[----:B--2---:R-:W-:-:S05]  /*17440*/  IADD3 R4, P4, R4, R8, RZ ;  /* 0x0000000804047210 */ /* 0x004fca0007f9e0ff */
[----:B---3--:R-:W-:-:S05]  /*17450*/  IMAD.X R5, R7, 0x1, R5, P4 ;  /* 0x0000000107057824 */ /* 0x008fca00020e0605 */
[----:B------:R1:W-:Y:S04]  /*17460*/  @P3 STG.E.U16 desc[UR4][R4.64+0x2], R11 ;  /* 0x0000020b04003986 */ /* 0x0003e8000c101504 */
[----:B-1----:R0:W5:Y:S04]  /*17470*/  LDL.LU R11, [R1+0x2cc] ;  /* 0x0002cc00010b7983 */ /* 0x0021680000300800 */
[----:B------:R0:W5:Y:S04]  /*17480*/  LDL.LU R10, [R1+0x2c8] ;  /* 0x0002c800010a7983 */ /* 0x0001680000300800 */
[----:B------:R1:W-:Y:S04]  /*17490*/  STL.S16 [R1+0x228], R3 ;  /* 0x0002280301007387 */ /* 0x0003e80000100600 */
[----:B-1----:R0:W5:Y:S01]  /*174a0*/  LDL.LU R3, [R1+0x2c4] ;  /* 0x0002c40001037983 */ /* 0x0021620000300800 */
[----:B------:R-:W-:Y:S01]  /*174b0*/  ISETP.GT.AND P4, PT, R0, 0x8, P2 ;  /* 0x000000080000780c */ /* 0x000fe20001784270 */
[----:B------:R-:W-:-:S12]  /*174c0*/  BSSY B1, `(.L_x_52) ;  /* 0x0000007000017945 */ /* 0x000fd80003800000 */
[----:B0-----:R-:W-:Y:S05]  /*174d0*/  @!P4 BRA `(.L_x_53) ;  /* 0x000000000014c947 */ /* 0x001fea0003800000 */
[----:B------:R-:W-:Y:S01]  /*174e0*/  ULDC.64 UR4, c[0x0][0x208] ;  /* 0x0000820000047ab9 */ /* 0x000fe20000000a00 */
[----:B------:R0:W-:Y:S04]  /*174f0*/  STL [R1+0x2c4], R0 ;  /* 0x0002c40001007387 */ /* 0x0001e80000100800 */
[----:B0-----:R-:W2:Y:S04]  /*17500*/  LDG.E.LTC128B.U16 R0, desc[UR4][R232.64+0x10] ;  /* 0x00001004e8007981 */ /* 0x001ea8000c1e1520 */
[----:B--2---:R0:W-:Y:S04]  /*17510*/  STL [R1+0x228], R0 ;  /* 0x0002280001007387 */ /* 0x0041e80000100800 */
[----:B0-----:R0:W5:Y:S02]  /*17520*/  LDL.LU R0, [R1+0x2c4] ;  /* 0x0002c40001007983 */ /* 0x0011640000300800 */
.L_x_53:
[----:B------:R-:W-:Y:S05]  /*17530*/  BSYNC B1 ;  /* 0x0000000000017941 */ /* 0x000fea0003800000 */
.L_x_52:
[----:B------:R1:W-:Y:S04]  /*17540*/  STL.64 [R1+0x2f8], R22 ;  /* 0x0002f81601007387 */ /* 0x0003e80000100a00 */
[----:B-1----:R-:W2:Y:S04]  /*17550*/  LDL.LU R23, [R1+0x230] ;  /* 0x0002300001177983 */ /* 0x002ea80000300800 */
[----:B------:R-:W-:Y:S04]  /*17560*/  STL [R1+0x2f0], R20 ;  /* 0x0002f01401007387 */ /* 0x000fe80000100800 */
[----:B------:R-:W-:Y:S04]  /*17570*/  STL [R1+0x2ec], R17 ;  /* 0x0002ec1101007387 */ /* 0x000fe80000100800 */
[----:B------:R-:W-:Y:S04]  /*17580*/  STL [R1+0x2e8], R5 ;  /* 0x0002e80501007387 */ /* 0x000fe80000100800 */
[----:B------:R1:W-:Y:S04]  /*17590*/  STL.64 [R1+0x2e0], R18 ;  /* 0x0002e01201007387 */ /* 0x0003e80000100a00 */
[----:B-1----:R-:W3:Y:S04]  /*175a0*/  LDL R19, [R1+0x27c] ;  /* 0x00027c0001137983 */ /* 0x002ee80000100800 */
[----:B------:R1:W-:Y:S04]  /*175b0*/  STL.64 [R1+0x2d8], R14 ;  /* 0x0002d80e01007387 */ /* 0x0003e80000100a00 */
[----:B-1----:R-:W4:Y:S04]  /*175c0*/  LDL.LU.64 R14, [R1+0x220] ;  /* 0x00022000010e7983 */ /* 0x002f280000300a00 */
[----:B-----5:R1:W-:Y:S04]  /*175d0*/  STL.64 [R1+0x2d0], R12 ;  /* 0x0002d00c01007387 */ /* 0x0203e80000100a00 */
[----:B-1----:R-:W4:Y:S04]  /*175e0*/  LDL R12, [R1+0x248] ;  /* 0x00024800010c7983 */ /* 0x002f280000100800 */
[----:B------:R-:W4:Y:S04]  /*175f0*/  LDL R13, [R1+0x268] ;  /* 0x00026800010d7983 */ /* 0x000f280000100800 */
[----:B------:R1:W-:Y:S04]  /*17600*/  STL [R1+0x2c8], R4 ;  /* 0x0002c80401007387 */ /* 0x0003e80000100800 */
[----:B-1----:R-:W2:Y:S01]  /*17610*/  LDL.LU R4, [R1+0x228] ;  /* 0x0002280001047983 */ /* 0x002ea20000300800 */
[----:B------:R-:W-:-:S03]  /*17620*/  ULDC.64 UR4, c[0x0][0x208] ;  /* 0x0000820000047ab9 */ /* 0x000fc60000000a00 */
[----:B------:R-:W-:Y:S01]  /*17630*/  STL [R1+0x2c4], R3 ;  /* 0x0002c40301007387 */ /* 0x000fe20000100800 */
[----:B--2---:R-:W-:-:S05]  /*17640*/  HADD2.F32 R22, -RZ, R4.H0_H0 ;  /* 0x20000004ff167230 */ /* 0x004fca0000004100 */
[----:B------:R-:W-:Y:S01]  /*17650*/  FMUL R20, R22, R16 ;  /* 0x0000001016147220 */ /* 0x000fe20000400000 */
[----:B------:R-:W-:-:S03]  /*17660*/  @P4 MOV R22, R8 ;  /* 0x0000000800164202 */ /* 0x000fc60000000f00 */
[----:B------:R-:W-:Y:S01]  /*17670*/  FFMA R20, R23, R2, R20 ;  /* 0x0000000217147223 */ /* 0x000fe20000000014 */
[----:B------:R-:W-:-:S04]  /*17680*/  @P4 IMAD.MOV.U32 R23, RZ, RZ, R7 ;  /* 0x000000ffff174224 */ /* 0x000fc800078e0007 */
[----:B------:R-:W-:-:S04]  /*17690*/  F2FP.F16.F32.PACK_AB R18, RZ, R20 ;  /* 0x00000014ff12723e */ /* 0x000fc800000000ff */
[----:B------:R-:W-:-:S04]  /*176a0*/  PRMT R17, R18, 0x7610, R17 ;  /* 0x0000761012117816 */ /* 0x000fc80000000011 */
[----:B------:R-:W-:Y:S01]  /*176b0*/  PRMT R5, R17, 0x7610, R5 ;  /* 0x0000761011057816 */ /* 0x000fe20000000005 */
[----:B------:R-:W-:-:S04]  /*176c0*/  IMAD.U32 R17, RZ, RZ, UR11 ;  /* 0x0000000bff117e24 */ /* 0x000fc8000f8e00ff */
[----:B------:R1:W-:Y:S02]  /*176d0*/  @P4 STG.E.U16 desc[UR4][R22.64+0x10], R5 ;  /* 0x0000100516004986 */ /* 0x0003e4000c101504 */
[----:B-1----:R-:W-:Y:S02]  /*176e0*/  MOV R5, UR10 ;  /* 0x0000000a00057c02 */ /* 0x002fe40008000f00 */
[----:B------:R1:W5:Y:S01]  /*176f0*/  LDL.LU.64 R22, [R1+0x2f8] ;  /* 0x0002f80001167983 */ /* 0x0003620000300a00 */
[----:B------:R-:W-:Y:S02]  /*17700*/  MOV R20, UR11 ;  /* 0x0000000b00147c02 */ /* 0x000fe40008000f00 */
[----:B------:R-:W-:Y:S02]  /*17710*/  SHF.L.U64.HI R5, R5, 0x9, R17 ;  /* 0x0000000905057819 */ /* 0x000fe40000010211 */
[----:B------:R-:W-:-:S03]  /*17720*/  MOV R17, UR10 ;  /* 0x0000000a00117c02 */ /* 0x000fc60008000f00 */
[----:B------:R-:W-:Y:S02]  /*17730*/  STL [R1+0x2a0], R5 ;  /* 0x0002a00501007387 */ /* 0x000fe40000100800 */
[C---:B------:R-:W-:Y:S01]  /*17740*/  IMAD.SHL.U32 R18, R17.reuse, 0x200, RZ ;  /* 0x0000020011127824 */ /* 0x040fe200078e00ff */
[----:B------:R-:W-:-:S04]  /*17750*/  SHF.L.U64.HI R17, R17, 0x8, R20 ;  /* 0x0000000811117819 */ /* 0x000fc80000010214 */
[----:B------:R3:W-:Y:S04]  /*17760*/  STL [R1+0x230], R18 ;  /* 0x0002301201007387 */ /* 0x0007e80000100800 */
[----:B------:R1:W5:Y:S04]  /*17770*/  LDL.LU R20, [R1+0x2f0] ;  /* 0x0002f00001147983 */ /* 0x0003680000300800 */
[----:B------:R2:W-:Y:S01]  /*17780*/  STL [R1+0x2ac], R17 ;  /* 0x0002ac1101007387 */ /* 0x0005e20000100800 */
[----:B---3--:R-:W-:-:S04]  /*17790*/  IADD3 R18, P3, P4, R19, R10, R18 ;  /* 0x0000000a13127210 */ /* 0x008fc80007c7e012 */
[----:B----4-:R-:W-:Y:S01]  /*177a0*/  IADD3.X R19, R12, R11, R5, P3, P4 ;  /* 0x0000000b0c137210 */ /* 0x010fe20001fe8405 */
[----:B------:R-:W-:Y:S01]  /*177b0*/  IMAD.U32 R12, RZ, RZ, UR10 ;  /* 0x0000000aff0c7e24 */ /* 0x000fe2000f8e00ff */
[----:B--2---:R1:W5:Y:S04]  /*177c0*/  LDL.LU R17, [R1+0x2ec] ;  /* 0x0002ec0001117983 */ /* 0x0043680000300800 */
[----:B------:R-:W-:Y:S01]  /*177d0*/  SHF.L.U32 R12, R12, 0x8, RZ ;  /* 0x000000080c0c7819 */ /* 0x000fe200000006ff */
[----:B------:R1:W5:Y:S04]  /*177e0*/  LDL.LU R5, [R1+0x2e8] ;  /* 0x0002e80001057983 */ /* 0x0003680000300800 */
[----:B------:R2:W-:Y:S01]  /*177f0*/  STL.64 [R1+0x258], R18 ;  /* 0x0002581201007387 */ /* 0x0005e20000100a00 */
[----:B------:R-:W-:-:S03]  /*17800*/  PRMT R3, R4, 0x7610, R3 ;  /* 0x0000761004037816 */ /* 0x000fc60000000003 */
[----:B--2---:R1:W5:Y:S01]  /*17810*/  LDL.LU.64 R18, [R1+0x2e0] ;  /* 0x0002e00001127983 */ /* 0x0043620000300a00 */
[----:B------:R-:W-:-:S03]  /*17820*/  ISETP.GT.AND P3, PT, R0, 0x9, P2 ;  /* 0x000000090000780c */ /* 0x000fc60001764270 */
[----:B------:R2:W-:Y:S02]  /*17830*/  STL [R1+0x2a8], R12 ;  /* 0x0002a80c01007387 */ /* 0x0005e40000100800 */
[----:B--2---:R-:W-:Y:S02]  /*17840*/  IMAD.WIDE.U32 R12, R13, 0x78, R14 ;  /* 0x000000780d0c7825 */ /* 0x004fe400078e000e */
[----:B------:R1:W5:Y:S04]  /*17850*/  LDL.LU.64 R14, [R1+0x2d8] ;  /* 0x0002d800010e7983 */ /* 0x0003680000300a00 */
[----:B------:R2:W-:Y:S04]  /*17860*/  STL.64 [R1+0x220], R12 ;  /* 0x0002200c01007387 */ /* 0x0005e80000100a00 */
[----:B--2---:R1:W5:Y:S04]  /*17870*/  LDL.LU.64 R12, [R1+0x2d0] ;  /* 0x0002d000010c7983 */ /* 0x0043680000300a00 */
[----:B------:R1:W5:Y:S04]  /*17880*/  LDL.LU R4, [R1+0x2c8] ;  /* 0x0002c80001047983 */ /* 0x0003680000300800 */
[----:B------:R2:W-:Y:S04]  /*17890*/  STL.S16 [R1+0x228], R3 ;  /* 0x0002280301007387 */ /* 0x0005e80000100600 */
[----:B--2---:R1:W5:Y:S01]  /*178a0*/  LDL.LU R3, [R1+0x2c4] ;  /* 0x0002c40001037983 */ /* 0x0043620000300800 */
[----:B------:R-:W-:Y:S04]  /*178b0*/  BSSY B1, `(.L_x_54) ;  /* 0x0000007000017945 */ /* 0x000fe80003800000 */
[----:B------:R-:W-:Y:S05]  /*178c0*/  @!P3 BRA `(.L_x_55) ;  /* 0x000000000014b947 */ /* 0x000fea0003800000 */
[----:B------:R-:W-:Y:S01]  /*178d0*/  ULDC.64 UR4, c[0x0][0x208] ;  /* 0x0000820000047ab9 */ /* 0x000fe20000000a00 */
[----:B------:R2:W-:Y:S04]  /*178e0*/  STL [R1+0x2c4], R0 ;  /* 0x0002c40001007387 */ /* 0x0005e80000100800 */
[----:B--2---:R-:W2:Y:S04]  /*178f0*/  LDG.E.LTC128B.U16 R0, desc[UR4][R232.64+0x12] ;  /* 0x00001204e8007981 */ /* 0x004ea8000c1e1520 */
[----:B--2---:R2:W-:Y:S04]  /*17900*/  STL [R1+0x228], R0 ;  /* 0x0002280001007387 */ /* 0x0045e80000100800 */
[----:B--2---:R2:W5:Y:S02]  /*17910*/  LDL.LU R0, [R1+0x2c4] ;  /* 0x0002c40001007983 */ /* 0x0045640000300800 */
.L_x_55:
[----:B------:R-:W-:Y:S05]  /*17920*/  BSYNC B1 ;  /* 0x0000000000017941 */ /* 0x000fea0003800000 */
.L_x_54:
[----:B------:R-:W-:Y:S04]  /*17930*/  STL [R1+0x304], R25 ;  /* 0x0003041901007387 */ /* 0x000fe80000100800 */
[----:B------:R3:W-:Y:S04]  /*17940*/  STL [R1+0x300], R24 ;  /* 0x0003001801007387 */ /* 0x0007e80000100800 */
[----:B---3--:R-:W3:Y:S04]  /*17950*/  LDL R24, [R1+0x2ac] ;  /* 0x0002ac0001187983 */ /* 0x008ee80000100800 */
[----:B-----5:R4:W-:Y:S04]  /*17960*/  STL.64 [R1+0x2f8], R22 ;  /* 0x0002f81601007387 */ /* 0x0209e80000100a00 */
[----:B----4-:R-:W4:Y:S04]  /*17970*/  LDL.LU.64 R22, [R1+0x220] ;  /* 0x0002200001167983 */ /* 0x010f280000300a00 */
[----:B------:R0:W-:Y:S04]  /*17980*/  STL.64 [R1+0x2f0], R20 ;  /* 0x0002f01401007387 */ /* 0x0001e80000100a00 */
[----:B0-----:R-:W2:Y:S04]  /*17990*/  LDL.64 R20, [R1+0x240] ;  /* 0x0002400001147983 */ /* 0x001ea80000100a00 */
[----:B------:R0:W-:Y:S04]  /*179a0*/  STL.64 [R1+0x2e8], R18 ;  /* 0x0002e81201007387 */ /* 0x0001e80000100a00 */
[----:B0-----:R-:W3:Y:S04]  /*179b0*/  LDL.64 R18, [R1+0x270] ;  /* 0x0002700001127983 */ /* 0x001ee80000100a00 */
[----:B------:R0:W-:Y:S04]  /*179c0*/  STL [R1+0x2e0], R17 ;  /* 0x0002e01101007387 */ /* 0x0001e80000100800 */
[----:B0-----:R-:W3:Y:S04]  /*179d0*/  LDL R17, [R1+0x26c] ;  /* 0x00026c0001117983 */ /* 0x001ee80000100800 */
[----:B------:R0:W-:Y:S04]  /*179e0*/  STL [R1+0x2dc], R15 ;  /* 0x0002dc0f01007387 */ /* 0x0001e80000100800 */
[----:B0-----:R-:W2:Y:S04]  /*179f0*/  LDL.LU R15, [R1+0x288] ;  /* 0x00028800010f7983 */ /* 0x001ea80000300800 */
[----:B------:R0:W-:Y:S04]  /*17a00*/  STL [R1+0x2d8], R14 ;  /* 0x0002d80e01007387 */ /* 0x0001e80000100800 */
[----:B0-----:R-:W3:Y:S04]  /*17a10*/  LDL.LU R14, [R1+0x234] ;  /* 0x00023400010e7983 */ /* 0x001ee80000300800 */
[----:B------:R-:W-:Y:S04]  /*17a20*/  STL.64 [R1+0x2d0], R10 ;  /* 0x0002d00a01007387 */ /* 0x000fe80000100a00 */
[----:B------:R-:W-:Y:S04]  /*17a30*/  STL [R1+0x2cc], R5 ;  /* 0x0002cc0501007387 */ /* 0x000fe80000100800 */
[----:B------:R0:W-:Y:S04]  /*17a40*/  STL [R1+0x2c8], R4 ;  /* 0x0002c80401007387 */ /* 0x0001e80000100800 */
[----:B0-----:R-:W3:Y:S04]  /*17a50*/  LDL.LU R4, [R1+0x228] ;  /* 0x0002280001047983 */ /* 0x001ee80000300800 */
[----:B------:R-:W-:Y:S01]  /*17a60*/  STL [R1+0x2c4], R3 ;  /* 0x0002c40301007387 */ /* 0x000fe20000100800 */
[----:B----4-:R-:W-:-:S05]  /*17a70*/  IADD3 R25, P6, R12, R22, RZ ;  /* 0x000000160c197210 */ /* 0x010fca0007fde0ff */
[----:B------:R0:W-:Y:S04]  /*17a80*/  STL [R1+0x24c], R25 ;  /* 0x00024c1901007387 */ /* 0x0001e80000100800 */
[----:B0-----:R0:W5:Y:S01]  /*17a90*/  LDL.LU R25, [R1+0x304] ;  /* 0x0003040001197983 */ /* 0x0011620000300800 */
[----:B--2---:R-:W-:-:S04]  /*17aa0*/  LOP3.LUT R15, R15, 0xffffffef, RZ, 0xc0, !PT ;  /* 0xffffffef0f0f7812 */ /* 0x004fc800078ec0ff */
[----:B------:R-:W-:Y:S02]  /*17ab0*/  @P0 LOP3.LUT R15, R15, 0x10, RZ, 0xfc, !PT ;  /* 0x000000100f0f0812 */ /* 0x000fe400078efcff */
[----:B------:R-:W-:Y:S02]  /*17ac0*/  IADD3 R13, P0, P4, R12, R22, R20 ;  /* 0x000000160c0d7210 */ /* 0x000fe40007c1e014 */
[----:B------:R-:W2:Y:S04]  /*17ad0*/  LDL R12, [R1+0x2a8] ;  /* 0x0002a800010c7983 */ /* 0x000ea80000100800 */
[----:B------:R4:W-:Y:S04]  /*17ae0*/  STL [R1+0x2a4], R13 ;  /* 0x0002a40d01007387 */ /* 0x0009e80000100800 */
[----:B----4-:R-:W2:Y:S01]  /*17af0*/  LDL R13, [R1+0x27c] ;  /* 0x00027c00010d7983 */ /* 0x010ea20000100800 */
[----:B------:R-:W-:-:S04]  /*17b00*/  LOP3.LUT R15, R15, 0xfffffffd, RZ, 0xc0, !PT ;  /* 0xfffffffd0f0f7812 */ /* 0x000fc800078ec0ff */
[----:B------:R-:W-:Y:S02]  /*17b10*/  @P6 LOP3.LUT R15, R15, 0x2, RZ, 0xfc, !PT ;  /* 0x000000020f0f6812 */ /* 0x000fe400078efcff */
[----:B--2---:R-:W-:Y:S02]  /*17b20*/  IADD3 R12, P5, P6, R13, R8, R12 ;  /* 0x000000080d0c7210 */ /* 0x004fe40007ebe00c */
[----:B------:R-:W2:Y:S01]  /*17b30*/  LDL R13, [R1+0x248] ;  /* 0x00024800010d7983 */ /* 0x000ea20000100800 */
[----:B---3--:R-:W-:Y:S01]  /*17b40*/  IMAD.IADD R17, R17, 0x1, R23 ;  /* 0x0000000111117824 */ /* 0x008fe200078e0217 */
[----:B------:R-:W-:Y:S01]  /*17b50*/  ULDC.64 UR4, c[0x0][0x208] ;  /* 0x0000820000047ab9 */ /* 0x000fe20000000a00 */
[----:B------:R-:W-:Y:S02]  /*17b60*/  PRMT R3, R4, 0x7610, R3 ;  /* 0x0000761004037816 */ /* 0x000fe40000000003 */
[----:B--2---:R-:W-:Y:S02]  /*17b70*/  IADD3.X R13, R13, R7, R24, P5, P6 ;  /* 0x000000070d0d7210 */ /* 0x004fe40002fec418 */
[----:B------:R0:W5:Y:S04]  /*17b80*/  LDL.LU R24, [R1+0x300] ;  /* 0x0003000001187983 */ /* 0x0001680000300800 */
[----:B------:R-:W-:Y:S01]  /*17b90*/  STL [R1+0x288], R15 ;  /* 0x0002880f01007387 */ /* 0x000fe20000100800 */
[----:B------:R-:W-:-:S03]  /*17ba0*/  LOP3.LUT P6, RZ, R15, 0x4, RZ, 0xc0, !PT ;  /* 0x000000040fff7812 */ /* 0x000fc600078cc0ff */
[----:B------:R0:W5:Y:S04]  /*17bb0*/  LDL.LU.64 R22, [R1+0x2f8] ;  /* 0x0002f80001167983 */ /* 0x0001680000300a00 */
[----:B------:R2:W-:Y:S02]  /*17bc0*/  STL [R1+0x22c], R17 ;  /* 0x00022c1101007387 */ /* 0x0005e40000100800 */
[----:B--2---:R-:W-:Y:S02]  /*17bd0*/  IADD3.X R17, R19, R17, R21, P0, P4 ;  /* 0x0000001113117210 */ /* 0x004fe400007e8415 */
[----:B------:R-:W-:Y:S01]  /*17be0*/  LOP3.LUT P0, RZ, R15, 0x10, RZ, 0xc0, !PT ;  /* 0x000000100fff7812 */ /* 0x000fe2000780c0ff */
[----:B------:R-:W-:Y:S01]  /*17bf0*/  HADD2.F32 R15, -RZ, R4.H0_H0 ;  /* 0x20000004ff0f7230 */ /* 0x000fe20000004100 */
[----:B------:R0:W5:Y:S04]  /*17c00*/  LDL.LU.64 R20, [R1+0x2f0] ;  /* 0x0002f00001147983 */ /* 0x0001680000300a00 */
[----:B------:R-:W-:Y:S01]  /*17c10*/  FMUL R15, R15, R16 ;  /* 0x000000100f0f7220 */ /* 0x000fe20000400000 */
[----:B------:R0:W5:Y:S03]  /*17c20*/  LDL.LU.64 R18, [R1+0x2e8] ;  /* 0x0002e80001127983 */ /* 0x0001660000300a00 */
[----:B------:R-:W-:-:S05]  /*17c30*/  FFMA R14, R14, R2, R15 ;  /* 0x000000020e0e7223 */ /* 0x000fca000000000f */
[----:B------:R-:W-:-:S04]  /*17c40*/  F2FP.F16.F32.PACK_AB R11, RZ, R14 ;  /* 0x0000000eff0b723e */ /* 0x000fc800000000ff */
[----:B------:R-:W-:Y:S01]  /*17c50*/  PRMT R10, R11, 0x7610, R10 ;  /* 0x000076100b0a7816 */ /* 0x000fe2000000000a */
[----:B------:R-:W-:-:S03]  /*17c60*/  @P3 IMAD.MOV.U32 R11, RZ, RZ, R7 ;  /* 0x000000ffff0b3224 */ /* 0x000fc600078e0007 */
[----:B------:R-:W-:Y:S02]  /*17c70*/  PRMT R5, R10, 0x7610, R5 ;  /* 0x000076100a057816 */ /* 0x000fe40000000005 */
[----:B------:R-:W-:Y:S01]  /*17c80*/  @P3 MOV R10, R8 ;  /* 0x00000008000a3202 */ /* 0x000fe20000000f00 */
[----:B------:R2:W-:Y:S04]  /*17c90*/  STL [R1+0x2b4], R17 ;  /* 0x0002b41101007387 */ /* 0x0005e80000100800 */
[----:B------:R3:W-:Y:S04]  /*17ca0*/  @P3 STG.E.U16 desc[UR4][R10.64+0x12], R5 ;  /* 0x000012050a003986 */ /* 0x0007e8000c101504 */
[----:B--2---:R0:W5:Y:S04]  /*17cb0*/  LDL.LU R17, [R1+0x2e0] ;  /* 0x0002e00001117983 */ /* 0x0041680000300800 */
[----:B------:R0:W5:Y:S04]  /*17cc0*/  LDL.LU R15, [R1+0x2dc] ;  /* 0x0002dc00010f7983 */ /* 0x0001680000300800 */
[----:B------:R0:W5:Y:S04]  /*17cd0*/  LDL.LU R14, [R1+0x2d8] ;  /* 0x0002d800010e7983 */ /* 0x0001680000300800 */
[----:B---3--:R0:W5:Y:S04]  /*17ce0*/  LDL.LU.64 R10, [R1+0x2d0] ;  /* 0x0002d000010a7983 */ /* 0x0081680000300a00 */
[----:B------:R0:W5:Y:S04]  /*17cf0*/  LDL.LU R5, [R1+0x2cc] ;  /* 0x0002cc0001057983 */ /* 0x0001680000300800 */
[----:B------:R0:W5:Y:S04]  /*17d00*/  LDL.LU R4, [R1+0x2c8] ;  /* 0x0002c80001047983 */ /* 0x0001680000300800 */
[----:B------:R2:W-:Y:S04]  /*17d10*/  STL.S16 [R1+0x228], R3 ;  /* 0x0002280301007387 */ /* 0x0005e80000100600 */
[----:B--2---:R0:W5:Y:S01]  /*17d20*/  LDL.LU R3, [R1+0x2c4] ;  /* 0x0002c40001037983 */ /* 0x0041620000300800 */
[----:B------:R-:W-:Y:S01]  /*17d30*/  ISETP.GT.AND P3, PT, R0, 0x8, P6 ;  /* 0x000000080000780c */ /* 0x000fe20003764270 */
[----:B------:R-:W-:-:S12]  /*17d40*/  BSSY B1, `(.L_x_56) ;  /* 0x0000007000017945 */ /* 0x000fd80003800000 */
[----:B0-----:R-:W-:Y:S05]  /*17d50*/  @!P3 BRA `(.L_x_57) ;  /* 0x000000000014b947 */ /* 0x001fea0003800000 */
[----:B------:R-:W-:Y:S01]  /*17d60*/  ULDC.64 UR4, c[0x0][0x208] ;  /* 0x0000820000047ab9 */ /* 0x000fe20000000a00 */
[----:B------:R0:W-:Y:S04]  /*17d70*/  STL [R1+0x2c4], R0 ;  /* 0x0002c40001007387 */ /* 0x0001e80000100800 */
[----:B0----5:R-:W2:Y:S04]  /*17d80*/  LDG.E.LTC128B.U16 R0, desc[UR4][R22.64+0x10] ;  /* 0x0000100416007981 */ /* 0x021ea8000c1e1520 */
[----:B--2---:R0:W-:Y:S04]  /*17d90*/  STL [R1+0x228], R0 ;  /* 0x0002280001007387 */ /* 0x0041e80000100800 */
[----:B0-----:R0:W5:Y:S02]  /*17da0*/  LDL.LU R0, [R1+0x2c4] ;  /* 0x0002c40001007983 */ /* 0x0011640000300800 */
.L_x_57:
[----:B------:R-:W-:Y:S05]  /*17db0*/  BSYNC B1 ;  /* 0x0000000000017941 */ /* 0x000fea0003800000 */
.L_x_56:
[----:B-----5:R2:W-:Y:S04]  /*17dc0*/  STL [R1+0x2fc], R25 ;  /* 0x0002fc1901007387 */ /* 0x0205e80000100800 */
[----:B--2---:R-:W2:Y:S04]  /*17dd0*/  LDL R25, [R1+0x290] ;  /* 0x0002900001197983 */ /* 0x004ea80000100800 */
[----:B------:R3:W-:Y:S04]  /*17de0*/  STL [R1+0x2f8], R24 ;  /* 0x0002f81801007387 */ /* 0x0007e80000100800 */
[----:B---3--:R-:W3:Y:S04]  /*17df0*/  LDL.LU R24, [R1+0x238] ;  /* 0x0002380001187983 */ /* 0x008ee80000300800 */
[----:B------:R-:W-:Y:S04]  /*17e00*/  STL [R1+0x2f4], R23 ;  /* 0x0002f41701007387 */ /* 0x000fe80000100800 */
[----:B------:R-:W-:Y:S04]  /*17e10*/  STL [R1+0x2f0], R22 ;  /* 0x0002f01601007387 */ /* 0x000fe80000100800 */
[----:B------:R-:W-:Y:S04]  /*17e20*/  STL [R1+0x2ec], R13 ;  /* 0x0002ec0d01007387 */ /* 0x000fe80000100800 */
[----:B------:R4:W-:Y:S04]  /*17e30*/  STL [R1+0x2e8], R12 ;  /* 0x0002e80c01007387 */ /* 0x0009e80000100800 */
[----:B----4-:R-:W4:Y:S04]  /*17e40*/  LDL R12, [R1+0x26c] ;  /* 0x00026c00010c7983 */ /* 0x010f280000100800 */
[----:B------:R1:W-:Y:S04]  /*17e50*/  STL.64 [R1+0x2e0], R10 ;  /* 0x0002e00a01007387 */ /* 0x0003e80000100a00 */
[----:B-1----:R-:W4:Y:S04]  /*17e60*/  LDL.64 R10, [R1+0x240] ;  /* 0x00024000010a7983 */ /* 0x002f280000100a00 */
[----:B------:R1:W-:Y:S04]  /*17e70*/  STL [R1+0x2d8], R7 ;  /* 0x0002d80701007387 */ /* 0x0003e80000100800 */
[----:B-1----:R-:W3:Y:S04]  /*17e80*/  LDL R7, [R1+0x268] ;  /* 0x0002680001077983 */ /* 0x002ee80000100800 */
[----:B------:R1:W-:Y:S04]  /*17e90*/  STL.64 [R1+0x2d0], R8 ;  /* 0x0002d00801007387 */ /* 0x0003e80000100a00 */
[----:B-1----:R-:W4:Y:S04]  /*17ea0*/  LDL R8, [R1+0x298] ;  /* 0x0002980001087983 */ /* 0x002f280000100800 */
[----:B------:R-:W4:Y:S04]  /*17eb0*/  LDL R9, [R1+0x278] ;  /* 0x0002780001097983 */ /* 0x000f280000100800 */
[----:B------:R1:W-:Y:S04]  /*17ec0*/  STL [R1+0x2c8], R6 ;  /* 0x0002c80601007387 */ /* 0x0003e80000100800 */
[----:B-1----:R-:W4:Y:S01]  /*17ed0*/  LDL.LU R6, [R1+0x228] ;  /* 0x0002280001067983 */ /* 0x002f220000300800 */
[----:B------:R-:W-:-:S03]  /*17ee0*/  ULDC.64 UR14, c[0x0][0x208] ;  /* 0x00008200000e7ab9 */ /* 0x000fc60000000a00 */
[----:B------:R-:W-:Y:S01]  /*17ef0*/  STL [R1+0x2c4], R3 ;  /* 0x0002c40301007387 */ /* 0x000fe20000100800 */
[----:B--2---:R-:W-:Y:S01]  /*17f00*/  R2UR UR4, R25 ;  /* 0x00000000190472ca */ /* 0x004fe200000e0000 */
[----:B---3--:R-:W-:-:S04]  /*17f10*/  IMAD.WIDE.U32 R20, R7, 0x78, R20 ;  /* 0x0000007807147825 */ /* 0x008fc800078e0014 */
[----:B----4-:R-:W-:-:S05]  /*17f20*/  HADD2.F32 R25, -RZ, R6.H0_H0 ;  /* 0x20000006ff197230 */ /* 0x010fca0000004100 */
[----:B------:R-:W-:-:S04]  /*17f30*/  FMUL R25, R25, R16 ;  /* 0x0000001019197220 */ /* 0x000fc80000400000 */
[----:B------:R-:W-:Y:S02]  /*17f40*/  FFMA R24, R24, R2, R25 ;  /* 0x0000000218187223 */ /* 0x000fe40000000019 */
[----:B------:R1:W5:Y:S03]  /*17f50*/  LDL.LU R25, [R1+0x2fc] ;  /* 0x0002fc0001197983 */ /* 0x0003660000300800 */
[----:B------:R-:W-:Y:S02]  /*17f60*/  F2FP.F16.F32.PACK_AB R23, RZ, R24 ;  /* 0x00000018ff17723e */ /* 0x000fe400000000ff */
[----:B------:R1:W5:Y:S02]  /*17f70*/  LDL.LU R24, [R1+0x2f8] ;  /* 0x0002f80001187983 */ /* 0x0003640000300800 */
[----:B------:R-:W-:Y:S02]  /*17f80*/  PRMT R22, R23, 0x7610, R22 ;  /* 0x0000761017167816 */ /* 0x000fe40000000016 */
[----:B------:R1:W5:Y:S02]  /*17f90*/  LDL.LU R23, [R1+0x2f4] ;  /* 0x0002f40001177983 */ /* 0x0003640000300800 */
[----:B------:R-:W-:-:S02]  /*17fa0*/  PRMT R13, R22, 0x7610, R13 ;  /* 0x00007610160d7816 */ /* 0x000fc4000000000d */
[----:B------:R1:W5:Y:S04]  /*17fb0*/  LDL.LU R22, [R1+0x2f0] ;  /* 0x0002f00001167983 */ /* 0x0003680000300800 */
[----:B------:R2:W-:Y:S01]  /*17fc0*/  @P3 STG.E.U16 desc[UR14][R4.64+0x10], R13 ;  /* 0x0000100d04003986 */ /* 0x0005e2000c10150e */
[----:B------:R-:W-:-:S04]  /*17fd0*/  IADD3 R20, P3, R10, R20, RZ ;  /* 0x000000140a147210 */ /* 0x000fc80007f7e0ff */
[----:B------:R-:W-:-:S03]  /*17fe0*/  IADD3.X R21, R11, R12, R21, P3, !PT ;  /* 0x0000000c0b157210 */ /* 0x000fc60001ffe415 */
[----:B------:R-:W-:Y:S01]  /*17ff0*/  IMAD.WIDE.U32 R20, R17, R7, R20 ;  /* 0x0000000711147225 */ /* 0x000fe200078e0014 */
[----:B--2---:R1:W5:Y:S02]  /*18000*/  LDL.LU R13, [R1+0x2ec] ;  /* 0x0002ec00010d7983 */ /* 0x0043640000300800 */
[----:B------:R-:W-:Y:S02]  /*18010*/  IADD3 R20, P3, R18, R20, RZ ;  /* 0x0000001412147210 */ /* 0x000fe40007f7e0ff */
[----:B------:R1:W5:Y:S02]  /*18020*/  LDL.LU R12, [R1+0x2e8] ;  /* 0x0002e800010c7983 */ /* 0x0003640000300800 */
[----:B------:R-:W-:Y:S02]  /*18030*/  IADD3.X R21, R19, R8, R21, P3, !PT ;  /* 0x0000000813157210 */ /* 0x000fe40001ffe415 */
[----:B------:R1:W5:Y:S04]  /*18040*/  LDL.LU.64 R10, [R1+0x2e0] ;  /* 0x0002e000010a7983 */ /* 0x0003680000300a00 */
[----:B------:R1:W5:Y:S01]  /*18050*/  LDL.LU R7, [R1+0x2d8] ;  /* 0x0002d80001077983 */ /* 0x0003620000300800 */
[----:B------:R-:W-:-:S03]  /*18060*/  IMAD.WIDE.U32 R8, R9, UR4, R20 ;  /* 0x0000000409087c25 */ /* 0x000fc6000f8e0014 */
[----:B------:R-:W2:Y:S01]  /*18070*/  LDL R21, [R1+0x294] ;  /* 0x0002940001157983 */ /* 0x000ea20000100800 */
[----:B------:R-:W-:Y:S02]  /*18080*/  LEA R20, P3, R8, R14, 0x1 ;  /* 0x0000000e08147211 */ /* 0x000fe400078608ff */
[----:B------:R-:W-:Y:S02]  /*18090*/  PRMT R3, R6, 0x7610, R3 ;  /* 0x0000761006037816 */ /* 0x000fe40000000003 */
[----:B--2---:R-:W-:-:S04]  /*180a0*/  IADD3 R21, R21, R9, RZ ;  /* 0x0000000915157210 */ /* 0x004fc80007ffe0ff */
[----:B------:R-:W-:Y:S02]  /*180b0*/  LEA.HI.X R21, R8, R15, R21, 0x1, P3 ;  /* 0x0000000f08157211 */ /* 0x000fe400018f0c15 */
[----:B------:R1:W5:Y:S01]  /*180c0*/  LDL.LU.64 R8, [R1+0x2d0] ;  /* 0x0002d00001087983 */ /* 0x0003620000300a00 */
[----:B------:R-:W-:-:S03]  /*180d0*/  ISETP.GT.AND P3, PT, R0, 0x9, P6 ;  /* 0x000000090000780c */ /* 0x000fc60003764270 */
[----:B------:R1:W5:Y:S04]  /*180e0*/  LDL.LU R6, [R1+0x2c8] ;  /* 0x0002c80001067983 */ /* 0x0003680000300800 */
[----:B------:R2:W-:Y:S04]  /*180f0*/  STL.S16 [R1+0x228], R3 ;  /* 0x0002280301007387 */ /* 0x0005e80000100600 */
[----:B--2---:R1:W5:Y:S01]  /*18100*/  LDL.LU R3, [R1+0x2c4] ;  /* 0x0002c40001037983 */ /* 0x0043620000300800 */
[----:B------:R-:W-:Y:S04]  /*18110*/  BSSY B1, `(.L_x_58) ;  /* 0x0000007000017945 */ /* 0x000fe80003800000 */
[----:B------:R-:W-:Y:S05]  /*18120*/  @!P3 BRA `(.L_x_59) ;  /* 0x000000000014b947 */ /* 0x000fea0003800000 */
[----:B------:R-:W-:Y:S01]  /*18130*/  ULDC.64 UR4, c[0x0][0x208] ;  /* 0x0000820000047ab9 */ /* 0x000fe20000000a00 */
[----:B------:R2:W-:Y:S04]  /*18140*/  STL [R1+0x2c4], R0 ;  /* 0x0002c40001007387 */ /* 0x0005e80000100800 */
[----:B--2--5:R-:W2:Y:S04]  /*18150*/  LDG.E.LTC128B.U16 R0, desc[UR4][R22.64+0x12] ;  /* 0x0000120416007981 */ /* 0x024ea8000c1e1520 */
[----:B--2---:R2:W-:Y:S04]  /*18160*/  STL [R1+0x228], R0 ;  /* 0x0002280001007387 */ /* 0x0045e80000100800 */
[----:B--2---:R2:W5:Y:S02]  /*18170*/  LDL.LU R0, [R1+0x2c4] ;  /* 0x0002c40001007983 */ /* 0x0045640000300800 */
.L_x_59:
[----:B------:R-:W-:Y:S05]  /*18180*/  BSYNC B1 ;  /* 0x0000000000017941 */ /* 0x000fea0003800000 */
.L_x_58:
[----:B------:R3:W-:Y:S04]  /*18190*/  STL [R1+0x318], R31 ;  /* 0x0003181f01007387 */ /* 0x0007e80000100800 */
[----:B---3--:R-:W3:Y:S04]  /*181a0*/  LDL R31, [R1+0x288] ;  /* 0x00028800011f7983 */ /* 0x008ee80000100800 */
[----:B------:R4:W-:Y:S04]  /*181b0*/  STL [R1+0x314], R30 ;  /* 0x0003141e01007387 */ /* 0x0009e80000100800 */
[----:B----4-:R-:W4:Y:S04]  /*181c0*/  LDL.LU R30, [R1+0x23c] ;  /* 0x00023c00011e7983 */ /* 0x010f280000300800 */
[----:B------:R-:W-:Y:S04]  /*181d0*/  STL [R1+0x310], R29 ;  /* 0x0003101d01007387 */ /* 0x000fe80000100800 */
[----:B------:R-:W-:Y:S04]  /*181e0*/  STL [R1+0x30c], R28 ;  /* 0x00030c1c01007387 */ /* 0x000fe80000100800 */
[----:B------:R0:W-:Y:S04]  /*181f0*/  STL [R1+0x308], R27 ;  /* 0x0003081b01007387 */ /* 0x0001e80000100800 */
[----:B0-----:R-:W2:Y:S04]  /*18200*/  LDL.LU R27, [R1+0x22c] ;  /* 0x00022c00011b7983 */ /* 0x001ea80000300800 */
[----:B------:R0:W-:Y:S04]  /*18210*/  STL [R1+0x304], R26 ;  /* 0x0003041a01007387 */ /* 0x0001e80000100800 */
[----:B0-----:R-:W2:Y:S04]  /*18220*/  LDL.LU R26, [R1+0x24c] ;  /* 0x00024c00011a7983 */ /* 0x001ea80000300800 */
[----:B-----5:R0:W-:Y:S04]  /*18230*/  STL [R1+0x300], R23 ;  /* 0x0003001701007387 */ /* 0x0201e80000100800 */
[----:B0-----:R-:W4:Y:S04]  /*18240*/  LDL.LU R23, [R1+0x228] ;  /* 0x0002280001177983 */ /* 0x001f280000300800 */
[----:B------:R0:W-:Y:S04]  /*18250*/  STL.64 [R1+0x2f8], R24 ;  /* 0x0002f81801007387 */ /* 0x0001e80000100a00 */
[----:B0-----:R-:W2:Y:S04]  /*18260*/  LDL.LU.64 R24, [R1+0x270] ;  /* 0x0002700001187983 */ /* 0x001ea80000300a00 */
[----:B------:R-:W-:Y:S04]  /*18270*/  STL [R1+0x2f4], R22 ;  /* 0x0002f41601007387 */ /* 0x000fe80000100800 */
[----:B------:R0:W-:Y:S04]  /*18280*/  STL [R1+0x2f0], R21 ;  /* 0x0002f01501007387 */ /* 0x0001e80000100800 */
[----:B0-----:R-:W2:Y:S04]  /*18290*/  LDL.LU R21, [R1+0x200] ;  /* 0x0002000001157983 */ /* 0x001ea80000300800 */
[----:B------:R-:W-:Y:S04]  /*182a0*/  STL [R1+0x2ec], R20 ;  /* 0x0002ec1401007387 */ /* 0x000fe80000100800 */
[----:B------:R-:W-:Y:S04]  /*182b0*/  STL [R1+0x2e8], R17 ;  /* 0x0002e81101007387 */ /* 0x000fe80000100800 */
[----:B------:R0:W-:Y:S04]  /*182c0*/  STL.64 [R1+0x2e0], R18 ;  /* 0x0002e01201007387 */ /* 0x0001e80000100a00 */
[----:B0-----:R-:W2:Y:S04]  /*182d0*/  LDL.LU R19, [R1+0x230] ;  /* 0x0002300001137983 */ /* 0x001ea80000300800 */
[----:B------:R0:W-:Y:S01]  /*182e0*/  STL.64 [R1+0x2d8], R12 ;  /* 0x0002d80c01007387 */ /* 0x0001e20000100a00 */
[----:B------:R-:W-:-:S03]  /*182f0*/  ULDC.64 UR4, c[0x0][0x208] ;  /* 0x0000820000047ab9 */ /* 0x000fc60000000a00 */
[----:B0-----:R-:W2:Y:S04]  /*18300*/  LDL R13, [R1+0x268] ;  /* 0x00026800010d7983 */ /* 0x001ea80000100800 */
[----:B------:R0:W-:Y:S04]  /*18310*/  STL.64 [R1+0x2d0], R8 ;  /* 0x0002d00801007387 */ /* 0x0001e80000100a00 */
[----:B0-----:R-:W2:Y:S04]  /*18320*/  LDL.LU.64 R8, [R1+0x240] ;  /* 0x0002400001087983 */ /* 0x001ea80000300a00 */
[----:B------:R0:W-:Y:S04]  /*18330*/  STL.64 [R1+0x2c8], R6 ;  /* 0x0002c80601007387 */ /* 0x0001e80000100a00 */
[----:B0-----:R-:W2:Y:S01]  /*18340*/  LDL.LU.64 R6, [R1+0x250] ;  /* 0x0002500001067983 */ /* 0x001ea20000300a00 */
[----:B---3--:R-:W-:Y:S01]  /*18350*/  LOP3.LUT P4, RZ, R31, 0x2, RZ, 0xc0, !PT ;  /* 0x000000021fff7812 */ /* 0x008fe2000788c0ff */
        /* <DEDUP_REMOVED lines=10> */
[----:B------:R2:W-:Y:S02]  /*18400*/  @P3 STG.E.U16 desc[UR4][R4.64+0x12], R18 ;  /* 0x0000121204003986 */ /* 0x0005e4000c101504 */
[----:B--2---:R-:W-:Y:S02]  /*18410*/  IADD3 R18, P3, R19, R10, RZ ;  /* 0x0000000a13127210 */ /* 0x004fe40007f7e0ff */
[----:B------:R-:W2:Y:S01]  /*18420*/  LDL.LU R19, [R1+0x2a0] ;  /* 0x0002a00001137983 */ /* 0x000ea20000300800 */
[----:B------:R-:W-:Y:S01]  /*18430*/  IMAD.X R27, R27, 0x1, R25, P4 ;  /* 0x000000011b1b7824 */ /* 0x000fe200020e0619 */
[----:B------:R-:W-:-:S04]  /*18440*/  LEA R24, P4, R26, R14, 0x1 ;  /* 0x0000000e1a187211 */ /* 0x000fc800078808ff */
[----:B------:R-:W-:Y:S02]  /*18450*/  LEA.HI.X R25, R26, R15, R27, 0x1, P4 ;  /* 0x0000000f1a197211 */ /* 0x000fe400020f0c1b */
[----:B------:R-:W-:Y:S01]  /*18460*/  ISETP.GT.AND P4, PT, R3, 0x100, PT ;  /* 0x000001000300780c */ /* 0x000fe20003f84270 */
[----:B------:R0:W5:Y:S01]  /*18470*/  LDL.LU R27, [R1+0x308] ;  /* 0x00030800011b7983 */ /* 0x0001620000300800 */
[----:B------:R-:W-:-:S03]  /*18480*/  PRMT R22, R23, 0x7610, R22 ;  /* 0x0000761017167816 */ /* 0x000fc60000000016 */
[----:B------:R0:W5:Y:S04]  /*18490*/  LDL.LU R26, [R1+0x304] ;  /* 0x00030400011a7983 */ /* 0x0001680000300800 */
[----:B------:R0:W5:Y:S01]  /*184a0*/  LDL.LU R23, [R1+0x300] ;  /* 0x0003000001177983 */ /* 0x0001620000300800 */
[----:B--2---:R-:W-:Y:S02]  /*184b0*/  IADD3.X R19, R19, R11, RZ, P3, !PT ;  /* 0x0000000b13137210 */ /* 0x004fe40001ffe4ff */
[----:B------:R-:W-:-:S13]  /*184c0*/  ISETP.GT.AND P3, PT, R0, RZ, P4 ;  /* 0x000000ff0000720c */ /* 0x000fda0002764270 */
[----:B------:R-:W2:Y:S04]  /*184d0*/  @P3 LDG.E.LTC128B.U16 R22, desc[UR4][R24.64] ;  /* 0x0000000418163981 */ /* 0x000ea8000c1e1520 */
[----:B------:R0:W5:Y:S04]  /*184e0*/  LDL.LU.64 R24, [R1+0x2f8] ;  /* 0x0002f80001187983 */ /* 0x0001680000300a00 */
[----:B------:R-:W-:Y:S04]  /*184f0*/  STL.64 [R1+0x220], R18 ;  /* 0x0002201201007387 */ /* 0x000fe80000100a00 */
[----:B--2---:R2:W-:Y:S02]  /*18500*/  STL [R1+0x228], R22 ;  /* 0x0002281601007387 */ /* 0x0045e40000100800 */
[----:B--2---:R-:W-:-:S05]  /*18510*/  HADD2.F32 R22, -RZ, R22.H0_H0 ;  /* 0x20000016ff167230 */ /* 0x004fca0000004100 */
        /* <DEDUP_REMOVED lines=9> */
[----:B------:R2:W-:Y:S04]  /*185b0*/  @P3 STG.E.U16 desc[UR4][R18.64], R12 ;  /* 0x0000000c12003986 */ /* 0x0005e8000c101504 */
[----:B--2---:R0:W5:Y:S01]  /*185c0*/  LDL.LU.64 R18, [R1+0x2e0] ;  /* 0x0002e00001127983 */ /* 0x0041620000300a00 */
[----:B------:R-:W-:-:S03]  /*185d0*/  IMAD.WIDE.U32 R12, R13, 0x78, R6 ;  /* 0x000000780d0c7825 */ /* 0x000fc600078e0006 */
[----:B------:R-:W2:Y:S01]  /*185e0*/  LDL.LU R7, [R1+0x26c] ;  /* 0x00026c0001077983 */ /* 0x000ea20000300800 */
[----:B------:R-:W-:-:S04]  /*185f0*/  IADD3 R6, P3, R8, R12, RZ ;  /* 0x0000000c08067210 */ /* 0x000fc80007f7e0ff */
[----:B--2---:R-:W-:Y:S02]  /*18600*/  IADD3.X R7, R9, R7, R13, P3, !PT ;  /* 0x0000000709077210 */ /* 0x004fe40001ffe40d */
[----:B------:R0:W5:Y:S04]  /*18610*/  LDL.LU.64 R12, [R1+0x2d8] ;  /* 0x0002d800010c7983 */ /* 0x0001680000300a00 */
[----:B------:R0:W5:Y:S04]  /*18620*/  LDL.LU.64 R8, [R1+0x2d0] ;  /* 0x0002d00001087983 */ /* 0x0001680000300a00 */
[----:B------:R2:W-:Y:S04]  /*18630*/  STL.64 [R1+0x230], R6 ;  /* 0x0002300601007387 */ /* 0x0005e80000100a00 */
[----:B--2---:R0:W5:Y:S01]  /*18640*/  LDL.LU.64 R6, [R1+0x2c8] ;  /* 0x0002c80001067983 */ /* 0x0041620000300a00 */
        /* <DEDUP_REMOVED lines=8> */
.L_x_61:
[----:B------:R-:W-:Y:S05]  /*186d0*/  BSYNC B1 ;  /* 0x0000000000017941 */ /* 0x000fea0003800000 */
.L_x_60:
[----:B-----5:R2:W-:Y:S04]  /*186e0*/  STL [R1+0x2f0], R20 ;  /* 0x0002f01401007387 */ /* 0x0205e80000100800 */
[----:B--2---:R-:W2:Y:S04]  /*186f0*/  LDL R20, [R1+0x290] ;  /* 0x0002900001147983 */ /* 0x004ea80000100800 */
[----:B------:R3:W-:Y:S04]  /*18700*/  STL.64 [R1+0x2e8], R12 ;  /* 0x0002e80c01007387 */ /* 0x0007e80000100a00 */
[----:B---3--:R-:W3:Y:S04]  /*18710*/  LDL.LU R12, [R1+0x204] ;  /* 0x00020400010c7983 */ /* 0x008ee80000300800 */
[----:B------:R-:W4:Y:S04]  /*18720*/  LDL.LU R13, [R1+0x268] ;  /* 0x00026800010d7983 */ /* 0x000f280000300800 */
[----:B------:R1:W-:Y:S04]  /*18730*/  STL.64 [R1+0x2e0], R10 ;  /* 0x0002e00a01007387 */ /* 0x0003e80000100a00 */
[----:B-1----:R-:W4:Y:S04]  /*18740*/  LDL.LU.64 R10, [R1+0x230] ;  /* 0x00023000010a7983 */ /* 0x002f280000300a00 */
[----:B------:R1:W-:Y:S04]  /*18750*/  STL [R1+0x2d8], R5 ;  /* 0x0002d80501007387 */ /* 0x0003e80000100800 */
[----:B-1----:R-:W3:Y:S04]  /*18760*/  LDL.LU R5, [R1+0x2a4] ;  /* 0x0002a40001057983 */ /* 0x002ee80000300800 */
[----:B------:R1:W-:Y:S04]  /*18770*/  STL.64 [R1+0x2d0], R8 ;  /* 0x0002d00801007387 */ /* 0x0003e80000100a00 */
[----:B-1----:R-:W3:Y:S04]  /*18780*/  LDL.LU R8, [R1+0x298] ;  /* 0x0002980001087983 */ /* 0x002ee80000300800 */
[----:B------:R-:W3:Y:S04]  /*18790*/  LDL.LU R9, [R1+0x278] ;  /* 0x0002780001097983 */ /* 0x000ee80000300800 */
[----:B------:R1:W-:Y:S04]  /*187a0*/  STL.64 [R1+0x2c8], R6 ;  /* 0x0002c80601007387 */ /* 0x0003e80000100a00 */
[----:B-1----:R-:W3:Y:S04]  /*187b0*/  LDL.64 R6, [R1+0x220] ;  /* 0x0002200001067983 */ /* 0x002ee80000100a00 */
[----:B------:R1:W-:Y:S04]  /*187c0*/  STL [R1+0x2c4], R4 ;  /* 0x0002c40401007387 */ /* 0x0003e80000100800 */
[----:B-1----:R-:W3:Y:S01]  /*187d0*/  LDL.LU R4, [R1+0x228] ;  /* 0x0002280001047983 */ /* 0x002ee20000300800 */
[----:B------:R-:W-:Y:S01]  /*187e0*/  ULDC.64 UR14, c[0x0][0x208] ;  /* 0x00008200000e7ab9 */ /* 0x000fe20000000a00 */
[----:B--2---:R-:W-:Y:S01]  /*187f0*/  R2UR UR4, R20 ;  /* 0x00000000140472ca */ /* 0x004fe200000e0000 */
[----:B----4-:R-:W-:-:S04]  /*18800*/  IMAD.WIDE.U32 R10, R17, R13, R10 ;  /* 0x0000000d110a7225 */ /* 0x010fc800078e000a */
[----:B---3--:R-:W-:-:S05]  /*18810*/  HADD2.F32 R20, -RZ, R4.H0_H0 ;  /* 0x20000004ff147230 */ /* 0x008fca0000004100 */
[----:B------:R-:W-:-:S04]  /*18820*/  FMUL R20, R20, R16 ;  /* 0x0000001014147220 */ /* 0x000fc80000400000 */
[----:B------:R-:W-:Y:S01]  /*18830*/  FFMA R12, R12, R2, R20 ;  /* 0x000000020c0c7223 */ /* 0x000fe20000000014 */
[----:B------:R-:W-:Y:S01]  /*18840*/  @P3 MOV R13, R7 ;  /* 0x00000007000d3202 */ /* 0x000fe20000000f00 */
[----:B------:R1:W5:Y:S03]  /*18850*/  LDL.LU R20, [R1+0x2f0] ;  /* 0x0002f00001147983 */ /* 0x0003660000300800 */
[----:B------:R-:W-:Y:S01]  /*18860*/  F2FP.F16.F32.PACK_AB R17, RZ, R12 ;  /* 0x0000000cff11723e */ /* 0x000fe200000000ff */
[----:B------:R-:W-:-:S05]  /*18870*/  @P3 IMAD.MOV.U32 R12, RZ, RZ, R6 ;  /* 0x000000ffff0c3224 */ /* 0x000fca00078e0006 */
[----:B------:R2:W-:Y:S01]  /*18880*/  @P3 STG.E.U16 desc[UR14][R12.64+0x2], R17 ;  /* 0x000002110c003986 */ /* 0x0005e2000c10150e */
[----:B------:R-:W-:-:S04]  /*18890*/  IADD3 R18, P3, R18, R10, RZ ;  /* 0x0000000a12127210 */ /* 0x000fc80007f7e0ff */
[----:B------:R-:W-:-:S03]  /*188a0*/  IADD3.X R19, R19, R8, R11, P3, !PT ;  /* 0x0000000813137210 */ /* 0x000fc60001ffe40b */
[----:B------:R-:W-:Y:S01]  /*188b0*/  IMAD.WIDE.U32 R18, R9, UR4, R18 ;  /* 0x0000000409127c25 */ /* 0x000fe2000f8e0012 */
[----:B--2---:R1:W5:Y:S04]  /*188c0*/  LDL.LU.64 R12, [R1+0x2e8] ;  /* 0x0002e800010c7983 */ /* 0x0043680000300a00 */
[----:B------:R-:W2:Y:S04]  /*188d0*/  LDL.LU R17, [R1+0x294] ;  /* 0x0002940001117983 */ /* 0x000ea80000300800 */
[----:B------:R1:W5:Y:S01]  /*188e0*/  LDL.LU.64 R10, [R1+0x2e0] ;  /* 0x0002e000010a7983 */ /* 0x0003620000300a00 */
[----:B------:R-:W-:-:S03]  /*188f0*/  LEA R8, P3, R5, R14, 0x1 ;  /* 0x0000000e05087211 */ /* 0x000fc600078608ff */
[----:B------:R-:W3:Y:S01]  /*18900*/  LDL.LU R9, [R1+0x2b4] ;  /* 0x0002b40001097983 */ /* 0x000ee20000300800 */
[----:B--2---:R-:W-:Y:S01]  /*18910*/  IMAD.IADD R17, R17, 0x1, R19 ;  /* 0x0000000111117824 */ /* 0x004fe200078e0213 */
[----:B---3--:R-:W-:Y:S02]  /*18920*/  LEA.HI.X R9, R5, R15, R9, 0x1, P3 ;  /* 0x0000000f05097211 */ /* 0x008fe400018f0c09 */
[----:B------:R1:W5:Y:S01]  /*18930*/  LDL.LU R5, [R1+0x2d8] ;  /* 0x0002d80001057983 */ /* 0x0003620000300800 */
[----:B------:R-:W-:-:S03]  /*18940*/  LEA R14, P3, R18, R14, 0x1 ;  /* 0x0000000e120e7211 */ /* 0x000fc600078608ff */
[----:B------:R2:W-:Y:S01]  /*18950*/  STL.64 [R1+0x200], R8 ;  /* 0x0002000801007387 */ /* 0x0005e20000100a00 */
[----:B------:R-:W-:-:S03]  /*18960*/  LEA.HI.X R15, R18, R15, R17, 0x1, P3 ;  /* 0x0000000f120f7211 */ /* 0x000fc600018f0c11 */
[----:B--2---:R1:W5:Y:S04]  /*18970*/  LDL.LU.64 R8, [R1+0x2d0] ;  /* 0x0002d00001087983 */ /* 0x0043680000300a00 */
[----:B------:R-:W2:Y:S04]  /*18980*/  LDL R19, [R1+0x27c] ;  /* 0x00027c0001137983 */ /* 0x000ea80000100800 */
[----:B------:R-:W3:Y:S01]  /*18990*/  LDL R17, [R1+0x248] ;  /* 0x0002480001117983 */ /* 0x000ee20000100800 */
[----:B--2---:R-:W-:-:S04]  /*189a0*/  IADD3 R18, P3, R6, R19, RZ ;  /* 0x0000001306127210 */ /* 0x004fc80007f7e0ff */
[----:B---3--:R-:W-:Y:S02]  /*189b0*/  IADD3.X R19, R7, R17, RZ, P3, !PT ;  /* 0x0000001107137210 */ /* 0x008fe40001ffe4ff */
[----:B------:R-:W-:Y:S01]  /*189c0*/  ISETP.GT.AND P3, PT, R3, 0x108, PT ;  /* 0x000001080300780c */ /* 0x000fe20003f64270 */
[----:B------:R1:W5:Y:S01]  /*189d0*/  LDL.LU.64 R6, [R1+0x2c8] ;  /* 0x0002c80001067983 */ /* 0x0003620000300a00 */
[----:B------:R-:W-:-:S03]  /*189e0*/  PRMT R3, R4, 0x7610, R3 ;  /* 0x0000761004037816 */ /* 0x000fc60000000003 */
[----:B------:R1:W5:Y:S01]  /*189f0*/  LDL.LU R4, [R1+0x2c4] ;  /* 0x0002c40001047983 */ /* 0x0003620000300800 */
[----:B------:R-:W-:Y:S01]  /*18a00*/  ISETP.GT.AND P5, PT, R0, RZ, P3 ;  /* 0x000000ff0000720c */ /* 0x000fe20001fa4270 */
[----:B------:R-:W-:-:S12]  /*18a10*/  BSSY B1, `(.L_x_62) ;  /* 0x0000007000017945 */ /* 0x000fd80003800000 */
[----:B-1----:R-:W-:Y:S05]  /*18a20*/  @!P5 BRA `(.L_x_63) ;  /* 0x000000000014d947 */ /* 0x002fea0003800000 */
[----:B------:R1:W-:Y:S04]  /*18a30*/  STL [R1+0x2c4], R2 ;  /* 0x0002c40201007387 */ /* 0x0003e80000100800 */
[----:B-1----:R-:W2:Y:S01]  /*18a40*/  LDL.LU.64 R2, [R1+0x200] ;  /* 0x0002000001027983 */ /* 0x002ea20000300a00 */
[----:B------:R-:W-:-:S03]  /*18a50*/  ULDC.64 UR4, c[0x0][0x208] ;  /* 0x0000820000047ab9 */ /* 0x000fc60000000a00 */
[----:B--2---:R1:W5:Y:S04]  /*18a60*/  LDG.E.LTC128B.U16 R3, desc[UR4][R2.64] ;  /* 0x0000000402037981 */ /* 0x004368000c1e1520 */
[----:B------:R1:W5:Y:S02]  /*18a70*/  LDL.LU R2, [R1+0x2c4] ;  /* 0x0002c40001027983 */ /* 0x0003640000300800 */
.L_x_63:
[----:B------:R-:W-:Y:S05]  /*18a80*/  BSYNC B1 ;  /* 0x0000000000017941 */ /* 0x000fea0003800000 */
.L_x_62:
[----:B-----5:R2:W-:Y:S04]  /*18a90*/  STL [R1+0x2c4], R4 ;  /* 0x0002c40401007387 */ /* 0x0205e80000100800 */
[----:B--2---:R-:W2:Y:S01]  /*18aa0*/  LDL.LU R4, [R1+0x208] ;  /* 0x0002080001047983 */ /* 0x004ea20000300800 */
[----:B------:R-:W-:Y:S01]  /*18ab0*/  HADD2.F32 R17, -RZ, R3.H0_H0 ;  /* 0x20000003ff117230 */ /* 0x000fe20000004100 */
[----:B------:R-:W-:-:S04]  /*18ac0*/  ULDC.64 UR4, c[0x0][0x208] ;  /* 0x0000820000047ab9 */ /* 0x000fc80000000a00 */
[----:B------:R-:W-:-:S04]  /*18ad0*/  FMUL R17, R17, R16 ;  /* 0x0000001011117220 */ /* 0x000fc80000400000 */
[----:B--2---:R-:W-:Y:S02]  /*18ae0*/  FFMA R17, R4, R2, R17 ;  /* 0x0000000204117223 */ /* 0x004fe40000000011 */
[----:B------:R2:W5:Y:S01]  /*18af0*/  LDL.LU R4, [R1+0x2c4] ;  /* 0x0002c40001047983 */ /* 0x0005620000300800 */
[----:B------:R-:W-:Y:S02]  /*18b00*/  BSSY B1, `(.L_x_64) ;  /* 0x0000007000017945 */ /* 0x000fe40003800000 */
[----:B------:R-:W-:-:S05]  /*18b10*/  F2FP.F16.F32.PACK_AB R17, RZ, R17 ;  /* 0x00000011ff11723e */ /* 0x000fca00000000ff */
[----:B------:R2:W-:Y:S01]  /*18b20*/  @P5 STG.E.U16 desc[UR4][R18.64], R17 ;  /* 0x0000001112005986 */ /* 0x0005e2000c101504 */
[----:B------:R-:W-:-:S13]  /*18b30*/  ISETP.GT.AND P5, PT, R0, 0x1, P3 ;  /* 0x000000010000780c */ /* 0x000fda0001fa4270 */
[----:B--2---:R-:W-:Y:S05]  /*18b40*/  @!P5 BRA `(.L_x_65) ;  /* 0x000000000008d947 */ /* 0x004fea0003800000 */
[----:B------:R-:W-:Y:S02]  /*18b50*/  ULDC.64 UR4, c[0x0][0x208] ;  /* 0x0000820000047ab9 */ /* 0x000fe40000000a00 */
[----:B------:R2:W5:Y:S03]  /*18b60*/  LDG.E.LTC128B.U16 R3, desc[UR4][R14.64+0x2] ;  /* 0x000002040e037981 */ /* 0x000566000c1e1520 */
.L_x_65:
[----:B------:R-:W-:Y:S05]  /*18b70*/  BSYNC B1 ;  /* 0x0000000000017941 */ /* 0x000fea0003800000 */
.L_x_64:
[----:B-----5:R3:W-:Y:S04]  /*18b80*/  STL [R1+0x2c4], R4 ;  /* 0x0002c40401007387 */ /* 0x0207e80000100800 */
[----:B---3--:R-:W3:Y:S01]  /*18b90*/  LDL.LU R4, [R1+0x20c] ;  /* 0x00020c0001047983 */ /* 0x008ee20000300800 */
[----:B------:R-:W-:-:S05]  /*18ba0*/  HADD2.F32 R17, -RZ, R3.H0_H0 ;  /* 0x20000003ff117230 */ /* 0x000fca0000004100 */
[----:B------:R-:W-:Y:S01]  /*18bb0*/  FMUL R17, R17, R16 ;  /* 0x0000001011117220 */ /* 0x000fe20000400000 */
[----:B------:R-:W-:-:S03]  /*18bc0*/  ULDC.64 UR4, c[0x0][0x208] ;  /* 0x0000820000047ab9 */ /* 0x000fc60000000a00 */
[----:B---3--:R-:W-:Y:S02]  /*18bd0*/  FFMA R17, R4, R2, R17 ;  /* 0x0000000204117223 */ /* 0x008fe40000000011 */
[----:B------:R3:W5:Y:S01]  /*18be0*/  LDL.LU R4, [R1+0x2c4] ;  /* 0x0002c40001047983 */ /* 0x0007620000300800 */
[----:B------:R-:W-:Y:S02]  /*18bf0*/  BSSY B1, `(.L_x_66) ;  /* 0x0000007000017945 */ /* 0x000fe40003800000 */
[----:B------:R-:W-:-:S05]  /*18c00*/  F2FP.F16.F32.PACK_AB R17, RZ, R17 ;  /* 0x00000011ff11723e */ /* 0x000fca00000000ff */
[----:B------:R3:W-:Y:S01]  /*18c10*/  @P5 STG.E.U16 desc[UR4][R18.64+0x2], R17 ;  /* 0x0000021112005986 */ /* 0x0007e2000c101504 */
[----:B------:R-:W-:-:S13]  /*18c20*/  ISETP.GT.AND P5, PT, R0, 0x8, P4 ;  /* 0x000000080000780c */ /* 0x000fda00027a4270 */
[----:B---3--:R-:W-:Y:S05]  /*18c30*/  @!P5 BRA `(.L_x_67) ;  /* 0x000000000008d947 */ /* 0x008fea0003800000 */
[----:B------:R-:W-:Y:S02]  /*18c40*/  ULDC.64 UR4, c[0x0][0x208] ;  /* 0x0000820000047ab9 */ /* 0x000fe40000000a00 */
[----:B------:R3:W5:Y:S03]  /*18c50*/  LDG.E.LTC128B.U16 R3, desc[UR4][R20.64+0x10] ;  /* 0x0000100414037981 */ /* 0x000766000c1e1520 */
.L_x_67:
[----:B------:R-:W-:Y:S05]  /*18c60*/  BSYNC B1 ;  /* 0x0000000000017941 */ /* 0x000fea0003800000 */
.L_x_66:
[----:B-----5:R4:W-:Y:S04]  /*18c70*/  STL [R1+0x2c4], R4 ;  /* 0x0002c40401007387 */ /* 0x0209e80000100800 */
[----:B----4-:R-:W4:Y:S04]  /*18c80*/  LDL.LU R4, [R1+0x210] ;  /* 0x0002100001047983 */ /* 0x010f280000300800 */
[----:B------:R-:W2:Y:S01]  /*18c90*/  LDL.64 R18, [R1+0x220] ;  /* 0x0002200001127983 */ /* 0x000ea20000100a00 */
[----:B------:R-:W-:-:S05]  /*18ca0*/  HADD2.F32 R17, -RZ, R3.H0_H0 ;  /* 0x20000003ff117230 */ /* 0x000fca0000004100 */
[----:B------:R-:W-:Y:S01]  /*18cb0*/  FMUL R17, R17, R16 ;  /* 0x0000001011117220 */ /* 0x000fe20000400000 */
[----:B------:R-:W-:-:S03]  /*18cc0*/  ULDC.64 UR4, c[0x0][0x208] ;  /* 0x0000820000047ab9 */ /* 0x000fc60000000a00 */
[----:B----4-:R-:W-:Y:S02]  /*18cd0*/  FFMA R17, R4, R2, R17 ;  /* 0x0000000204117223 */ /* 0x010fe40000000011 */
[----:B------:R4:W5:Y:S01]  /*18ce0*/  LDL.LU R4, [R1+0x2c4] ;  /* 0x0002c40001047983 */ /* 0x0009620000300800 */
[----:B------:R-:W-:Y:S02]  /*18cf0*/  BSSY B1, `(.L_x_68) ;  /* 0x0000007000017945 */ /* 0x000fe40003800000 */
[----:B------:R-:W-:-:S05]  /*18d00*/  F2FP.F16.F32.PACK_AB R17, RZ, R17 ;  /* 0x00000011ff11723e */ /* 0x000fca00000000ff */
[----:B--2---:R4:W-:Y:S01]  /*18d10*/  @P5 STG.E.U16 desc[UR4][R18.64+0x10], R17 ;  /* 0x0000101112005986 */ /* 0x0049e2000c101504 */
[----:B------:R-:W-:-:S13]  /*18d20*/  ISETP.GT.AND P5, PT, R0, 0x9, P4 ;  /* 0x000000090000780c */ /* 0x000fda00027a4270 */
[----:B----4-:R-:W-:Y:S05]  /*18d30*/  @!P5 BRA `(.L_x_69) ;  /* 0x000000000008d947 */ /* 0x010fea0003800000 */
[----:B------:R-:W-:Y:S02]  /*18d40*/  ULDC.64 UR4, c[0x0][0x208] ;  /* 0x0000820000047ab9 */ /* 0x000fe40000000a00 */
[----:B------:R2:W5:Y:S03]  /*18d50*/  LDG.E.LTC128B.U16 R3, desc[UR4][R20.64+0x12] ;  /* 0x0000120414037981 */ /* 0x000566000c1e1520 */
.L_x_69:
[----:B------:R-:W-:Y:S05]  /*18d60*/  BSYNC B1 ;  /* 0x0000000000017941 */ /* 0x000fea0003800000 */
.L_x_68:
[----:B------:R-:W4:Y:S04]  /*18d70*/  LDL.LU R18, [R1+0x214] ;  /* 0x0002140001127983 */ /* 0x000f280000300800 */
[----:B-----5:R0:W-:Y:S04]  /*18d80*/  STL.64 [R1+0x2c8], R4 ;  /* 0x0002c80401007387 */ /* 0x0201e80000100a00 */
[----:B0-----:R-:W3:Y:S01]  /*18d90*/  LDL.LU.64 R4, [R1+0x220] ;  /* 0x0002200001047983 */ /* 0x001ee20000300a00 */
[----:B------:R-:W-:Y:S01]  /*18da0*/  HADD2.F32 R17, -RZ, R3.H0_H0 ;  /* 0x20000003ff117230 */ /* 0x000fe20000004100 */
[----:B------:R-:W-:-:S04]  /*18db0*/  ULDC.64 UR4, c[0x0][0x208] ;  /* 0x0000820000047ab9 */ /* 0x000fc80000000a00 */
[----:B------:R-:W-:-:S04]  /*18dc0*/  FMUL R17, R17, R16 ;  /* 0x0000001011117220 */ /* 0x000fc80000400000 */
[----:B----4-:R-:W-:-:S05]  /*18dd0*/  FFMA R17, R18, R2, R17 ;  /* 0x0000000212117223 */ /* 0x010fca0000000011 */
[----:B------:R-:W-:Y:S01]  /*18de0*/  F2FP.F16.F32.PACK_AB R17, RZ, R17 ;  /* 0x00000011ff11723e */ /* 0x000fe200000000ff */
[----:B---3--:R-:W-:Y:S01]  /*18df0*/  @P5 IMAD.MOV.U32 R18, RZ, RZ, R4 ;  /* 0x000000ffff125224 */ /* 0x008fe200078e0004 */
[----:B------:R-:W-:-:S05]  /*18e00*/  @P5 MOV R19, R5 ;  /* 0x0000000500135202 */ /* 0x000fca0000000f00 */
[----:B------:R0:W-:Y:S04]  /*18e10*/  @P5 STG.E.U16 desc[UR4][R18.64+0x12], R17 ;  /* 0x0000121112005986 */ /* 0x0001e8000c101504 */
[----:B0-----:R-:W3:Y:S04]  /*18e20*/  LDL R19, [R1+0x27c] ;  /* 0x00027c0001137983 */ /* 0x001ee80000100800 */
[----:B------:R-:W4:Y:S01]  /*18e30*/  LDL R17, [R1+0x248] ;  /* 0x0002480001117983 */ /* 0x000f220000100800 */
[----:B---3--:R-:W-:-:S05]  /*18e40*/  IADD3 R18, P5, R4, R19, RZ ;  /* 0x0000001304127210 */ /* 0x008fca0007fbe0ff */
[----:B----4-:R-:W-:Y:S02]  /*18e50*/  IMAD.X R19, R5, 0x1, R17, P5 ;  /* 0x0000000105137824 */ /* 0x010fe400028e0611 */
[----:B------:R0:W5:Y:S01]  /*18e60*/  LDL.LU.64 R4, [R1+0x2c8] ;  /* 0x0002c80001047983 */ /* 0x0001620000300a00 */
[----:B------:R-:W-:Y:S01]  /*18e70*/  ISETP.GT.AND P5, PT, R0, 0x8, P3 ;  /* 0x000000080000780c */ /* 0x000fe20001fa4270 */
[----:B------:R-:W-:-:S12]  /*18e80*/  BSSY B1, `(.L_x_70) ;  /* 0x0000004000017945 */ /* 0x000fd80003800000 */
[----:B0-----:R-:W-:Y:S05]  /*18e90*/  @!P5 BRA `(.L_x_71) ;  /* 0x000000000008d947 */ /* 0x001fea0003800000 */
[----:B------:R-:W-:Y:S02]  /*18ea0*/  ULDC.64 UR4, c[0x0][0x208] ;  /* 0x0000820000047ab9 */ /* 0x000fe40000000a00 */
[----:B------:R0:W5:Y:S03]  /*18eb0*/  LDG.E.LTC128B.U16 R3, desc[UR4][R14.64+0x10] ;  /* 0x000010040e037981 */ /* 0x000166000c1e1520 */
.L_x_71:
[----:B------:R-:W-:Y:S05]  /*18ec0*/  BSYNC B1 ;  /* 0x0000000000017941 */ /* 0x000fea0003800000 */
.L_x_70:
[----:B------:R3:W-:Y:S04]  /*18ed0*/  STL [R1+0x2d0], R10 ;  /* 0x0002d00a01007387 */ /* 0x0007e80000100800 */
[----:B---3--:R-:W3:Y:S01]  /*18ee0*/  LDL.LU R10, [R1+0x218] ;  /* 0x00021800010a7983 */ /* 0x008ee20000300800 */
[----:B-----5:R-:W-:Y:S01]  /*18ef0*/  HADD2.F32 R17, -RZ, R3.H0_H0 ;  /* 0x20000003ff117230 */ /* 0x020fe20000004100 */
[----:B------:R-:W-:Y:S02]  /*18f00*/  ULDC.64 UR4, c[0x0][0x208] ;  /* 0x0000820000047ab9 */ /* 0x000fe40000000a00 */
[----:B------:R4:W-:Y:S02]  /*18f10*/  STL.64 [R1+0x2c8], R4 ;  /* 0x0002c80401007387 */ /* 0x0009e40000100a00 */
[----:B------:R-:W-:-:S02]  /*18f20*/  FMUL R17, R17, R16 ;  /* 0x0000001011117220 */ /* 0x000fc40000400000 */
[----:B----4-:R-:W4:Y:S04]  /*18f30*/  LDL.LU R4, [R1+0x2ac] ;  /* 0x0002ac0001047983 */ /* 0x010f280000300800 */
[----:B------:R-:W2:Y:S01]  /*18f40*/  LDL.LU R5, [R1+0x27c] ;  /* 0x00027c0001057983 */ /* 0x000ea20000300800 */
[----:B---3--:R-:W-:-:S03]  /*18f50*/  FFMA R17, R10, R2, R17 ;  /* 0x000000020a117223 */ /* 0x008fc60000000011 */
[----:B------:R3:W5:Y:S02]  /*18f60*/  LDL.LU R10, [R1+0x2d0] ;  /* 0x0002d000010a7983 */ /* 0x0007640000300800 */
[----:B------:R-:W-:-:S05]  /*18f70*/  F2FP.F16.F32.PACK_AB R17, RZ, R17 ;  /* 0x00000011ff11723e */ /* 0x000fca00000000ff */
[----:B------:R1:W-:Y:S04]  /*18f80*/  @P5 STG.E.U16 desc[UR4][R18.64+0x10], R17 ;  /* 0x0000101112005986 */ /* 0x0003e8000c101504 */
[----:B-1----:R-:W3:Y:S04]  /*18f90*/  LDL.LU R19, [R1+0x2a8] ;  /* 0x0002a80001137983 */ /* 0x002ee80000300800 */
[----:B------:R-:W2:Y:S01]  /*18fa0*/  LDL.LU R17, [R1+0x248] ;  /* 0x0002480001117983 */ /* 0x000ea20000300800 */
[----:B---3--:R-:W-:-:S04]  /*18fb0*/  IADD3 R18, P5, R19, R8, RZ ;  /* 0x0000000813127210 */ /* 0x008fc80007fbe0ff */
[----:B----4-:R-:W-:Y:S02]  /*18fc0*/  IADD3.X R19, R7, R4, RZ, P5, !PT ;  /* 0x0000000407137210 */ /* 0x010fe40002ffe4ff */
[----:B--2---:R-:W-:-:S05]  /*18fd0*/  IADD3 R4, P5, R5, R18, RZ ;  /* 0x0000001205047210 */ /* 0x004fca0007fbe0ff */
[----:B------:R-:W-:-:S05]  /*18fe0*/  IMAD.X R5, R17, 0x1, R19, P5 ;  /* 0x0000000111057824 */ /* 0x000fca00028e0613 */
[----:B------:R1:W-:Y:S04]  /*18ff0*/  STL.64 [R1+0x200], R4 ;  /* 0x0002000401007387 */ /* 0x0003e80000100a00 */
[----:B-1----:R1:W5:Y:S01]  /*19000*/  LDL.LU.64 R4, [R1+0x2c8] ;  /* 0x0002c80001047983 */ /* 0x0023620000300a00 */
[----:B------:R-:W-:Y:S01]  /*19010*/  ISETP.GT.AND P5, PT, R0, 0x9, P3 ;  /* 0x000000090000780c */ /* 0x000fe20001fa4270 */
[----:B------:R-:W-:-:S12]  /*19020*/  BSSY B1, `(.L_x_72) ;  /* 0x0000004000017945 */ /* 0x000fd80003800000 */
[----:B-1----:R-:W-:Y:S05]  /*19030*/  @!P5 BRA `(.L_x_73) ;  /* 0x000000000008d947 */ /* 0x002fea0003800000 */
[----:B------:R-:W-:Y:S02]  /*19040*/  ULDC.64 UR4, c[0x0][0x208] ;  /* 0x0000820000047ab9 */ /* 0x000fe40000000a00 */
[----:B------:R1:W5:Y:S03]  /*19050*/  LDG.E.LTC128B.U16 R3, desc[UR4][R14.64+0x12] ;  /* 0x000012040e037981 */ /* 0x000366000c1e1520 */
.L_x_73:
[----:B------:R-:W-:Y:S05]  /*19060*/  BSYNC B1 ;  /* 0x0000000000017941 */ /* 0x000fea0003800000 */
.L_x_72:
[----:B------:R2:W-:Y:S04]  /*19070*/  STL [R1+0x2d0], R6 ;  /* 0x0002d00601007387 */ /* 0x0005e80000100800 */
[----:B--2---:R-:W2:Y:S04]  /*19080*/  LDL.LU R6, [R1+0x21c] ;  /* 0x00021c0001067983 */ /* 0x004ea80000300800 */
[----:B-----5:R3:W-:Y:S04]  /*19090*/  STL.64 [R1+0x2c8], R4 ;  /* 0x0002c80401007387 */ /* 0x0207e80000100a00 */
[----:B---3--:R-:W3:Y:S01]  /*190a0*/  LDL.LU.64 R4, [R1+0x258] ;  /* 0x0002580001047983 */ /* 0x008ee20000300a00 */
[----:B------:R-:W-:Y:S01]  /*190b0*/  HADD2.F32 R17, -RZ, R3.H0_H0 ;  /* 0x20000003ff117230 */ /* 0x000fe20000004100 */
[----:B------:R-:W-:-:S04]  /*190c0*/  ULDC.64 UR4, c[0x0][0x208] ;  /* 0x0000820000047ab9 */ /* 0x000fc80000000a00 */
[----:B------:R-:W-:-:S04]  /*190d0*/  FMUL R17, R17, R16 ;  /* 0x0000001011117220 */ /* 0x000fc80000400000 */
[----:B--2---:R-:W-:Y:S02]  /*190e0*/  FFMA R17, R6, R2, R17 ;  /* 0x0000000206117223 */ /* 0x004fe40000000011 */
[----:B------:R2:W5:Y:S03]  /*190f0*/  LDL.LU R6, [R1+0x2d0] ;  /* 0x0002d00001067983 */ /* 0x0005660000300800 */
[----:B------:R-:W-:-:S05]  /*19100*/  F2FP.F16.F32.PACK_AB R17, RZ, R17 ;  /* 0x00000011ff11723e */ /* 0x000fca00000000ff */
[----:B---3--:R3:W-:Y:S04]  /*19110*/  @P5 STG.E.U16 desc[UR4][R4.64+0x12], R17 ;  /* 0x0000121104005986 */ /* 0x0087e8000c101504 */
[----:B---3--:R2:W5:Y:S01]  /*19120*/  LDL.LU.64 R4, [R1+0x2c8] ;  /* 0x0002c80001047983 */ /* 0x0085620000300a00 */
[----:B------:R-:W-:Y:S01]  /*19130*/  ISETP.GT.AND P5, PT, R0, 0x10, P0 ;  /* 0x000000100000780c */ /* 0x000fe200007a4270 */
[----:B------:R-:W-:-:S12]  /*19140*/  BSSY B1, `(.L_x_74) ;  /* 0x0000007000017945 */ /* 0x000fd80003800000 */
[----:B--2---:R-:W-:Y:S05]  /*19150*/  @!P5 BRA `(.L_x_75) ;  /* 0x000000000014d947 */ /* 0x004fea0003800000 */
[----:B------:R2:W-:Y:S04]  /*19160*/  STL [R1+0x2c4], R2 ;  /* 0x0002c40201007387 */ /* 0x0005e80000100800 */
[----:B--2---:R-:W2:Y:S01]  /*19170*/  LDL.64 R2, [R1+0x260] ;  /* 0x0002600001027983 */ /* 0x004ea20000100a00 */
[----:B------:R-:W-:-:S03]  /*19180*/  ULDC.64 UR4, c[0x0][0x208] ;  /* 0x0000820000047ab9 */ /* 0x000fc60000000a00 */
[----:B--2---:R2:W5:Y:S04]  /*19190*/  LDG.E.LTC128B.U16 R3, desc[UR4][R2.64+0x20] ;  /* 0x0000200402037981 */ /* 0x004568000c1e1520 */
[----:B------:R2:W5:Y:S02]  /*191a0*/  LDL.LU R2, [R1+0x2c4] ;  /* 0x0002c40001027983 */ /* 0x0005640000300800 */
.L_x_75:
[----:B------:R-:W-:Y:S05]  /*191b0*/  BSYNC B1 ;  /* 0x0000000000017941 */ /* 0x000fea0003800000 */
.L_x_74:
[----:B-----5:R3:W-:Y:S04]  /*191c0*/  STL [R1+0x2c4], R4 ;  /* 0x0002c40401007387 */ /* 0x0207e80000100800 */
[----:B---3--:R-:W3:Y:S01]  /*191d0*/  LDL.LU R4, [R1+0x1e0] ;  /* 0x0001e00001047983 */ /* 0x008ee20000300800 */
[----:B------:R-:W-:Y:S01]  /*191e0*/  HADD2.F32 R17, -RZ, R3.H0_H0 ;  /* 0x20000003ff117230 */ /* 0x000fe20000004100 */
[----:B------:R-:W-:-:S04]  /*191f0*/  ULDC.64 UR4, c[0x0][0x208] ;  /* 0x0000820000047ab9 */ /* 0x000fc80000000a00 */
[----:B------:R-:W-:-:S04]  /*19200*/  FMUL R17, R17, R16 ;  /* 0x0000001011117220 */ /* 0x000fc80000400000 */
[----:B---3--:R-:W-:Y:S02]  /*19210*/  FFMA R17, R4, R2, R17 ;  /* 0x0000000204117223 */ /* 0x008fe40000000011 */
[----:B------:R3:W5:Y:S01]  /*19220*/  LDL.LU R4, [R1+0x2c4] ;  /* 0x0002c40001047983 */ /* 0x0007620000300800 */
[----:B------:R-:W-:Y:S02]  /*19230*/  BSSY B1, `(.L_x_76) ;  /* 0x000000a000017945 */ /* 0x000fe40003800000 */
[----:B------:R-:W-:-:S05]  /*19240*/  F2FP.F16.F32.PACK_AB R17, RZ, R17 ;  /* 0x00000011ff11723e */ /* 0x000fca00000000ff */
[----:B------:R3:W-:Y:S01]  /*19250*/  @P5 STG.E.U16 desc[UR4][R10.64+0x20], R17 ;  /* 0x000020110a005986 */ /* 0x0007e2000c101504 */
[----:B------:R-:W-:-:S13]  /*19260*/  ISETP.GT.AND P5, PT, R0, 0x11, P0 ;  /* 0x000000110000780c */ /* 0x000fda00007a4270 */
[----:B---3--:R-:W-:Y:S05]  /*19270*/  @!P5 BRA `(.L_x_77) ;  /* 0x000000000014d947 */ /* 0x008fea0003800000 */
[----:B------:R2:W-:Y:S04]  /*19280*/  STL [R1+0x2c4], R2 ;  /* 0x0002c40201007387 */ /* 0x0005e80000100800 */
[----:B--2---:R-:W2:Y:S01]  /*19290*/  LDL.64 R2, [R1+0x260] ;  /* 0x0002600001027983 */ /* 0x004ea20000100a00 */
[----:B------:R-:W-:-:S03]  /*192a0*/  ULDC.64 UR4, c[0x0][0x208] ;  /* 0x0000820000047ab9 */ /* 0x000fc60000000a00 */
[----:B--2---:R3:W5:Y:S04]  /*192b0*/  LDG.E.LTC128B.U16 R3, desc[UR4][R2.64+0x22] ;  /* 0x0000220402037981 */ /* 0x004768000c1e1520 */
[----:B------:R3:W5:Y:S02]  /*192c0*/  LDL.LU R2, [R1+0x2c4] ;  /* 0x0002c40001027983 */ /* 0x0007640000300800 */
.L_x_77:
[----:B------:R-:W-:Y:S05]  /*192d0*/  BSYNC B1 ;  /* 0x0000000000017941 */ /* 0x000fea0003800000 */
.L_x_76:
[----:B-----5:R4:W-:Y:S04]  /*192e0*/  STL [R1+0x2c4], R4 ;  /* 0x0002c40401007387 */ /* 0x0209e80000100800 */
[----:B----4-:R-:W4:Y:S01]  /*192f0*/  LDL.LU R4, [R1+0x1e4] ;  /* 0x0001e40001047983 */ /* 0x010f220000300800 */
[----:B------:R-:W-:Y:S01]  /*19300*/  HADD2.F32 R17, -RZ, R3.H0_H0 ;  /* 0x20000003ff117230 */ /* 0x000fe20000004100 */
[----:B------:R-:W-:-:S04]  /*19310*/  ULDC.64 UR4, c[0x0][0x208] ;  /* 0x0000820000047ab9 */ /* 0x000fc80000000a00 */
[----:B------:R-:W-:-:S04]  /*19320*/  FMUL R17, R17, R16 ;  /* 0x0000001011117220 */ /* 0x000fc80000400000 */
[----:B----4-:R-:W-:Y:S02]  /*19330*/  FFMA R17, R4, R2, R17 ;  /* 0x0000000204117223 */ /* 0x010fe40000000011 */
[----:B------:R4:W5:Y:S01]  /*19340*/  LDL.LU R4, [R1+0x2c4] ;  /* 0x0002c40001047983 */ /* 0x0009620000300800 */
[----:B------:R-:W-:Y:S02]  /*19350*/  BSSY B1, `(.L_x_78) ;  /* 0x0000007000017945 */ /* 0x000fe40003800000 */
[----:B------:R-:W-:-:S05]  /*19360*/  F2FP.F16.F32.PACK_AB R17, RZ, R17 ;  /* 0x00000011ff11723e */ /* 0x000fca00000000ff */
[----:B------:R4:W-:Y:S01]  /*19370*/  @P5 STG.E.U16 desc[UR4][R10.64+0x22], R17 ;  /* 0x000022110a005986 */ /* 0x0009e2000c101504 */
[----:B------:R-:W-:-:S13]  /*19380*/  ISETP.GT.AND P5, PT, R0, 0x10, P1 ;  /* 0x000000100000780c */ /* 0x000fda0000fa4270 */
[----:B----4-:R-:W-:Y:S05]  /*19390*/  @!P5 BRA `(.L_x_79) ;  /* 0x000000000008d947 */ /* 0x010fea0003800000 */
[----:B------:R-:W-:Y:S02]  /*193a0*/  ULDC.64 UR4, c[0x0][0x208] ;  /* 0x0000820000047ab9 */ /* 0x000fe40000000a00 */
[----:B------:R4:W5:Y:S03]  /*193b0*/  LDG.E.LTC128B.U16 R3, desc[UR4][R236.64+0x20] ;  /* 0x00002004ec037981 */ /* 0x000966000c1e1520 */
.L_x_79:
[----:B------:R-:W-:Y:S05]  /*193c0*/  BSYNC B1 ;  /* 0x0000000000017941 */ /* 0x000fea0003800000 */
.L_x_78:
[----:B-----5:R0:W-:Y:S04]  /*193d0*/  STL [R1+0x2c4], R4 ;  /* 0x0002c40401007387 */ /* 0x0201e80000100800 */
[----:B0-----:R-:W2:Y:S01]  /*193e0*/  LDL.LU R4, [R1+0x1e8] ;  /* 0x0001e80001047983 */ /* 0x001ea20000300800 */
        /* <DEDUP_REMOVED lines=9> */
[----:B0-----:R-:W-:Y:S05]  /*19480*/  @!P5 BRA `(.L_x_81) ;  /* 0x000000000008d947 */ /* 0x001fea0003800000 */
[----:B------:R-:W-:Y:S02]  /*19490*/  ULDC.64 UR4, c[0x0][0x208] ;  /* 0x0000820000047ab9 */ /* 0x000fe40000000a00 */
[----:B------:R0:W5:Y:S03]  /*194a0*/  LDG.E.LTC128B.U16 R3, desc[UR4][R236.64+0x22] ;  /* 0x00002204ec037981 */ /* 0x000166000c1e1520 */
.L_x_81:
[----:B------:R-:W-:Y:S05]  /*194b0*/  BSYNC B1 ;  /* 0x0000000000017941 */ /* 0x000fea0003800000 */
.L_x_80:
        /* <DEDUP_REMOVED lines=12> */
[----:B------:R3:W-:Y:S04]  /*19580*/  STL [R1+0x2c4], R2 ;  /* 0x0002c40201007387 */ /* 0x0007e80000100800 */
[----:B---3--:R-:W2:Y:S01]  /*19590*/  LDL.64 R2, [R1+0x260] ;  /* 0x0002600001027983 */ /* 0x008ea20000100a00 */
[----:B------:R-:W-:-:S03]  /*195a0*/  ULDC.64 UR4, c[0x0][0x208] ;  /* 0x0000820000047ab9 */ /* 0x000fc60000000a00 */
[----:B--2---:R2:W5:Y:S04]  /*195b0*/  LDG.E.LTC128B.U16 R3, desc[UR4][R2.64+0x30] ;  /* 0x0000300402037981 */ /* 0x004568000c1e1520 */
[----:B------:R2:W5:Y:S02]  /*195c0*/  LDL.LU R2, [R1+0x2c4] ;  /* 0x0002c40001027983 */ /* 0x0005640000300800 */
.L_x_83:
[----:B------:R-:W-:Y:S05]  /*195d0*/  BSYNC B1 ;  /* 0x0000000000017941 */ /* 0x000fea0003800000 */
.L_x_82:
[----:B-----5:R0:W-:Y:S04]  /*195e0*/  STL [R1+0x2c4], R4 ;  /* 0x0002c40401007387 */ /* 0x0201e80000100800 */
[----:B0-----:R-:W3:Y:S01]  /*195f0*/  LDL.LU R4, [R1+0x1f0] ;  /* 0x0001f00001047983 */ /* 0x001ee20000300800 */
        /* <DEDUP_REMOVED lines=9> */
[----:B0-----:R-:W-:Y:S05]  /*19690*/  @!P5 BRA `(.L_x_85) ;  /* 0x000000000014d947 */ /* 0x001fea0003800000 */
[----:B------:R2:W-:Y:S04]  /*196a0*/  STL [R1+0x2c4], R2 ;  /* 0x0002c40201007387 */ /* 0x0005e80000100800 */
[----:B--2---:R-:W2:Y:S01]  /*196b0*/  LDL.64 R2, [R1+0x260] ;  /* 0x0002600001027983 */ /* 0x004ea20000100a00 */
[----:B------:R-:W-:-:S03]  /*196c0*/  ULDC.64 UR4, c[0x0][0x208] ;  /* 0x0000820000047ab9 */ /* 0x000fc60000000a00 */
[----:B--2---:R0:W5:Y:S04]  /*196d0*/  LDG.E.LTC128B.U16 R3, desc[UR4][R2.64+0x32] ;  /* 0x0000320402037981 */ /* 0x004168000c1e1520 */
[----:B------:R0:W5:Y:S02]  /*196e0*/  LDL.LU R2, [R1+0x2c4] ;  /* 0x0002c40001027983 */ /* 0x0001640000300800 */
.L_x_85:
[----:B------:R-:W-:Y:S05]  /*196f0*/  BSYNC B1 ;  /* 0x0000000000017941 */ /* 0x000fea0003800000 */
.L_x_84:
        /* <DEDUP_REMOVED lines=14> */
.L_x_87:
[----:B------:R-:W-:Y:S05]  /*197e0*/  BSYNC B1 ;  /* 0x0000000000017941 */ /* 0x000fea0003800000 */
.L_x_86:
        /* <DEDUP_REMOVED lines=14> */
.L_x_89:
[----:B------:R-:W-:Y:S05]  /*198d0*/  BSYNC B1 ;  /* 0x0000000000017941 */ /* 0x000fea0003800000 */
.L_x_88:
        /* <DEDUP_REMOVED lines=14> */
.L_x_91:
[----:B------:R-:W-:Y:S05]  /*199c0*/  BSYNC B1 ;  /* 0x0000000000017941 */ /* 0x000fea0003800000 */
.L_x_90:
[----:B-----5:R0:W-:Y:S04]  /*199d0*/  STL.64 [R1+0x2c8], R4 ;  /* 0x0002c80401007387 */ /* 0x0201e80000100a00 */
[----:B0-----:R-:W3:Y:S01]  /*199e0*/  LDL.LU R5, [R1+0x1c0] ;  /* 0x0001c00001057983 */ /* 0x001ee20000300800 */
[----:B------:R-:W-:Y:S01]  /*199f0*/  HADD2.F32 R17, -RZ, R3.H0_H0 ;  /* 0x20000003ff117230 */ /* 0x000fe20000004100 */
[----:B------:R-:W-:Y:S01]  /*19a00*/  @P5 MOV R4, R8 ;  /* 0x0000000800045202 */ /* 0x000fe20000000f00 */
[----:B------:R-:W-:-:S03]  /*19a10*/  ULDC.64 UR4, c[0x0][0x208] ;  /* 0x0000820000047ab9 */ /* 0x000fc60000000a00 */
[----:B------:R-:W-:-:S04]  /*19a20*/  FMUL R17, R17, R16 ;  /* 0x0000001011117220 */ /* 0x000fc80000400000 */
[----:B---3--:R-:W-:Y:S01]  /*19a30*/  FFMA R17, R5, R2, R17 ;  /* 0x0000000205117223 */ /* 0x008fe20000000011 */
[----:B------:R-:W-:-:S04]  /*19a40*/  @P5 IMAD.MOV.U32 R5, RZ, RZ, R7 ;  /* 0x000000ffff055224 */ /* 0x000fc800078e0007 */
[----:B------:R-:W-:-:S05]  /*19a50*/  F2FP.F16.F32.PACK_AB R17, RZ, R17 ;  /* 0x00000011ff11723e */ /* 0x000fca00000000ff */
[----:B------:R0:W-:Y:S04]  /*19a60*/  @P5 STG.E.U16 desc[UR4][R4.64+0x20], R17 ;  /* 0x0000201104005986 */ /* 0x0001e8000c101504 */
[----:B0-----:R0:W5:Y:S01]  /*19a70*/  LDL.LU.64 R4, [R1+0x2c8] ;  /* 0x0002c80001047983 */ /* 0x0011620000300a00 */
[----:B------:R-:W-:Y:S01]  /*19a80*/  ISETP.GT.AND P5, PT, R0, 0x11, P2 ;  /* 0x000000110000780c */ /* 0x000fe200017a4270 */
[----:B------:R-:W-:-:S12]  /*19a90*/  BSSY B1, `(.L_x_92) ;  /* 0x0000004000017945 */ /* 0x000fd80003800000 */
[----:B0-----:R-:W-:Y:S05]  /*19aa0*/  @!P5 BRA `(.L_x_93) ;  /* 0x000000000008d947 */ /* 0x001fea0003800000 */
[----:B------:R-:W-:Y:S02]  /*19ab0*/  ULDC.64 UR4, c[0x0][0x208] ;  /* 0x0000820000047ab9 */ /* 0x000fe40000000a00 */
[----:B------:R0:W5:Y:S03]  /*19ac0*/  LDG.E.LTC128B.U16 R3, desc[UR4][R232.64+0x22] ;  /* 0x00002204e8037981 */ /* 0x000166000c1e1520 */
.L_x_93:
[----:B------:R-:W-:Y:S05]  /*19ad0*/  BSYNC B1 ;  /* 0x0000000000017941 */ /* 0x000fea0003800000 */
.L_x_92:
[----:B-----5:R3:W-:Y:S04]  /*19ae0*/  STL.64 [R1+0x2c8], R4 ;  /* 0x0002c80401007387 */ /* 0x0207e80000100a00 */
[----:B---3--:R-:W3:Y:S01]  /*19af0*/  LDL.LU R5, [R1+0x1c4] ;  /* 0x0001c40001057983 */ /* 0x008ee20000300800 */
        /* <DEDUP_REMOVED lines=8> */
[----:B---3--:R3:W5:Y:S01]  /*19b80*/  LDL.LU.64 R4, [R1+0x2c8] ;  /* 0x0002c80001047983 */ /* 0x0087620000300a00 */
[----:B------:R-:W-:Y:S01]  /*19b90*/  ISETP.GT.AND P5, PT, R0, 0x10, P6 ;  /* 0x000000100000780c */ /* 0x000fe200037a4270 */
[----:B------:R-:W-:-:S12]  /*19ba0*/  BSSY B1, `(.L_x_94) ;  /* 0x0000004000017945 */ /* 0x000fd80003800000 */
[----:B---3--:R-:W-:Y:S05]  /*19bb0*/  @!P5 BRA `(.L_x_95) ;  /* 0x000000000008d947 */ /* 0x008fea0003800000 */
[----:B------:R-:W-:Y:S02]  /*19bc0*/  ULDC.64 UR4, c[0x0][0x208] ;  /* 0x0000820000047ab9 */ /* 0x000fe40000000a00 */
[----:B------:R3:W5:Y:S03]  /*19bd0*/  LDG.E.LTC128B.U16 R3, desc[UR4][R22.64+0x20] ;  /* 0x0000200416037981 */ /* 0x000766000c1e1520 */
.L_x_95:
[----:B------:R-:W-:Y:S05]  /*19be0*/  BSYNC B1 ;  /* 0x0000000000017941 */ /* 0x000fea0003800000 */
.L_x_94:
[----:B------:R0:W-:Y:S04]  /*19bf0*/  STL [R1+0x2c4], R6 ;  /* 0x0002c40601007387 */ /* 0x0001e80000100800 */
[----:B0-----:R-:W2:Y:S01]  /*19c00*/  LDL.LU R6, [R1+0x1c8] ;  /* 0x0001c80001067983 */ /* 0x001ea20000300800 */
[----:B-----5:R-:W-:-:S05]  /*19c10*/  HADD2.F32 R17, -RZ, R3.H0_H0 ;  /* 0x20000003ff117230 */ /* 0x020fca0000004100 */
[----:B------:R-:W-:Y:S01]  /*19c20*/  FMUL R17, R17, R16 ;  /* 0x0000001011117220 */ /* 0x000fe20000400000 */
[----:B------:R-:W-:-:S03]  /*19c30*/  ULDC.64 UR4, c[0x0][0x208] ;  /* 0x0000820000047ab9 */ /* 0x000fc60000000a00 */
        /* <DEDUP_REMOVED lines=9> */
.L_x_97:
[----:B------:R-:W-:Y:S05]  /*19cd0*/  BSYNC B1 ;  /* 0x0000000000017941 */ /* 0x000fea0003800000 */
.L_x_96:
[----:B-----5:R2:W-:Y:S04]  /*19ce0*/  STL [R1+0x2c4], R6 ;  /* 0x0002c40601007387 */ /* 0x0205e80000100800 */
[----:B--2---:R-:W2:Y:S01]  /*19cf0*/  LDL.LU R6, [R1+0x1cc] ;  /* 0x0001cc0001067983 */ /* 0x004ea20000300800 */
[----:B------:R-:W-:-:S05]  /*19d00*/  HADD2.F32 R17, -RZ, R3.H0_H0 ;  /* 0x20000003ff117230 */ /* 0x000fca0000004100 */
        /* <DEDUP_REMOVED lines=11> */
.L_x_99:
[----:B------:R-:W-:Y:S05]  /*19dc0*/  BSYNC B1 ;  /* 0x0000000000017941 */ /* 0x000fea0003800000 */
.L_x_98:
[----:B------:R0:W-:Y:S04]  /*19dd0*/  STL.64 [R1+0x2c8], R4 ;  /* 0x0002c80401007387 */ /* 0x0001e80000100a00 */
[----:B0-----:R-:W3:Y:S01]  /*19de0*/  LDL.LU R5, [R1+0x1d0] ;  /* 0x0001d00001057983 */ /* 0x001ee20000300800 */
[----:B-----5:R-:W-:Y:S01]  /*19df0*/  HADD2.F32 R17, -RZ, R3.H0_H0 ;  /* 0x20000003ff117230 */ /* 0x020fe20000004100 */
        /* <DEDUP_REMOVED lines=13> */
.L_x_101:
[----:B------:R-:W-:Y:S05]  /*19ed0*/  BSYNC B1 ;  /* 0x0000000000017941 */ /* 0x000fea0003800000 */
.L_x_100:
        /* <DEDUP_REMOVED lines=16> */
.L_x_103:
[----:B------:R-:W-:Y:S05]  /*19fe0*/  BSYNC B1 ;  /* 0x0000000000017941 */ /* 0x000fea0003800000 */
.L_x_102:
        /* <DEDUP_REMOVED lines=14> */
.L_x_105:
[----:B------:R-:W-:Y:S05]  /*1a0d0*/  BSYNC B1 ;  /* 0x0000000000017941 */ /* 0x000fea0003800000 */
.L_x_104:
[----:B------:R2:W-:Y:S04]  /*1a0e0*/  STL [R1+0x2c8], R7 ;  /* 0x0002c80701007387 */ /* 0x0005e80000100800 */
[----:B--2---:R-:W2:Y:S01]  /*1a0f0*/  LDL.LU R7, [R1+0x1dc] ;  /* 0x0001dc0001077983 */ /* 0x004ea20000300800 */
[----:B-----5:R-:W-:Y:S01]  /*1a100*/  HADD2.F32 R17, -RZ, R3.H0_H0 ;  /* 0x20000003ff117230 */ /* 0x020fe20000004100 */
[----:B------:R-:W-:Y:S02]  /*1a110*/  ULDC.64 UR4, c[0x0][0x208] ;  /* 0x0000820000047ab9 */ /* 0x000fe40000000a00 */
[----:B------:R1:W-:Y:S02]  /*1a120*/  STL [R1+0x2c4], R6 ;  /* 0x0002c40601007387 */ /* 0x0003e40000100800 */
[----:B------:R-:W-:-:S02]  /*1a130*/  FMUL R17, R17, R16 ;  /* 0x0000001011117220 */ /* 0x000fc40000400000 */
[----:B-1----:R-:W3:Y:S02]  /*1a140*/  LDL.LU R6, [R1+0x1a0] ;  /* 0x0001a00001067983 */ /* 0x002ee40000300800 */
[----:B--2---:R-:W-:Y:S02]  /*1a150*/  FFMA R17, R7, R2, R17 ;  /* 0x0000000207117223 */ /* 0x004fe40000000011 */
[----:B------:R1:W5:Y:S03]  /*1a160*/  LDL.LU R7, [R1+0x2c8] ;  /* 0x0002c80001077983 */ /* 0x0003660000300800 */
[----:B------:R-:W-:-:S05]  /*1a170*/  F2FP.F16.F32.PACK_AB R17, RZ, R17 ;  /* 0x00000011ff11723e */ /* 0x000fca00000000ff */
[----:B------:R2:W-:Y:S01]  /*1a180*/  @P5 STG.E.U16 desc[UR4][R4.64+0x32], R17 ;  /* 0x0000321104005986 */ /* 0x0005e2000c101504 */
[----:B------:R-:W-:-:S13]  /*1a190*/  ISETP.GT.AND P5, PT, R0, 0x10, P4 ;  /* 0x000000100000780c */ /* 0x000fda00027a4270 */
[----:B------:R-:W2:Y:S02]  /*1a1a0*/  @P5 LDG.E.LTC128B.U16 R3, desc[UR4][R20.64+0x20] ;  /* 0x0000200414035981 */ /* 0x000ea4000c1e1520 */
[----:B--2---:R-:W-:-:S05]  /*1a1b0*/  HADD2.F32 R17, -RZ, R3.H0_H0 ;  /* 0x20000003ff117230 */ /* 0x004fca0000004100 */
[----:B------:R-:W-:-:S04]  /*1a1c0*/  FMUL R17, R17, R16 ;  /* 0x0000001011117220 */ /* 0x000fc80000400000 */
[----:B---3--:R-:W-:Y:S02]  /*1a1d0*/  FFMA R17, R6, R2, R17 ;  /* 0x0000000206117223 */ /* 0x008fe40000000011 */
[----:B------:R1:W5:Y:S01]  /*1a1e0*/  LDL.LU R6, [R1+0x2c4] ;  /* 0x0002c40001067983 */ /* 0x0003620000300800 */
[----:B------:R-:W-:Y:S02]  /*1a1f0*/  BSSY B1, `(.L_x_106) ;  /* 0x0000007000017945 */ /* 0x000fe40003800000 */
[----:B------:R-:W-:-:S05]  /*1a200*/  F2FP.F16.F32.PACK_AB R17, RZ, R17 ;  /* 0x00000011ff11723e */ /* 0x000fca00000000ff */
[----:B------:R1:W-:Y:S01]  /*1a210*/  @P5 STG.E.U16 desc[UR4][R18.64+0x20], R17 ;  /* 0x0000201112005986 */ /* 0x0003e2000c101504 */
[----:B------:R-:W-:-:S13]  /*1a220*/  ISETP.GT.AND P5, PT, R0, 0x11, P4 ;  /* 0x000000110000780c */ /* 0x000fda00027a4270 */
[----:B-1----:R-:W-:Y:S05]  /*1a230*/  @!P5 BRA `(.L_x_107) ;  /* 0x000000000008d947 */ /* 0x002fea0003800000 */
[----:B------:R-:W-:Y:S02]  /*1a240*/  ULDC.64 UR4, c[0x0][0x208] ;  /* 0x0000820000047ab9 */ /* 0x000fe40000000a00 */
[----:B------:R1:W5:Y:S03]  /*1a250*/  LDG.E.LTC128B.U16 R3, desc[UR4][R20.64+0x22] ;  /* 0x0000220414037981 */ /* 0x000366000c1e1520 */
.L_x_107:
[----:B------:R-:W-:Y:S05]  /*1a260*/  BSYNC B1 ;  /* 0x0000000000017941 */ /* 0x000fea0003800000 */
.L_x_106:
[----:B------:R2:W-:Y:S04]  /*1a270*/  STL [R1+0x2c4], R4 ;  /* 0x0002c40401007387 */ /* 0x0005e80000100800 */
[----:B--2---:R-:W2:Y:S01]  /*1a280*/  LDL.LU R4, [R1+0x1a4] ;  /* 0x0001a40001047983 */ /* 0x004ea20000300800 */
[----:B-----5:R-:W-:Y:S01]  /*1a290*/  HADD2.F32 R17, -RZ, R3.H0_H0 ;  /* 0x20000003ff117230 */ /* 0x020fe20000004100 */
        /* <DEDUP_REMOVED lines=11> */
.L_x_109:
[----:B------:R-:W-:Y:S05]  /*1a350*/  BSYNC B1 ;  /* 0x0000000000017941 */ /* 0x000fea0003800000 */
.L_x_108:
[----:B------:R3:W-:Y:S04]  /*1a360*/  STL [R1+0x2d0], R6 ;  /* 0x0002d00601007387 */ /* 0x0007e80000100800 */
[----:B---3--:R-:W3:Y:S04]  /*1a370*/  LDL.LU R6, [R1+0x1a8] ;  /* 0x0001a80001067983 */ /* 0x008ee80000300800 */
[----:B-----5:R0:W-:Y:S04]  /*1a380*/  STL.64 [R1+0x2c8], R4 ;  /* 0x0002c80401007387 */ /* 0x0201e80000100a00 */
[----:B0-----:R-:W4:Y:S01]  /*1a390*/  LDL.LU.64 R4, [R1+0x200] ;  /* 0x0002000001047983 */ /* 0x001f220000300a00 */
[----:B------:R-:W-:Y:S01]  /*1a3a0*/  HADD2.F32 R17, -RZ, R3.H0_H0 ;  /* 0x20000003ff117230 */ /* 0x000fe20000004100 */
[----:B------:R-:W-:-:S04]  /*1a3b0*/  ULDC.64 UR4, c[0x0][0x208] ;  /* 0x0000820000047ab9 */ /* 0x000fc80000000a00 */
[----:B------:R-:W-:-:S04]  /*1a3c0*/  FMUL R17, R17, R16 ;  /* 0x0000001011117220 */ /* 0x000fc80000400000 */
[----:B---3--:R-:W-:Y:S02]  /*1a3d0*/  FFMA R17, R6, R2, R17 ;  /* 0x0000000206117223 */ /* 0x008fe40000000011 */
[----:B------:R0:W5:Y:S03]  /*1a3e0*/  LDL.LU R6, [R1+0x2d0] ;  /* 0x0002d00001067983 */ /* 0x0001660000300800 */
[----:B------:R-:W-:-:S05]  /*1a3f0*/  F2FP.F16.F32.PACK_AB R17, RZ, R17 ;  /* 0x00000011ff11723e */ /* 0x000fca00000000ff */
[----:B----4-:R3:W-:Y:S04]  /*1a400*/  @P5 STG.E.U16 desc[UR4][R4.64+0x20], R17 ;  /* 0x0000201104005986 */ /* 0x0107e8000c101504 */
[----:B---3--:R0:W5:Y:S01]  /*1a410*/  LDL.LU.64 R4, [R1+0x2c8] ;  /* 0x0002c80001047983 */ /* 0x0081620000300a00 */
[----:B------:R-:W-:Y:S01]  /*1a420*/  ISETP.GT.AND P5, PT, R0, 0x11, P3 ;  /* 0x000000110000780c */ /* 0x000fe20001fa4270 */
[----:B------:R-:W-:-:S12]  /*1a430*/  BSSY B1, `(.L_x_110) ;  /* 0x0000004000017945 */ /* 0x000fd80003800000 */
[----:B0-----:R-:W-:Y:S05]  /*1a440*/  @!P5 BRA `(.L_x_111) ;  /* 0x000000000008d947 */ /* 0x001fea0003800000 */
[----:B------:R-:W-:Y:S02]  /*1a450*/  ULDC.64 UR4, c[0x0][0x208] ;  /* 0x0000820000047ab9 */ /* 0x000fe40000000a00 */
[----:B------:R0:W5:Y:S03]  /*1a460*/  LDG.E.LTC128B.U16 R3, desc[UR4][R14.64+0x22] ;  /* 0x000022040e037981 */ /* 0x000166000c1e1520 */
.L_x_111:
[----:B------:R-:W-:Y:S05]  /*1a470*/  BSYNC B1 ;  /* 0x0000000000017941 */ /* 0x000fea0003800000 */
.L_x_110:
        /* <DEDUP_REMOVED lines=14> */
.L_x_113:
[----:B------:R-:W-:Y:S05]  /*1a560*/  BSYNC B1 ;  /* 0x0000000000017941 */ /* 0x000fea0003800000 */
.L_x_112:
        /* <DEDUP_REMOVED lines=14> */
.L_x_115:
[----:B------:R-:W-:Y:S05]  /*1a650*/  BSYNC B1 ;  /* 0x0000000000017941 */ /* 0x000fea0003800000 */
.L_x_114:
        /* <DEDUP_REMOVED lines=14> */
.L_x_117:
[----:B------:R-:W-:Y:S05]  /*1a740*/  BSYNC B1 ;  /* 0x0000000000017941 */ /* 0x000fea0003800000 */
.L_x_116:
        /* <DEDUP_REMOVED lines=14> */
.L_x_119:
[----:B------:R-:W-:Y:S05]  /*1a830*/  BSYNC B1 ;  /* 0x0000000000017941 */ /* 0x000fea0003800000 */
.L_x_118:
[----:B-----5:R0:W-:Y:S04]  /*1a840*/  STL [R1+0x2c4], R4 ;  /* 0x0002c40401007387 */ /* 0x0201e80000100800 */
[----:B0-----:R-:W3:Y:S01]  /*1a850*/  LDL.LU R4, [R1+0x1bc] ;  /* 0x0001bc0001047983 */ /* 0x001ee20000300800 */
        /* <DEDUP_REMOVED lines=11> */
[----:B0-----:R-:W3:Y:S01]  /*1a910*/  LDL.64 R2, [R1+0x260] ;  /* 0x0002600001027983 */ /* 0x001ee20000100a00 */
[----:B------:R-:W-:-:S03]  /*1a920*/  ULDC.64 UR4, c[0x0][0x208] ;  /* 0x0000820000047ab9 */ /* 0x000fc60000000a00 */
[----:B---3--:R0:W5:Y:S04]  /*1a930*/  LDG.E.LTC128B.U16 R3, desc[UR4][R2.64+0x40] ;  /* 0x0000400402037981 */ /* 0x008168000c1e1520 */
[----:B------:R0:W5:Y:S02]  /*1a940*/  LDL.LU R2, [R1+0x2c4] ;  /* 0x0002c40001027983 */ /* 0x0001640000300800 */
.L_x_121:
[----:B------:R-:W-:Y:S05]  /*1a950*/  BSYNC B1 ;  /* 0x0000000000017941 */ /* 0x000fea0003800000 */
.L_x_120:
        /* <DEDUP_REMOVED lines=13> */
[----:B0-----:R-:W3:Y:S01]  /*1aa30*/  LDL.64 R2, [R1+0x260] ;  /* 0x0002600001027983 */ /* 0x001ee20000100a00 */
[----:B------:R-:W-:-:S03]  /*1aa40*/  ULDC.64 UR4, c[0x0][0x208] ;  /* 0x0000820000047ab9 */ /* 0x000fc60000000a00 */
[----:B---3--:R3:W5:Y:S04]  /*1aa50*/  LDG.E.LTC128B.U16 R3, desc[UR4][R2.64+0x42] ;  /* 0x0000420402037981 */ /* 0x008768000c1e1520 */
[----:B------:R3:W5:Y:S02]  /*1aa60*/  LDL.LU R2, [R1+0x2c4] ;  /* 0x0002c40001027983 */ /* 0x0007640000300800 */
.L_x_123:
[----:B------:R-:W-:Y:S05]  /*1aa70*/  BSYNC B1 ;  /* 0x0000000000017941 */ /* 0x000fea0003800000 */
.L_x_122:
        /* <DEDUP_REMOVED lines=14> */
.L_x_125:
[----:B------:R-:W-:Y:S05]  /*1ab60*/  BSYNC B1 ;  /* 0x0000000000017941 */ /* 0x000fea0003800000 */
.L_x_124:
        /* <DEDUP_REMOVED lines=14> */
.L_x_127:
[----:B------:R-:W-:Y:S05]  /*1ac50*/  BSYNC B1 ;  /* 0x0000000000017941 */ /* 0x000fea0003800000 */
.L_x_126:
        /* <DEDUP_REMOVED lines=17> */
.L_x_129:
[----:B------:R-:W-:Y:S05]  /*1ad70*/  BSYNC B1 ;  /* 0x0000000000017941 */ /* 0x000fea0003800000 */
.L_x_128:
        /* <DEDUP_REMOVED lines=17> */
.L_x_131:
[----:B------:R-:W-:Y:S05]  /*1ae90*/  BSYNC B1 ;  /* 0x0000000000017941 */ /* 0x000fea0003800000 */
.L_x_130:
        /* <DEDUP_REMOVED lines=14> */
.L_x_133:
[----:B------:R-:W-:Y:S05]  /*1af80*/  BSYNC B1 ;  /* 0x0000000000017941 */ /* 0x000fea0003800000 */
.L_x_132:
        /* <DEDUP_REMOVED lines=14> */
.L_x_135:
[----:B------:R-:W-:Y:S05]  /*1b070*/  BSYNC B1 ;  /* 0x0000000000017941 */ /* 0x000fea0003800000 */
.L_x_134:
        /* <DEDUP_REMOVED lines=14> */
.L_x_137:
[----:B------:R-:W-:Y:S05]  /*1b160*/  BSYNC B1 ;  /* 0x0000000000017941 */ /* 0x000fea0003800000 */
.L_x_136:
        /* <DEDUP_REMOVED lines=16> */
.L_x_139:
[----:B------:R-:W-:Y:S05]  /*1b270*/  BSYNC B1 ;  /* 0x0000000000017941 */ /* 0x000fea0003800000 */
.L_x_138:
[----:B-----5:R0:W-:Y:S04]  /*1b280*/  STL.64 [R1+0x2c8], R4 ;  /* 0x0002c80401007387 */ /* 0x0201e80000100a00 */
[----:B0-----:R-:W2:Y:S01]  /*1b290*/  LDL.LU R5, [R1+0x164] ;  /* 0x0001640001057983 */ /* 0x001ea20000300800 */
[----:B------:R-:W-:Y:S01]  /*1b2a0*/  HADD2.F32 R17, -RZ, R3.H0_H0 ;  /* 0x20000003ff117230 */ /* 0x000fe20000004100 */
[----:B------:R-:W-:Y:S01]  /*1b2b0*/  @P5 MOV R4, R8 ;  /* 0x0000000800045202 */ /* 0x000fe20000000f00 */
[----:B------:R-:W-:-:S03]  /*1b2c0*/  ULDC.64 UR4, c[0x0][0x208] ;  /* 0x0000820000047ab9 */ /* 0x000fc60000000a00 */
[----:B------:R-:W-:-:S04]  /*1b2d0*/  FMUL R17, R17, R16 ;  /* 0x0000001011117220 */ /* 0x000fc80000400000 */
[----:B--2---:R-:W-:Y:S01]  /*1b2e0*/  FFMA R17, R5, R2, R17 ;  /* 0x0000000205117223 */ /* 0x004fe20000000011 */
        /* <DEDUP_REMOVED lines=9> */
.L_x_141:
[----:B------:R-:W-:Y:S05]  /*1b380*/  BSYNC B1 ;  /* 0x0000000000017941 */ /* 0x000fea0003800000 */
.L_x_140:
[----:B------:R2:W-:Y:S04]  /*1b390*/  STL [R1+0x2c4], R6 ;  /* 0x0002c40601007387 */ /* 0x0005e80000100800 */
[----:B--2---:R-:W2:Y:S01]  /*1b3a0*/  LDL.LU R6, [R1+0x168] ;  /* 0x0001680001067983 */ /* 0x004ea20000300800 */
        /* <DEDUP_REMOVED lines=12> */
.L_x_143:
[----:B------:R-:W-:Y:S05]  /*1b470*/  BSYNC B1 ;  /* 0x0000000000017941 */ /* 0x000fea0003800000 */
.L_x_142:
        /* <DEDUP_REMOVED lines=14> */
.L_x_145:
[----:B------:R-:W-:Y:S05]  /*1b560*/  BSYNC B1 ;  /* 0x0000000000017941 */ /* 0x000fea0003800000 */
.L_x_144:
[----:B------:R3:W-:Y:S04]  /*1b570*/  STL.64 [R1+0x2c8], R4 ;  /* 0x0002c80401007387 */ /* 0x0007e80000100a00 */
[----:B---3--:R-:W3:Y:S01]  /*1b580*/  LDL.LU R5, [R1+0x170] ;  /* 0x0001700001057983 */ /* 0x008ee20000300800 */
        /* <DEDUP_REMOVED lines=14> */
.L_x_147:
[----:B------:R-:W-:Y:S05]  /*1b670*/  BSYNC B1 ;  /* 0x0000000000017941 */ /* 0x000fea0003800000 */
.L_x_146:
        /* <DEDUP_REMOVED lines=16> */
.L_x_149:
[----:B------:R-:W-:Y:S05]  /*1b780*/  BSYNC B1 ;  /* 0x0000000000017941 */ /* 0x000fea0003800000 */
.L_x_148:
        /* <DEDUP_REMOVED lines=14> */
.L_x_151:
[----:B------:R-:W-:Y:S05]  /*1b870*/  BSYNC B1 ;  /* 0x0000000000017941 */ /* 0x000fea0003800000 */
.L_x_150:
        /* <DEDUP_REMOVED lines=14> */
.L_x_153:
[----:B------:R-:W-:Y:S05]  /*1b960*/  BSYNC B1 ;  /* 0x0000000000017941 */ /* 0x000fea0003800000 */
.L_x_152:
[----:B------:R3:W-:Y:S04]  /*1b970*/  STL [R1+0x2c4], R4 ;  /* 0x0002c40401007387 */ /* 0x0007e80000100800 */
[----:B---3--:R-:W3:Y:S01]  /*1b980*/  LDL.LU R4, [R1+0x140] ;  /* 0x0001400001047983 */ /* 0x008ee20000300800 */
[----:B-----5:R-:W-:Y:S01]  /*1b990*/  HADD2.F32 R17, -RZ, R3.H0_H0 ;  /* 0x20000003ff117230 */ /* 0x020fe20000004100 */
        /* <DEDUP_REMOVED lines=11> */
.L_x_155:
[----:B------:R-:W-:Y:S05]  /*1ba50*/  BSYNC B1 ;  /* 0x0000000000017941 */ /* 0x000fea0003800000 */
.L_x_154:
        /* <DEDUP_REMOVED lines=14> */
.L_x_157:
[----:B------:R-:W-:Y:S05]  /*1bb40*/  BSYNC B1 ;  /* 0x0000000000017941 */ /* 0x000fea0003800000 */
.L_x_156:
        /* <DEDUP_REMOVED lines=14> */
.L_x_159:
[----:B------:R-:W-:Y:S05]  /*1bc30*/  BSYNC B1 ;  /* 0x0000000000017941 */ /* 0x000fea0003800000 */
.L_x_158:
        /* <DEDUP_REMOVED lines=14> */
.L_x_161:
[----:B------:R-:W-:Y:S05]  /*1bd20*/  BSYNC B1 ;  /* 0x0000000000017941 */ /* 0x000fea0003800000 */
.L_x_160:
        /* <DEDUP_REMOVED lines=14> */
.L_x_163:
[----:B------:R-:W-:Y:S05]  /*1be10*/  BSYNC B1 ;  /* 0x0000000000017941 */ /* 0x000fea0003800000 */
.L_x_162:
        /* <DEDUP_REMOVED lines=14> */
.L_x_165:
[----:B------:R-:W-:Y:S05]  /*1bf00*/  BSYNC B1 ;  /* 0x0000000000017941 */ /* 0x000fea0003800000 */
.L_x_164:
        /* <DEDUP_REMOVED lines=14> */
.L_x_167:
[----:B------:R-:W-:Y:S05]  /*1bff0*/  BSYNC B1 ;  /* 0x0000000000017941 */ /* 0x000fea0003800000 */
.L_x_166:
        /* <DEDUP_REMOVED lines=17> */
.L_x_169:
[----:B------:R-:W-:Y:S05]  /*1c110*/  BSYNC B1 ;  /* 0x0000000000017941 */ /* 0x000fea0003800000 */
.L_x_168:
        /* <DEDUP_REMOVED lines=17> */
.L_x_171:
[----:B------:R-:W-:Y:S05]  /*1c230*/  BSYNC B1 ;  /* 0x0000000000017941 */ /* 0x000fea0003800000 */
.L_x_170:
        /* <DEDUP_REMOVED lines=14> */
.L_x_173:
[----:B------:R-:W-:Y:S05]  /*1c320*/  BSYNC B1 ;  /* 0x0000000000017941 */ /* 0x000fea0003800000 */
.L_x_172:
        /* <DEDUP_REMOVED lines=14> */
.L_x_175:
[----:B------:R-:W-:Y:S05]  /*1c410*/  BSYNC B1 ;  /* 0x0000000000017941 */ /* 0x000fea0003800000 */
.L_x_174:
        /* <DEDUP_REMOVED lines=17> */
.L_x_177:
[----:B------:R-:W-:Y:S05]  /*1c530*/  BSYNC B1 ;  /* 0x0000000000017941 */ /* 0x000fea0003800000 */
.L_x_176:
        /* <DEDUP_REMOVED lines=17> */
.L_x_179:
[----:B------:R-:W-:Y:S05]  /*1c650*/  BSYNC B1 ;  /* 0x0000000000017941 */ /* 0x000fea0003800000 */
.L_x_178:
        /* <DEDUP_REMOVED lines=14> */
.L_x_181:
[----:B------:R-:W-:Y:S05]  /*1c740*/  BSYNC B1 ;  /* 0x0000000000017941 */ /* 0x000fea0003800000 */
.L_x_180:
        /* <DEDUP_REMOVED lines=14> */
.L_x_183:
[----:B------:R-:W-:Y:S05]  /*1c830*/  BSYNC B1 ;  /* 0x0000000000017941 */ /* 0x000fea0003800000 */
.L_x_182:
        /* <DEDUP_REMOVED lines=14> */
.L_x_185:
[----:B------:R-:W-:Y:S05]  /*1c920*/  BSYNC B1 ;  /* 0x0000000000017941 */ /* 0x000fea0003800000 */
.L_x_184:
        /* <DEDUP_REMOVED lines=16> */
.L_x_187:
[----:B------:R-:W-:Y:S05]  /*1ca30*/  BSYNC B1 ;  /* 0x0000000000017941 */ /* 0x000fea0003800000 */
.L_x_186:
        /* <DEDUP_REMOVED lines=16> */
.L_x_189:
[----:B------:R-:W-:Y:S05]  /*1cb40*/  BSYNC B1 ;  /* 0x0000000000017941 */ /* 0x000fea0003800000 */
.L_x_188:
        /* <DEDUP_REMOVED lines=14> */
.L_x_191:
[----:B------:R-:W-:Y:S05]  /*1cc30*/  BSYNC B1 ;  /* 0x0000000000017941 */ /* 0x000fea0003800000 */
.L_x_190:
        /* <DEDUP_REMOVED lines=14> */
.L_x_193:
[----:B------:R-:W-:Y:S05]  /*1cd20*/  BSYNC B1 ;  /* 0x0000000000017941 */ /* 0x000fea0003800000 */
.L_x_192:
        /* <DEDUP_REMOVED lines=16> */
.L_x_195:
[----:B------:R-:W-:Y:S05]  /*1ce30*/  BSYNC B1 ;  /* 0x0000000000017941 */ /* 0x000fea0003800000 */
.L_x_194:
        /* <DEDUP_REMOVED lines=16> */
.L_x_197:
[----:B------:R-:W-:Y:S05]  /*1cf40*/  BSYNC B1 ;  /* 0x0000000000017941 */ /* 0x000fea0003800000 */
.L_x_196:
        /* <DEDUP_REMOVED lines=14> */
.L_x_199:
[----:B------:R-:W-:Y:S05]  /*1d030*/  BSYNC B1 ;  /* 0x0000000000017941 */ /* 0x000fea0003800000 */
.L_x_198:
        /* <DEDUP_REMOVED lines=14> */
.L_x_201:
[----:B------:R-:W-:Y:S05]  /*1d120*/  BSYNC B1 ;  /* 0x0000000000017941 */ /* 0x000fea0003800000 */
.L_x_200:
        /* <DEDUP_REMOVED lines=14> */
.L_x_203:
[----:B------:R-:W-:Y:S05]  /*1d210*/  BSYNC B1 ;  /* 0x0000000000017941 */ /* 0x000fea0003800000 */
.L_x_202:
        /* <DEDUP_REMOVED lines=14> */
.L_x_205:
[----:B------:R-:W-:Y:S05]  /*1d300*/  BSYNC B1 ;  /* 0x0000000000017941 */ /* 0x000fea0003800000 */
.L_x_204:
        /* <DEDUP_REMOVED lines=14> */
.L_x_207:
[----:B------:R-:W-:Y:S05]  /*1d3f0*/  BSYNC B1 ;  /* 0x0000000000017941 */ /* 0x000fea0003800000 */
.L_x_206:
        /* <DEDUP_REMOVED lines=14> */
.L_x_209:
[----:B------:R-:W-:Y:S05]  /*1d4e0*/  BSYNC B1 ;  /* 0x0000000000017941 */ /* 0x000fea0003800000 */
.L_x_208:
        /* <DEDUP_REMOVED lines=14> */
.L_x_211:
[----:B------:R-:W-:Y:S05]  /*1d5d0*/  BSYNC B1 ;  /* 0x0000000000017941 */ /* 0x000fea0003800000 */
.L_x_210:
        /* <DEDUP_REMOVED lines=14> */
.L_x_213:
[----:B------:R-:W-:Y:S05]  /*1d6c0*/  BSYNC B1 ;  /* 0x0000000000017941 */ /* 0x000fea0003800000 */
.L_x_212:
        /* <DEDUP_REMOVED lines=14> */
.L_x_215:
[----:B------:R-:W-:Y:S05]  /*1d7b0*/  BSYNC B1 ;  /* 0x0000000000017941 */ /* 0x000fea0003800000 */
.L_x_214:
        /* <DEDUP_REMOVED lines=17> */
.L_x_217:
[----:B------:R-:W-:Y:S05]  /*1d8d0*/  BSYNC B1 ;  /* 0x0000000000017941 */ /* 0x000fea0003800000 */
.L_x_216:
        /* <DEDUP_REMOVED lines=17> */
.L_x_219:
[----:B------:R-:W-:Y:S05]  /*1d9f0*/  BSYNC B1 ;  /* 0x0000000000017941 */ /* 0x000fea0003800000 */
.L_x_218:
        /* <DEDUP_REMOVED lines=14> */
.L_x_221:
[----:B------:R-:W-:Y:S05]  /*1dae0*/  BSYNC B1 ;  /* 0x0000000000017941 */ /* 0x000fea0003800000 */
.L_x_220:
        /* <DEDUP_REMOVED lines=14> */
.L_x_223:
[----:B------:R-:W-:Y:S05]  /*1dbd0*/  BSYNC B1 ;  /* 0x0000000000017941 */ /* 0x000fea0003800000 */
.L_x_222:
        /* <DEDUP_REMOVED lines=17> */
.L_x_225:
[----:B------:R-:W-:Y:S05]  /*1dcf0*/  BSYNC B1 ;  /* 0x0000000000017941 */ /* 0x000fea0003800000 */
.L_x_224:
        /* <DEDUP_REMOVED lines=17> */
.L_x_227:
[----:B------:R-:W-:Y:S05]  /*1de10*/  BSYNC B1 ;  /* 0x0000000000017941 */ /* 0x000fea0003800000 */
.L_x_226:
        /* <DEDUP_REMOVED lines=14> */
.L_x_229:
[----:B------:R-:W-:Y:S05]  /*1df00*/  BSYNC B1 ;  /* 0x0000000000017941 */ /* 0x000fea0003800000 */
.L_x_228:
        /* <DEDUP_REMOVED lines=14> */
.L_x_231:
[----:B------:R-:W-:Y:S05]  /*1dff0*/  BSYNC B1 ;  /* 0x0000000000017941 */ /* 0x000fea0003800000 */
.L_x_230:
        /* <DEDUP_REMOVED lines=14> */
.L_x_233:
[----:B------:R-:W-:Y:S05]  /*1e0e0*/  BSYNC B1 ;  /* 0x0000000000017941 */ /* 0x000fea0003800000 */
.L_x_232:
        /* <DEDUP_REMOVED lines=16> */
.L_x_235:
[----:B------:R-:W-:Y:S05]  /*1e1f0*/  BSYNC B1 ;  /* 0x0000000000017941 */ /* 0x000fea0003800000 */
.L_x_234:
        /* <DEDUP_REMOVED lines=16> */
.L_x_237:
[----:B------:R-:W-:Y:S05]  /*1e300*/  BSYNC B1 ;  /* 0x0000000000017941 */ /* 0x000fea0003800000 */
.L_x_236:
        /* <DEDUP_REMOVED lines=14> */
.L_x_239:
[----:B------:R-:W-:Y:S05]  /*1e3f0*/  BSYNC B1 ;  /* 0x0000000000017941 */ /* 0x000fea0003800000 */
.L_x_238:
        /* <DEDUP_REMOVED lines=14> */
.L_x_241:
[----:B------:R-:W-:Y:S05]  /*1e4e0*/  BSYNC B1 ;  /* 0x0000000000017941 */ /* 0x000fea0003800000 */
.L_x_240:
        /* <DEDUP_REMOVED lines=16> */
.L_x_243:
[----:B------:R-:W-:Y:S05]  /*1e5f0*/  BSYNC B1 ;  /* 0x0000000000017941 */ /* 0x000fea0003800000 */
.L_x_242:
        /* <DEDUP_REMOVED lines=16> */
.L_x_245:
[----:B------:R-:W-:Y:S05]  /*1e700*/  BSYNC B1 ;  /* 0x0000000000017941 */ /* 0x000fea0003800000 */
.L_x_244:
        /* <DEDUP_REMOVED lines=14> */
.L_x_247:
[----:B------:R-:W-:Y:S05]  /*1e7f0*/  BSYNC B1 ;  /* 0x0000000000017941 */ /* 0x000fea0003800000 */
.L_x_246:
        /* <DEDUP_REMOVED lines=14> */
.L_x_249:
[----:B------:R-:W-:Y:S05]  /*1e8e0*/  BSYNC B1 ;  /* 0x0000000000017941 */ /* 0x000fea0003800000 */
.L_x_248:
        /* <DEDUP_REMOVED lines=14> */
.L_x_251:
[----:B------:R-:W-:Y:S05]  /*1e9d0*/  BSYNC B1 ;  /* 0x0000000000017941 */ /* 0x000fea0003800000 */
.L_x_250:
        /* <DEDUP_REMOVED lines=14> */
.L_x_253:
[----:B------:R-:W-:Y:S05]  /*1eac0*/  BSYNC B1 ;  /* 0x0000000000017941 */ /* 0x000fea0003800000 */
.L_x_252:
        /* <DEDUP_REMOVED lines=14> */
.L_x_255:
[----:B------:R-:W-:Y:S05]  /*1ebb0*/  BSYNC B1 ;  /* 0x0000000000017941 */ /* 0x000fea0003800000 */
.L_x_254:
        /* <DEDUP_REMOVED lines=14> */
.L_x_257:
[----:B------:R-:W-:Y:S05]  /*1eca0*/  BSYNC B1 ;  /* 0x0000000000017941 */ /* 0x000fea0003800000 */
.L_x_256:
        /* <DEDUP_REMOVED lines=14> */
.L_x_259:
[----:B------:R-:W-:Y:S05]  /*1ed90*/  BSYNC B1 ;  /* 0x0000000000017941 */ /* 0x000fea0003800000 */
.L_x_258:
        /* <DEDUP_REMOVED lines=14> */
.L_x_261:
[----:B------:R-:W-:Y:S05]  /*1ee80*/  BSYNC B1 ;  /* 0x0000000000017941 */ /* 0x000fea0003800000 */
.L_x_260:
        /* <DEDUP_REMOVED lines=14> */
.L_x_263:
[----:B------:R-:W-:Y:S05]  /*1ef70*/  BSYNC B1 ;  /* 0x0000000000017941 */ /* 0x000fea0003800000 */
.L_x_262:
        /* <DEDUP_REMOVED lines=17> */
.L_x_265:
[----:B------:R-:W-:Y:S05]  /*1f090*/  BSYNC B1 ;  /* 0x0000000000017941 */ /* 0x000fea0003800000 */
.L_x_264:
        /* <DEDUP_REMOVED lines=17> */
.L_x_267:
[----:B------:R-:W-:Y:S05]  /*1f1b0*/  BSYNC B1 ;  /* 0x0000000000017941 */ /* 0x000fea0003800000 */
.L_x_266:
        /* <DEDUP_REMOVED lines=14> */
.L_x_269:
[----:B------:R-:W-:Y:S05]  /*1f2a0*/  BSYNC B1 ;  /* 0x0000000000017941 */ /* 0x000fea0003800000 */
.L_x_268:
        /* <DEDUP_REMOVED lines=14> */
.L_x_271:
[----:B------:R-:W-:Y:S05]  /*1f390*/  BSYNC B1 ;  /* 0x0000000000017941 */ /* 0x000fea0003800000 */
.L_x_270:
        /* <DEDUP_REMOVED lines=17> */
.L_x_273:
[----:B------:R-:W-:Y:S05]  /*1f4b0*/  BSYNC B1 ;  /* 0x0000000000017941 */ /* 0x000fea0003800000 */
.L_x_272:
        /* <DEDUP_REMOVED lines=17> */
.L_x_275:
[----:B------:R-:W-:Y:S05]  /*1f5d0*/  BSYNC B1 ;  /* 0x0000000000017941 */ /* 0x000fea0003800000 */
.L_x_274:
        /* <DEDUP_REMOVED lines=14> */
.L_x_277:
[----:B------:R-:W-:Y:S05]  /*1f6c0*/  BSYNC B1 ;  /* 0x0000000000017941 */ /* 0x000fea0003800000 */
.L_x_276:
        /* <DEDUP_REMOVED lines=14> */
.L_x_279:
[----:B------:R-:W-:Y:S05]  /*1f7b0*/  BSYNC B1 ;  /* 0x0000000000017941 */ /* 0x000fea0003800000 */
.L_x_278:
        /* <DEDUP_REMOVED lines=14> */
.L_x_281:
[----:B------:R-:W-:Y:S05]  /*1f8a0*/  BSYNC B1 ;  /* 0x0000000000017941 */ /* 0x000fea0003800000 */
.L_x_280:
        /* <DEDUP_REMOVED lines=16> */
.L_x_283:
[----:B------:R-:W-:Y:S05]  /*1f9b0*/  BSYNC B1 ;  /* 0x0000000000017941 */ /* 0x000fea0003800000 */
.L_x_282:
        /* <DEDUP_REMOVED lines=16> */
.L_x_285:
[----:B------:R-:W-:Y:S05]  /*1fac0*/  BSYNC B1 ;  /* 0x0000000000017941 */ /* 0x000fea0003800000 */
.L_x_284:
        /* <DEDUP_REMOVED lines=14> */
.L_x_287:
[----:B------:R-:W-:Y:S05]  /*1fbb0*/  BSYNC B1 ;  /* 0x0000000000017941 */ /* 0x000fea0003800000 */
.L_x_286:
        /* <DEDUP_REMOVED lines=14> */
.L_x_289:
[----:B------:R-:W-:Y:S05]  /*1fca0*/  BSYNC B1 ;  /* 0x0000000000017941 */ /* 0x000fea0003800000 */
.L_x_288:
        /* <DEDUP_REMOVED lines=16> */
.L_x_291:
[----:B------:R-:W-:Y:S05]  /*1fdb0*/  BSYNC B1 ;  /* 0x0000000000017941 */ /* 0x000fea0003800000 */
.L_x_290:
        /* <DEDUP_REMOVED lines=16> */
.L_x_293:
[----:B------:R-:W-:Y:S05]  /*1fec0*/  BSYNC B1 ;  /* 0x0000000000017941 */ /* 0x000fea0003800000 */
.L_x_292:
        /* <DEDUP_REMOVED lines=14> */
.L_x_295:
[----:B------:R-:W-:Y:S05]  /*1ffb0*/  BSYNC B1 ;  /* 0x0000000000017941 */ /* 0x000fea0003800000 */
.L_x_294:
        /* <DEDUP_REMOVED lines=14> */
.L_x_297:
[----:B------:R-:W-:Y:S05]  /*200a0*/  BSYNC B1 ;  /* 0x0000000000017941 */ /* 0x000fea0003800000 */
.L_x_296:
        /* <DEDUP_REMOVED lines=14> */
.L_x_299:
[----:B------:R-:W-:Y:S05]  /*20190*/  BSYNC B1 ;  /* 0x0000000000017941 */ /* 0x000fea0003800000 */
.L_x_298:
        /* <DEDUP_REMOVED lines=14> */
.L_x_301:
[----:B------:R-:W-:Y:S05]  /*20280*/  BSYNC B1 ;  /* 0x0000000000017941 */ /* 0x000fea0003800000 */
.L_x_300:
        /* <DEDUP_REMOVED lines=14> */
.L_x_303:
[----:B------:R-:W-:Y:S05]  /*20370*/  BSYNC B1 ;  /* 0x0000000000017941 */ /* 0x000fea0003800000 */
.L_x_302:
        /* <DEDUP_REMOVED lines=14> */
.L_x_305:
[----:B------:R-:W-:Y:S05]  /*20460*/  BSYNC B1 ;  /* 0x0000000000017941 */ /* 0x000fea0003800000 */
.L_x_304:
        /* <DEDUP_REMOVED lines=14> */
.L_x_307:
[----:B------:R-:W-:Y:S05]  /*20550*/  BSYNC B1 ;  /* 0x0000000000017941 */ /* 0x000fea0003800000 */
.L_x_306:
        /* <DEDUP_REMOVED lines=14> */
.L_x_309:
[----:B------:R-:W-:Y:S05]  /*20640*/  BSYNC B1 ;  /* 0x0000000000017941 */ /* 0x000fea0003800000 */
.L_x_308:
        /* <DEDUP_REMOVED lines=14> */
.L_x_311:
[----:B------:R-:W-:Y:S05]  /*20730*/  BSYNC B1 ;  /* 0x0000000000017941 */ /* 0x000fea0003800000 */
.L_x_310:
        /* <DEDUP_REMOVED lines=17> */
.L_x_313:
[----:B------:R-:W-:Y:S05]  /*20850*/  BSYNC B1 ;  /* 0x0000000000017941 */ /* 0x000fea0003800000 */
.L_x_312:
[----:B-----5:R3:W-:Y:S04]  /*20860*/  STL [R1+0x2c4], R4 ;  /* 0x0002c40401007387 */ /* 0x0207e80000100800 */
[----:B---3--:R-:W3:Y:S01]  /*20870*/  LDL.LU R4, [R1] ;  /* 0x0000000001047983 */ /* 0x008ee20000300800 */
        /* <DEDUP_REMOVED lines=15> */
.L_x_315:
[----:B------:R-:W-:Y:S05]  /*20970*/  BSYNC B1 ;  /* 0x0000000000017941 */ /* 0x000fea0003800000 */
.L_x_314:
        /* <DEDUP_REMOVED lines=14> */
.L_x_317:
[----:B------:R-:W-:Y:S05]  /*20a60*/  BSYNC B1 ;  /* 0x0000000000017941 */ /* 0x000fea0003800000 */
.L_x_316:
        /* <DEDUP_REMOVED lines=14> */
.L_x_319:
[----:B------:R-:W-:Y:S05]  /*20b50*/  BSYNC B1 ;  /* 0x0000000000017941 */ /* 0x000fea0003800000 */
.L_x_318:
        /* <DEDUP_REMOVED lines=17> */
.L_x_321:
[----:B------:R-:W-:Y:S05]  /*20c70*/  BSYNC B1 ;  /* 0x0000000000017941 */ /* 0x000fea0003800000 */
.L_x_320:
        /* <DEDUP_REMOVED lines=17> */
.L_x_323:
[----:B------:R-:W-:Y:S05]  /*20d90*/  BSYNC B1 ;  /* 0x0000000000017941 */ /* 0x000fea0003800000 */
.L_x_322:
        /* <DEDUP_REMOVED lines=14> */
.L_x_325:
[----:B------:R-:W-:Y:S05]  /*20e80*/  BSYNC B1 ;  /* 0x0000000000017941 */ /* 0x000fea0003800000 */
.L_x_324:
        /* <DEDUP_REMOVED lines=14> */
.L_x_327:
[----:B------:R-:W-:Y:S05]  /*20f70*/  BSYNC B1 ;  /* 0x0000000000017941 */ /* 0x000fea0003800000 */
.L_x_326:
        /* <DEDUP_REMOVED lines=14> */
.L_x_329:
[----:B------:R-:W-:Y:S05]  /*21060*/  BSYNC B1 ;  /* 0x0000000000017941 */ /* 0x000fea0003800000 */
.L_x_328:
[----:B-----5:R-:W-:Y:S01]  /*21070*/  HADD2.F32 R17, -RZ, R3.H0_H0 ;  /* 0x20000003ff117230 */ /* 0x020fe20000004100 */
[----:B------:R3:W-:Y:S01]  /*21080*/  STL.64 [R1+0x2c8], R4 ;  /* 0x0002c80401007387 */ /* 0x0007e20000100a00 */
[----:B------:R-:W-:-:S03]  /*21090*/  ULDC.64 UR4, c[0x0][0x208] ;  /* 0x0000820000047ab9 */ /* 0x000fc60000000a00 */
[----:B------:R-:W-:-:S04]  /*210a0*/  FMUL R17, R17, R16 ;  /* 0x0000001011117220 */ /* 0x000fc80000400000 */
[----:B------:R-:W-:Y:S01]  /*210b0*/  FFMA R17, R224, R2, R17 ;  /* 0x00000002e0117223 */ /* 0x000fe20000000011 */
[----:B---3--:R-:W-:Y:S01]  /*210c0*/  @P5 MOV R4, R8 ;  /* 0x0000000800045202 */ /* 0x008fe20000000f00 */
[----:B------:R-:W-:-:S03]  /*210d0*/  @P5 IMAD.MOV.U32 R5, RZ, RZ, R7 ;  /* 0x000000ffff055224 */ /* 0x000fc600078e0007 */
        /* <DEDUP_REMOVED lines=8> */
.L_x_331:
[----:B------:R-:W-:Y:S05]  /*21160*/  BSYNC B1 ;  /* 0x0000000000017941 */ /* 0x000fea0003800000 */
.L_x_330:
[----:B-----5:R-:W-:Y:S01]  /*21170*/  HADD2.F32 R17, -RZ, R3.H0_H0 ;  /* 0x20000003ff117230 */ /* 0x020fe20000004100 */
[----:B------:R-:W-:Y:S01]  /*21180*/  @P5 MOV R224, R8 ;  /* 0x0000000800e05202 */ /* 0x000fe20000000f00 */
[----:B------:R-:W-:Y:S01]  /*21190*/  ULDC.64 UR4, c[0x0][0x208] ;  /* 0x0000820000047ab9 */ /* 0x000fe20000000a00 */
[----:B------:R-:W-:Y:S02]  /*211a0*/  BSSY B1, `(.L_x_332) ;  /* 0x000000a000017945 */ /* 0x000fe40003800000 */
[----:B------:R-:W-:-:S04]  /*211b0*/  FMUL R17, R17, R16 ;  /* 0x0000001011117220 */ /* 0x000fc80000400000 */
[----:B------:R-:W-:Y:S01]  /*211c0*/  FFMA R17, R225, R2, R17 ;  /* 0x00000002e1117223 */ /* 0x000fe20000000011 */
[----:B------:R-:W-:-:S04]  /*211d0*/  @P5 IMAD.MOV.U32 R225, RZ, RZ, R7 ;  /* 0x000000ffffe15224 */ /* 0x000fc800078e0007 */
[----:B------:R-:W-:-:S05]  /*211e0*/  F2FP.F16.F32.PACK_AB R17, RZ, R17 ;  /* 0x00000011ff11723e */ /* 0x000fca00000000ff */
[----:B------:R0:W-:Y:S01]  /*211f0*/  @P5 STG.E.U16 desc[UR4][R224.64+0xc2], R17 ;  /* 0x0000c211e0005986 */ /* 0x0001e2000c101504 */
[----:B------:R-:W-:-:S13]  /*21200*/  ISETP.GT.AND P5, PT, R0, 0x60, P6 ;  /* 0x000000600000780c */ /* 0x000fda00037a4270 */
[----:B0-----:R-:W-:Y:S05]  /*21210*/  @!P5 BRA `(.L_x_333) ;  /* 0x000000000008d947 */ /* 0x001fea0003800000 */
[----:B------:R-:W-:Y:S02]  /*21220*/  ULDC.64 UR4, c[0x0][0x208] ;  /* 0x0000820000047ab9 */ /* 0x000fe40000000a00 */
[----:B------:R0:W5:Y:S03]  /*21230*/  LDG.E.LTC128B.U16 R3, desc[UR4][R22.64+0xc0] ;  /* 0x0000c00416037981 */ /* 0x000166000c1e1520 */
.L_x_333:
[----:B------:R-:W-:Y:S05]  /*21240*/  BSYNC B1 ;  /* 0x0000000000017941 */ /* 0x000fea0003800000 */
.L_x_332:
[----:B-----5:R-:W-:Y:S01]  /*21250*/  HADD2.F32 R17, -RZ, R3.H0_H0 ;  /* 0x20000003ff117230 */ /* 0x020fe20000004100 */
[----:B------:R-:W-:Y:S01]  /*21260*/  ULDC.64 UR4, c[0x0][0x208] ;  /* 0x0000820000047ab9 */ /* 0x000fe20000000a00 */
[----:B------:R-:W-:Y:S03]  /*21270*/  BSSY B1, `(.L_x_334) ;  /* 0x0000009000017945 */ /* 0x000fe60003800000 */
[----:B------:R-:W-:-:S04]  /*21280*/  FMUL R17, R17, R16 ;  /* 0x0000001011117220 */ /* 0x000fc80000400000 */
[----:B------:R-:W-:-:S05]  /*21290*/  FFMA R17, R226, R2, R17 ;  /* 0x00000002e2117223 */ /* 0x000fca0000000011 */
[----:B------:R-:W-:-:S05]  /*212a0*/  F2FP.F16.F32.PACK_AB R17, RZ, R17 ;  /* 0x00000011ff11723e */ /* 0x000fca00000000ff */
[----:B------:R0:W-:Y:S01]  /*212b0*/  @P5 STG.E.U16 desc[UR4][R4.64+0xc0], R17 ;  /* 0x0000c01104005986 */ /* 0x0001e2000c101504 */
[----:B------:R-:W-:-:S13]  /*212c0*/  ISETP.GT.AND P5, PT, R0, 0x61, P6 ;  /* 0x000000610000780c */ /* 0x000fda00037a4270 */
[----:B0-----:R-:W-:Y:S05]  /*212d0*/  @!P5 BRA `(.L_x_335) ;  /* 0x000000000008d947 */ /* 0x001fea0003800000 */
[----:B------:R-:W-:Y:S02]  /*212e0*/  ULDC.64 UR4, c[0x0][0x208] ;  /* 0x0000820000047ab9 */ /* 0x000fe40000000a00 */
[----:B------:R0:W5:Y:S03]  /*212f0*/  LDG.E.LTC128B.U16 R3, desc[UR4][R22.64+0xc2] ;  /* 0x0000c20416037981 */ /* 0x000166000c1e1520 */
.L_x_335:
[----:B------:R-:W-:Y:S05]  /*21300*/  BSYNC B1 ;  /* 0x0000000000017941 */ /* 0x000fea0003800000 */
.L_x_334:
        /* <DEDUP_REMOVED lines=11> */
.L_x_337:
[----:B------:R-:W-:Y:S05]  /*213c0*/  BSYNC B1 ;  /* 0x0000000000017941 */ /* 0x000fea0003800000 */
.L_x_336:
[----:B-----5:R-:W-:Y:S01]  /*213d0*/  HADD2.F32 R17, -RZ, R3.H0_H0 ;  /* 0x20000003ff117230 */ /* 0x020fe20000004100 */
[----:B------:R-:W-:Y:S01]  /*213e0*/  @P5 MOV R224, R8 ;  /* 0x0000000800e05202 */ /* 0x000fe20000000f00 */
[----:B------:R-:W-:Y:S01]  /*213f0*/  @P5 IMAD.MOV.U32 R225, RZ, RZ, R7 ;  /* 0x000000ffffe15224 */ /* 0x000fe200078e0007 */
[----:B------:R-:W-:Y:S01]  /*21400*/  ULDC.64 UR4, c[0x0][0x208] ;  /* 0x0000820000047ab9 */ /* 0x000fe20000000a00 */
[----:B------:R-:W-:Y:S01]  /*21410*/  BSSY B1, `(.L_x_338) ;  /* 0x0000009000017945 */ /* 0x000fe20003800000 */
        /* <DEDUP_REMOVED lines=8> */
.L_x_339:
[----:B------:R-:W-:Y:S05]  /*214a0*/  BSYNC B1 ;  /* 0x0000000000017941 */ /* 0x000fea0003800000 */
.L_x_338:
        /* <DEDUP_REMOVED lines=13> */
.L_x_341:
[----:B------:R-:W-:Y:S05]  /*21580*/  BSYNC B1 ;  /* 0x0000000000017941 */ /* 0x000fea0003800000 */
.L_x_340:
        /* <DEDUP_REMOVED lines=11> */
.L_x_343:
[----:B------:R-:W-:Y:S05]  /*21640*/  BSYNC B1 ;  /* 0x0000000000017941 */ /* 0x000fea0003800000 */
.L_x_342:
        /* <DEDUP_REMOVED lines=11> */
.L_x_345:
[----:B------:R-:W-:Y:S05]  /*21700*/  BSYNC B1 ;  /* 0x0000000000017941 */ /* 0x000fea0003800000 */
.L_x_344:
        /* <DEDUP_REMOVED lines=11> */
.L_x_347:
[----:B------:R-:W-:Y:S05]  /*217c0*/  BSYNC B1 ;  /* 0x0000000000017941 */ /* 0x000fea0003800000 */
.L_x_346:
        /* <DEDUP_REMOVED lines=11> */
.L_x_349:
[----:B------:R-:W-:Y:S05]  /*21880*/  BSYNC B1 ;  /* 0x0000000000017941 */ /* 0x000fea0003800000 */
.L_x_348:
        /* <DEDUP_REMOVED lines=11> */
.L_x_351:
[----:B------:R-:W-:Y:S05]  /*21940*/  BSYNC B1 ;  /* 0x0000000000017941 */ /* 0x000fea0003800000 */
.L_x_350:
        /* <DEDUP_REMOVED lines=11> */
.L_x_353:
[----:B------:R-:W-:Y:S05]  /*21a00*/  BSYNC B1 ;  /* 0x0000000000017941 */ /* 0x000fea0003800000 */
.L_x_352:
[----:B-----5:R-:W-:Y:S01]  /*21a10*/  HADD2.F32 R17, -RZ, R3.H0_H0 ;  /* 0x20000003ff117230 */ /* 0x020fe20000004100 */
[----:B------:R-:W-:Y:S01]  /*21a20*/  ULDC.64 UR4, c[0x0][0x208] ;  /* 0x0000820000047ab9 */ /* 0x000fe20000000a00 */
[----:B------:R-:W-:Y:S03]  /*21a30*/  BSSY B1, `(.L_x_354) ;  /* 0x000000a000017945 */ /* 0x000fe60003800000 */
[----:B------:R-:W-:-:S04]  /*21a40*/  FMUL R17, R17, R16 ;  /* 0x0000001011117220 */ /* 0x000fc80000400000 */
[----:B------:R-:W-:-:S05]  /*21a50*/  FFMA R17, R220, R2, R17 ;  /* 0x00000002dc117223 */ /* 0x000fca0000000011 */
[----:B------:R-:W-:-:S05]  /*21a60*/  F2FP.F16.F32.PACK_AB R17, RZ, R17 ;  /* 0x00000011ff11723e */ /* 0x000fca00000000ff */
[----:B------:R1:W-:Y:S01]  /*21a70*/  @P5 STG.E.U16 desc[UR4][R18.64+0xd0], R17 ;  /* 0x0000d01112005986 */ /* 0x0003e2000c101504 */
[----:B------:R-:W-:Y:S02]  /*21a80*/  ISETP.GT.AND P5, PT, R0, 0x69, P4 ;  /* 0x000000690000780c */ /* 0x000fe400027a4270 */
[----:B-1----:R-:W-:-:S11]  /*21a90*/  PRMT R17, R3, 0x7610, R17 ;  /* 0x0000761003117816 */ /* 0x002fd60000000011 */
[----:B------:R-:W-:Y:S05]  /*21aa0*/  @!P5 BRA `(.L_x_355) ;  /* 0x000000000008d947 */ /* 0x000fea0003800000 */
[----:B------:R-:W-:Y:S02]  /*21ab0*/  ULDC.64 UR4, c[0x0][0x208] ;  /* 0x0000820000047ab9 */ /* 0x000fe40000000a00 */
[----:B------:R1:W5:Y:S03]  /*21ac0*/  LDG.E.LTC128B.U16 R17, desc[UR4][R20.64+0xd2] ;  /* 0x0000d20414117981 */ /* 0x000366000c1e1520 */
.L_x_355:
[----:B------:R-:W-:Y:S05]  /*21ad0*/  BSYNC B1 ;  /* 0x0000000000017941 */ /* 0x000fea0003800000 */
.L_x_354:
        /* <DEDUP_REMOVED lines=11> */
.L_x_357:
[----:B------:R-:W-:Y:S05]  /*21b90*/  BSYNC B1 ;  /* 0x0000000000017941 */ /* 0x000fea0003800000 */
.L_x_356:
        /* <DEDUP_REMOVED lines=11> */
.L_x_359:
[----:B------:R-:W-:Y:S05]  /*21c50*/  BSYNC B1 ;  /* 0x0000000000017941 */ /* 0x000fea0003800000 */
.L_x_358:
[----:B------:R0:W5:Y:S02]  /*21c60*/  LDL.64 R218, [R1+0x260] ;  /* 0x0002600001da7983 */ /* 0x0001640000100a00 */
        /* <DEDUP_REMOVED lines=11> */
.L_x_361:
[----:B------:R-:W-:Y:S05]  /*21d20*/  BSYNC B1 ;  /* 0x0000000000017941 */ /* 0x000fea0003800000 */
.L_x_360:
        /* <DEDUP_REMOVED lines=11> */
.L_x_363:
[----:B------:R-:W-:Y:S05]  /*21de0*/  BSYNC B1 ;  /* 0x0000000000017941 */ /* 0x000fea0003800000 */
.L_x_362:
        /* <DEDUP_REMOVED lines=11> */
.L_x_365:
[----:B------:R-:W-:Y:S05]  /*21ea0*/  BSYNC B1 ;  /* 0x0000000000017941 */ /* 0x000fea0003800000 */
.L_x_364:
        /* <DEDUP_REMOVED lines=11> */
.L_x_367:
[----:B------:R-:W-:Y:S05]  /*21f60*/  BSYNC B1 ;  /* 0x0000000000017941 */ /* 0x000fea0003800000 */
.L_x_366:
        /* <DEDUP_REMOVED lines=11> */
.L_x_369:
[----:B------:R-:W-:Y:S05]  /*22020*/  BSYNC B1 ;  /* 0x0000000000017941 */ /* 0x000fea0003800000 */
.L_x_368:
        /* <DEDUP_REMOVED lines=11> */
.L_x_371:
[----:B------:R-:W-:Y:S05]  /*220e0*/  BSYNC B1 ;  /* 0x0000000000017941 */ /* 0x000fea0003800000 */
.L_x_370:
        /* <DEDUP_REMOVED lines=11> */
.L_x_373:
[----:B------:R-:W-:Y:S05]  /*221a0*/  BSYNC B1 ;  /* 0x0000000000017941 */ /* 0x000fea0003800000 */
.L_x_372:
        /* <DEDUP_REMOVED lines=11> */
.L_x_375:
[----:B------:R-:W-:Y:S05]  /*22260*/  BSYNC B1 ;  /* 0x0000000000017941 */ /* 0x000fea0003800000 */
.L_x_374:
        /* <DEDUP_REMOVED lines=11> */
.L_x_377:
[----:B------:R-:W-:Y:S05]  /*22320*/  BSYNC B1 ;  /* 0x0000000000017941 */ /* 0x000fea0003800000 */
.L_x_376:
        /* <DEDUP_REMOVED lines=13> */
.L_x_379:
[----:B------:R-:W-:Y:S05]  /*22400*/  BSYNC B1 ;  /* 0x0000000000017941 */ /* 0x000fea0003800000 */
.L_x_378:
[----:B-----5:R-:W-:Y:S01]  /*22410*/  HADD2.F32 R3, -RZ, R17.H0_H0 ;  /* 0x20000011ff037230 */ /* 0x020fe20000004100 */
[----:B------:R-:W-:Y:S01]  /*22420*/  ULDC.64 UR4, c[0x0][0x208] ;  /* 0x0000820000047ab9 */ /* 0x000fe20000000a00 */
[----:B------:R-:W-:Y:S03]  /*22430*/  BSSY B1, `(.L_x_380) ;  /* 0x000000c000017945 */ /* 0x000fe60003800000 */
[----:B------:R-:W-:-:S04]  /*22440*/  FMUL R200, R3, R16 ;  /* 0x0000001003c87220 */ /* 0x000fc80000400000 */
[----:B------:R-:W-:Y:S01]  /*22450*/  FFMA R200, R201, R2, R200 ;  /* 0x00000002c9c87223 */ /* 0x000fe200000000c8 */
[----:B------:R-:W-:-:S04]  /*22460*/  @P5 IMAD.MOV.U32 R201, RZ, RZ, R7 ;  /* 0x000000ffffc95224 */ /* 0x000fc800078e0007 */
[----:B------:R-:W-:-:S04]  /*22470*/  F2FP.F16.F32.PACK_AB R200, RZ, R200 ;  /* 0x000000c8ffc8723e */ /* 0x000fc800000000ff */
[----:B------:R-:W-:Y:S02]  /*22480*/  PRMT R3, R200, 0x7610, R3 ;  /* 0x00007610c8037816 */ /* 0x000fe40000000003 */
[----:B------:R-:W-:-:S05]  /*22490*/  @P5 MOV R200, R8 ;  /* 0x0000000800c85202 */ /* 0x000fca0000000f00 */
[----:B------:R0:W-:Y:S01]  /*224a0*/  @P5 STG.E.U16 desc[UR4][R200.64+0xe2], R3 ;  /* 0x0000e203c8005986 */ /* 0x0001e2000c101504 */
[----:B------:R-:W-:-:S13]  /*224b0*/  ISETP.GT.AND P5, PT, R0, 0x70, P6 ;  /* 0x000000700000780c */ /* 0x000fda00037a4270 */
[----:B0-----:R-:W-:Y:S05]  /*224c0*/  @!P5 BRA `(.L_x_381) ;  /* 0x000000000008d947 */ /* 0x001fea0003800000 */
[----:B------:R-:W-:Y:S02]  /*224d0*/  ULDC.64 UR4, c[0x0][0x208] ;  /* 0x0000820000047ab9 */ /* 0x000fe40000000a00 */
[----:B------:R0:W5:Y:S03]  /*224e0*/  LDG.E.LTC128B.U16 R17, desc[UR4][R22.64+0xe0] ;  /* 0x0000e00416117981 */ /* 0x000166000c1e1520 */
.L_x_381:
[----:B------:R-:W-:Y:S05]  /*224f0*/  BSYNC B1 ;  /* 0x0000000000017941 */ /* 0x000fea0003800000 */
.L_x_380:
        /* <DEDUP_REMOVED lines=11> */
.L_x_383:
[----:B------:R-:W-:Y:S05]  /*225b0*/  BSYNC B1 ;  /* 0x0000000000017941 */ /* 0x000fea0003800000 */
.L_x_382:
        /* <DEDUP_REMOVED lines=11> */
.L_x_385:
[----:B------:R-:W-:Y:S05]  /*22670*/  BSYNC B1 ;  /* 0x0000000000017941 */ /* 0x000fea0003800000 */
.L_x_384:
        /* <DEDUP_REMOVED lines=13> */
.L_x_387:
[----:B------:R-:W-:Y:S05]  /*22750*/  BSYNC B1 ;  /* 0x0000000000017941 */ /* 0x000fea0003800000 */
.L_x_386:
[----:B-----5:R-:W-:Y:S01]  /*22760*/  HADD2.F32 R3, -RZ, R17.H0_H0 ;  /* 0x20000011ff037230 */ /* 0x020fe20000004100 */
[----:B------:R-:W-:Y:S01]  /*22770*/  ULDC.64 UR4, c[0x0][0x208] ;  /* 0x0000820000047ab9 */ /* 0x000fe20000000a00 */
[----:B------:R-:W-:Y:S01]  /*22780*/  @P5 IMAD.MOV.U32 R201, RZ, RZ, R7 ;  /* 0x000000ffffc95224 */ /* 0x000fe200078e0007 */
[----:B------:R-:W-:Y:S02]  /*22790*/  BSSY B1, `(.L_x_388) ;  /* 0x000000b000017945 */ /* 0x000fe40003800000 */
[----:B------:R-:W-:-:S04]  /*227a0*/  FMUL R200, R3, R16 ;  /* 0x0000001003c87220 */ /* 0x000fc80000400000 */
[----:B------:R-:W-:-:S05]  /*227b0*/  FFMA R200, R205, R2, R200 ;  /* 0x00000002cdc87223 */ /* 0x000fca00000000c8 */
        /* <DEDUP_REMOVED lines=8> */
.L_x_389:
[----:B------:R-:W-:Y:S05]  /*22840*/  BSYNC B1 ;  /* 0x0000000000017941 */ /* 0x000fea0003800000 */
.L_x_388:
        /* <DEDUP_REMOVED lines=11> */
.L_x_391:
[----:B------:R-:W-:Y:S05]  /*22900*/  BSYNC B1 ;  /* 0x0000000000017941 */ /* 0x000fea0003800000 */
.L_x_390:
        /* <DEDUP_REMOVED lines=11> */
.L_x_393:
[----:B------:R-:W-:Y:S05]  /*229c0*/  BSYNC B1 ;  /* 0x0000000000017941 */ /* 0x000fea0003800000 */
.L_x_392:
        /* <DEDUP_REMOVED lines=11> */
.L_x_395:
[----:B------:R-:W-:Y:S05]  /*22a80*/  BSYNC B1 ;  /* 0x0000000000017941 */ /* 0x000fea0003800000 */
.L_x_394:
        /* <DEDUP_REMOVED lines=11> */
.L_x_397:
[----:B------:R-:W-:Y:S05]  /*22b40*/  BSYNC B1 ;  /* 0x0000000000017941 */ /* 0x000fea0003800000 */
.L_x_396:
        /* <DEDUP_REMOVED lines=11> */
.L_x_399:
[----:B------:R-:W-:Y:S05]  /*22c00*/  BSYNC B1 ;  /* 0x0000000000017941 */ /* 0x000fea0003800000 */
.L_x_398:
        /* <DEDUP_REMOVED lines=11> */
.L_x_401:
[----:B------:R-:W-:Y:S05]  /*22cc0*/  BSYNC B1 ;  /* 0x0000000000017941 */ /* 0x000fea0003800000 */
.L_x_400:
        /* <DEDUP_REMOVED lines=11> */
.L_x_403:
[----:B------:R-:W-:Y:S05]  /*22d80*/  BSYNC B1 ;  /* 0x0000000000017941 */ /* 0x000fea0003800000 */
.L_x_402:
        /* <DEDUP_REMOVED lines=11> */
.L_x_405:
[----:B------:R-:W-:Y:S05]  /*22e40*/  BSYNC B1 ;  /* 0x0000000000017941 */ /* 0x000fea0003800000 */
.L_x_404:
        /* <DEDUP_REMOVED lines=11> */
.L_x_407:
[----:B------:R-:W-:Y:S05]  /*22f00*/  BSYNC B1 ;  /* 0x0000000000017941 */ /* 0x000fea0003800000 */
.L_x_406:
        /* <DEDUP_REMOVED lines=11> */
.L_x_409:
[----:B------:R-:W-:Y:S05]  /*22fc0*/  BSYNC B1 ;  /* 0x0000000000017941 */ /* 0x000fea0003800000 */
.L_x_408:
        /* <DEDUP_REMOVED lines=11> */
.L_x_411:
[----:B------:R-:W-:Y:S05]  /*23080*/  BSYNC B1 ;  /* 0x0000000000017941 */ /* 0x000fea0003800000 */
.L_x_410:
        /* <DEDUP_REMOVED lines=11> */
.L_x_413:
[----:B------:R-:W-:Y:S05]  /*23140*/  BSYNC B1 ;  /* 0x0000000000017941 */ /* 0x000fea0003800000 */
.L_x_412:
        /* <DEDUP_REMOVED lines=11> */
.L_x_415:
[----:B------:R-:W-:Y:S05]  /*23200*/  BSYNC B1 ;  /* 0x0000000000017941 */ /* 0x000fea0003800000 */
.L_x_414:
        /* <DEDUP_REMOVED lines=11> */
.L_x_417:
[----:B------:R-:W-:Y:S05]  /*232c0*/  BSYNC B1 ;  /* 0x0000000000017941 */ /* 0x000fea0003800000 */
.L_x_416:
        /* <DEDUP_REMOVED lines=11> */
.L_x_419:
[----:B------:R-:W-:Y:S05]  /*23380*/  BSYNC B1 ;  /* 0x0000000000017941 */ /* 0x000fea0003800000 */
.L_x_418:
        /* <DEDUP_REMOVED lines=11> */
.L_x_421:
[----:B------:R-:W-:Y:S05]  /*23440*/  BSYNC B1 ;  /* 0x0000000000017941 */ /* 0x000fea0003800000 */
.L_x_420:
        /* <DEDUP_REMOVED lines=11> */
.L_x_423:
[----:B------:R-:W-:Y:S05]  /*23500*/  BSYNC B1 ;  /* 0x0000000000017941 */ /* 0x000fea0003800000 */
.L_x_422:
        /* <DEDUP_REMOVED lines=11> */
.L_x_425:
[----:B------:R-:W-:Y:S05]  /*235c0*/  BSYNC B1 ;  /* 0x0000000000017941 */ /* 0x000fea0003800000 */
.L_x_424:
        /* <DEDUP_REMOVED lines=13> */
.L_x_427:
[----:B------:R-:W-:Y:S05]  /*236a0*/  BSYNC B1 ;  /* 0x0000000000017941 */ /* 0x000fea0003800000 */
.L_x_426:
        /* <DEDUP_REMOVED lines=14> */
.L_x_429:
[----:B------:R-:W-:Y:S05]  /*23790*/  BSYNC B1 ;  /* 0x0000000000017941 */ /* 0x000fea0003800000 */
.L_x_428:
        /* <DEDUP_REMOVED lines=11> */
.L_x_431:
[----:B------:R-:W-:Y:S05]  /*23850*/  BSYNC B1 ;  /* 0x0000000000017941 */ /* 0x000fea0003800000 */
.L_x_430:
        /* <DEDUP_REMOVED lines=11> */
.L_x_433:
[----:B------:R-:W-:Y:S05]  /*23910*/  BSYNC B1 ;  /* 0x0000000000017941 */ /* 0x000fea0003800000 */
.L_x_432:
        /* <DEDUP_REMOVED lines=13> */
.L_x_435:
[----:B------:R-:W-:Y:S05]  /*239f0*/  BSYNC B1 ;  /* 0x0000000000017941 */ /* 0x000fea0003800000 */
.L_x_434:
        /* <DEDUP_REMOVED lines=14> */
.L_x_437:
[----:B------:R-:W-:Y:S05]  /*23ae0*/  BSYNC B1 ;  /* 0x0000000000017941 */ /* 0x000fea0003800000 */
.L_x_436:
        /* <DEDUP_REMOVED lines=11> */
.L_x_439:
[----:B------:R-:W-:Y:S05]  /*23ba0*/  BSYNC B1 ;  /* 0x0000000000017941 */ /* 0x000fea0003800000 */
.L_x_438:
        /* <DEDUP_REMOVED lines=11> */
.L_x_441:
[----:B------:R-:W-:Y:S05]  /*23c60*/  BSYNC B1 ;  /* 0x0000000000017941 */ /* 0x000fea0003800000 */
.L_x_440:
        /* <DEDUP_REMOVED lines=11> */
.L_x_443:
[----:B------:R-:W-:Y:S05]  /*23d20*/  BSYNC B1 ;  /* 0x0000000000017941 */ /* 0x000fea0003800000 */
.L_x_442:
        /* <DEDUP_REMOVED lines=11> */
.L_x_445:
[----:B------:R-:W-:Y:S05]  /*23de0*/  BSYNC B1 ;  /* 0x0000000000017941 */ /* 0x000fea0003800000 */
.L_x_444:
        /* <DEDUP_REMOVED lines=11> */
.L_x_447:
[----:B------:R-:W-:Y:S05]  /*23ea0*/  BSYNC B1 ;  /* 0x0000000000017941 */ /* 0x000fea0003800000 */
.L_x_446:
        /* <DEDUP_REMOVED lines=11> */
.L_x_449:
[----:B------:R-:W-:Y:S05]  /*23f60*/  BSYNC B1 ;  /* 0x0000000000017941 */ /* 0x000fea0003800000 */
.L_x_448:
        /* <DEDUP_REMOVED lines=11> */
.L_x_451:
[----:B------:R-:W-:Y:S05]  /*24020*/  BSYNC B1 ;  /* 0x0000000000017941 */ /* 0x000fea0003800000 */
.L_x_450:
        /* <DEDUP_REMOVED lines=11> */
.L_x_453:
[----:B------:R-:W-:Y:S05]  /*240e0*/  BSYNC B1 ;  /* 0x0000000000017941 */ /* 0x000fea0003800000 */
.L_x_452:
        /* <DEDUP_REMOVED lines=11> */
.L_x_455:
[----:B------:R-:W-:Y:S05]  /*241a0*/  BSYNC B1 ;  /* 0x0000000000017941 */ /* 0x000fea0003800000 */
.L_x_454:
        /* <DEDUP_REMOVED lines=11> */
.L_x_457:
[----:B------:R-:W-:Y:S05]  /*24260*/  BSYNC B1 ;  /* 0x0000000000017941 */ /* 0x000fea0003800000 */
.L_x_456:
        /* <DEDUP_REMOVED lines=11> */
.L_x_459:
[----:B------:R-:W-:Y:S05]  /*24320*/  BSYNC B1 ;  /* 0x0000000000017941 */ /* 0x000fea0003800000 */
.L_x_458:
        /* <DEDUP_REMOVED lines=11> */
.L_x_461:
[----:B------:R-:W-:Y:S05]  /*243e0*/  BSYNC B1 ;  /* 0x0000000000017941 */ /* 0x000fea0003800000 */
.L_x_460:
        /* <DEDUP_REMOVED lines=11> */
.L_x_463:
[----:B------:R-:W-:Y:S05]  /*244a0*/  BSYNC B1 ;  /* 0x0000000000017941 */ /* 0x000fea0003800000 */
.L_x_462:
        /* <DEDUP_REMOVED lines=11> */
.L_x_465:
[----:B------:R-:W-:Y:S05]  /*24560*/  BSYNC B1 ;  /* 0x0000000000017941 */ /* 0x000fea0003800000 */
.L_x_464:
        /* <DEDUP_REMOVED lines=11> */
.L_x_467:
[----:B------:R-:W-:Y:S05]  /*24620*/  BSYNC B1 ;  /* 0x0000000000017941 */ /* 0x000fea0003800000 */
.L_x_466:
        /* <DEDUP_REMOVED lines=11> */
.L_x_469:
[----:B------:R-:W-:Y:S05]  /*246e0*/  BSYNC B1 ;  /* 0x0000000000017941 */ /* 0x000fea0003800000 */
.L_x_468:
        /* <DEDUP_REMOVED lines=11> */
.L_x_471:
[----:B------:R-:W-:Y:S05]  /*247a0*/  BSYNC B1 ;  /* 0x0000000000017941 */ /* 0x000fea0003800000 */
.L_x_470:
        /* <DEDUP_REMOVED lines=11> */
.L_x_473:
[----:B------:R-:W-:Y:S05]  /*24860*/  BSYNC B1 ;  /* 0x0000000000017941 */ /* 0x000fea0003800000 */
.L_x_472:
        /* <DEDUP_REMOVED lines=13> */
.L_x_475:
[----:B------:R-:W-:Y:S05]  /*24940*/  BSYNC B1 ;  /* 0x0000000000017941 */ /* 0x000fea0003800000 */
.L_x_474:
        /* <DEDUP_REMOVED lines=14> */
.L_x_477:
[----:B------:R-:W-:Y:S05]  /*24a30*/  BSYNC B1 ;  /* 0x0000000000017941 */ /* 0x000fea0003800000 */
.L_x_476:
        /* <DEDUP_REMOVED lines=11> */
.L_x_479:
[----:B------:R-:W-:Y:S05]  /*24af0*/  BSYNC B1 ;  /* 0x0000000000017941 */ /* 0x000fea0003800000 */
.L_x_478:
        /* <DEDUP_REMOVED lines=11> */
.L_x_481:
[----:B------:R-:W-:Y:S05]  /*24bb0*/  BSYNC B1 ;  /* 0x0000000000017941 */ /* 0x000fea0003800000 */
.L_x_480:
        /* <DEDUP_REMOVED lines=13> */
.L_x_483:
[----:B------:R-:W-:Y:S05]  /*24c90*/  BSYNC B1 ;  /* 0x0000000000017941 */ /* 0x000fea0003800000 */
.L_x_482:
        /* <DEDUP_REMOVED lines=14> */
.L_x_485:
[----:B------:R-:W-:Y:S05]  /*24d80*/  BSYNC B1 ;  /* 0x0000000000017941 */ /* 0x000fea0003800000 */
.L_x_484:
        /* <DEDUP_REMOVED lines=11> */
.L_x_487:
[----:B------:R-:W-:Y:S05]  /*24e40*/  BSYNC B1 ;  /* 0x0000000000017941 */ /* 0x000fea0003800000 */
.L_x_486:
        /* <DEDUP_REMOVED lines=11> */
.L_x_489:
[----:B------:R-:W-:Y:S05]  /*24f00*/  BSYNC B1 ;  /* 0x0000000000017941 */ /* 0x000fea0003800000 */
.L_x_488:
        /* <DEDUP_REMOVED lines=11> */
.L_x_491:
[----:B------:R-:W-:Y:S05]  /*24fc0*/  BSYNC B1 ;  /* 0x0000000000017941 */ /* 0x000fea0003800000 */
.L_x_490:
        /* <DEDUP_REMOVED lines=11> */
.L_x_493:
[----:B------:R-:W-:Y:S05]  /*25080*/  BSYNC B1 ;  /* 0x0000000000017941 */ /* 0x000fea0003800000 */
.L_x_492:
        /* <DEDUP_REMOVED lines=11> */
.L_x_495:
[----:B------:R-:W-:Y:S05]  /*25140*/  BSYNC B1 ;  /* 0x0000000000017941 */ /* 0x000fea0003800000 */
.L_x_494:
        /* <DEDUP_REMOVED lines=11> */
.L_x_497:
[----:B------:R-:W-:Y:S05]  /*25200*/  BSYNC B1 ;  /* 0x0000000000017941 */ /* 0x000fea0003800000 */
.L_x_496:
        /* <DEDUP_REMOVED lines=11> */
.L_x_499:
[----:B------:R-:W-:Y:S05]  /*252c0*/  BSYNC B1 ;  /* 0x0000000000017941 */ /* 0x000fea0003800000 */
.L_x_498:
        /* <DEDUP_REMOVED lines=11> */
.L_x_501:
[----:B------:R-:W-:Y:S05]  /*25380*/  BSYNC B1 ;  /* 0x0000000000017941 */ /* 0x000fea0003800000 */
.L_x_500:
        /* <DEDUP_REMOVED lines=11> */
.L_x_503:
[----:B------:R-:W-:Y:S05]  /*25440*/  BSYNC B1 ;  /* 0x0000000000017941 */ /* 0x000fea0003800000 */
.L_x_502:
        /* <DEDUP_REMOVED lines=11> */
.L_x_505:
[----:B------:R-:W-:Y:S05]  /*25500*/  BSYNC B1 ;  /* 0x0000000000017941 */ /* 0x000fea0003800000 */
.L_x_504:
        /* <DEDUP_REMOVED lines=11> */
.L_x_507:
[----:B------:R-:W-:Y:S05]  /*255c0*/  BSYNC B1 ;  /* 0x0000000000017941 */ /* 0x000fea0003800000 */
.L_x_506:
        /* <DEDUP_REMOVED lines=11> */
.L_x_509:
[----:B------:R-:W-:Y:S05]  /*25680*/  BSYNC B1 ;  /* 0x0000000000017941 */ /* 0x000fea0003800000 */
.L_x_508:
        /* <DEDUP_REMOVED lines=11> */
.L_x_511:
[----:B------:R-:W-:Y:S05]  /*25740*/  BSYNC B1 ;  /* 0x0000000000017941 */ /* 0x000fea0003800000 */
.L_x_510:
        /* <DEDUP_REMOVED lines=11> */
.L_x_513:
[----:B------:R-:W-:Y:S05]  /*25800*/  BSYNC B1 ;  /* 0x0000000000017941 */ /* 0x000fea0003800000 */
.L_x_512:
        /* <DEDUP_REMOVED lines=11> */
.L_x_515:
[----:B------:R-:W-:Y:S05]  /*258c0*/  BSYNC B1 ;  /* 0x0000000000017941 */ /* 0x000fea0003800000 */
.L_x_514:
        /* <DEDUP_REMOVED lines=11> */
.L_x_517:
[----:B------:R-:W-:Y:S05]  /*25980*/  BSYNC B1 ;  /* 0x0000000000017941 */ /* 0x000fea0003800000 */
.L_x_516:
        /* <DEDUP_REMOVED lines=11> */
.L_x_519:
[----:B------:R-:W-:Y:S05]  /*25a40*/  BSYNC B1 ;  /* 0x0000000000017941 */ /* 0x000fea0003800000 */
.L_x_518:
        /* <DEDUP_REMOVED lines=11> */
.L_x_521:
[----:B------:R-:W-:Y:S05]  /*25b00*/  BSYNC B1 ;  /* 0x0000000000017941 */ /* 0x000fea0003800000 */
.L_x_520:
        /* <DEDUP_REMOVED lines=13> */
.L_x_523:
[----:B------:R-:W-:Y:S05]  /*25be0*/  BSYNC B1 ;  /* 0x0000000000017941 */ /* 0x000fea0003800000 */
.L_x_522:
        /* <DEDUP_REMOVED lines=14> */
.L_x_525:
[----:B------:R-:W-:Y:S05]  /*25cd0*/  BSYNC B1 ;  /* 0x0000000000017941 */ /* 0x000fea0003800000 */
.L_x_524:
        /* <DEDUP_REMOVED lines=11> */
.L_x_527:
[----:B------:R-:W-:Y:S05]  /*25d90*/  BSYNC B1 ;  /* 0x0000000000017941 */ /* 0x000fea0003800000 */
.L_x_526:
        /* <DEDUP_REMOVED lines=11> */
.L_x_529:
[----:B------:R-:W-:Y:S05]  /*25e50*/  BSYNC B1 ;  /* 0x0000000000017941 */ /* 0x000fea0003800000 */
.L_x_528:
        /* <DEDUP_REMOVED lines=13> */
.L_x_531:
[----:B------:R-:W-:Y:S05]  /*25f30*/  BSYNC B1 ;  /* 0x0000000000017941 */ /* 0x000fea0003800000 */
.L_x_530:
        /* <DEDUP_REMOVED lines=14> */
.L_x_533:
[----:B------:R-:W-:Y:S05]  /*26020*/  BSYNC B1 ;  /* 0x0000000000017941 */ /* 0x000fea0003800000 */
.L_x_532:
        /* <DEDUP_REMOVED lines=11> */
.L_x_535:
[----:B------:R-:W-:Y:S05]  /*260e0*/  BSYNC B1 ;  /* 0x0000000000017941 */ /* 0x000fea0003800000 */
.L_x_534:
        /* <DEDUP_REMOVED lines=11> */
.L_x_537:
[----:B------:R-:W-:Y:S05]  /*261a0*/  BSYNC B1 ;  /* 0x0000000000017941 */ /* 0x000fea0003800000 */
.L_x_536:
        /* <DEDUP_REMOVED lines=11> */
.L_x_539:
[----:B------:R-:W-:Y:S05]  /*26260*/  BSYNC B1 ;  /* 0x0000000000017941 */ /* 0x000fea0003800000 */
.L_x_538:
        /* <DEDUP_REMOVED lines=11> */
.L_x_541:
[----:B------:R-:W-:Y:S05]  /*26320*/  BSYNC B1 ;  /* 0x0000000000017941 */ /* 0x000fea0003800000 */
.L_x_540:
        /* <DEDUP_REMOVED lines=11> */
.L_x_543:
[----:B------:R-:W-:Y:S05]  /*263e0*/  BSYNC B1 ;  /* 0x0000000000017941 */ /* 0x000fea0003800000 */
.L_x_542:
        /* <DEDUP_REMOVED lines=11> */
.L_x_545:
[----:B------:R-:W-:Y:S05]  /*264a0*/  BSYNC B1 ;  /* 0x0000000000017941 */ /* 0x000fea0003800000 */
.L_x_544:
        /* <DEDUP_REMOVED lines=11> */
.L_x_547:
[----:B------:R-:W-:Y:S05]  /*26560*/  BSYNC B1 ;  /* 0x0000000000017941 */ /* 0x000fea0003800000 */
.L_x_546:
        /* <DEDUP_REMOVED lines=11> */
.L_x_549:
[----:B------:R-:W-:Y:S05]  /*26620*/  BSYNC B1 ;  /* 0x0000000000017941 */ /* 0x000fea0003800000 */
.L_x_548:
        /* <DEDUP_REMOVED lines=11> */
.L_x_551:
[----:B------:R-:W-:Y:S05]  /*266e0*/  BSYNC B1 ;  /* 0x0000000000017941 */ /* 0x000fea0003800000 */
.L_x_550:
        /* <DEDUP_REMOVED lines=11> */
.L_x_553:
[----:B------:R-:W-:Y:S05]  /*267a0*/  BSYNC B1 ;  /* 0x0000000000017941 */ /* 0x000fea0003800000 */
.L_x_552:
        /* <DEDUP_REMOVED lines=11> */
.L_x_555:
[----:B------:R-:W-:Y:S05]  /*26860*/  BSYNC B1 ;  /* 0x0000000000017941 */ /* 0x000fea0003800000 */
.L_x_554:
        /* <DEDUP_REMOVED lines=11> */
.L_x_557:
[----:B------:R-:W-:Y:S05]  /*26920*/  BSYNC B1 ;  /* 0x0000000000017941 */ /* 0x000fea0003800000 */
.L_x_556:
        /* <DEDUP_REMOVED lines=11> */
.L_x_559:
[----:B------:R-:W-:Y:S05]  /*269e0*/  BSYNC B1 ;  /* 0x0000000000017941 */ /* 0x000fea0003800000 */
.L_x_558:
        /* <DEDUP_REMOVED lines=11> */
.L_x_561:
[----:B------:R-:W-:Y:S05]  /*26aa0*/  BSYNC B1 ;  /* 0x0000000000017941 */ /* 0x000fea0003800000 */
.L_x_560:
        /* <DEDUP_REMOVED lines=11> */
.L_x_563:
[----:B------:R-:W-:Y:S05]  /*26b60*/  BSYNC B1 ;  /* 0x0000000000017941 */ /* 0x000fea0003800000 */
.L_x_562:
        /* <DEDUP_REMOVED lines=11> */
.L_x_565:
[----:B------:R-:W-:Y:S05]  /*26c20*/  BSYNC B1 ;  /* 0x0000000000017941 */ /* 0x000fea0003800000 */
.L_x_564:
        /* <DEDUP_REMOVED lines=11> */
.L_x_567:
[----:B------:R-:W-:Y:S05]  /*26ce0*/  BSYNC B1 ;  /* 0x0000000000017941 */ /* 0x000fea0003800000 */
.L_x_566:
        /* <DEDUP_REMOVED lines=11> */
.L_x_569:
[----:B------:R-:W-:Y:S05]  /*26da0*/  BSYNC B1 ;  /* 0x0000000000017941 */ /* 0x000fea0003800000 */
.L_x_568:
        /* <DEDUP_REMOVED lines=13> */
.L_x_571:
[----:B------:R-:W-:Y:S05]  /*26e80*/  BSYNC B1 ;  /* 0x0000000000017941 */ /* 0x000fea0003800000 */
.L_x_570:
        /* <DEDUP_REMOVED lines=14> */
.L_x_573:
[----:B------:R-:W-:Y:S05]  /*26f70*/  BSYNC B1 ;  /* 0x0000000000017941 */ /* 0x000fea0003800000 */
.L_x_572:
        /* <DEDUP_REMOVED lines=11> */
.L_x_575:
[----:B------:R-:W-:Y:S05]  /*27030*/  BSYNC B1 ;  /* 0x0000000000017941 */ /* 0x000fea0003800000 */
.L_x_574:
        /* <DEDUP_REMOVED lines=11> */
.L_x_577:
[----:B------:R-:W-:Y:S05]  /*270f0*/  BSYNC B1 ;  /* 0x0000000000017941 */ /* 0x000fea0003800000 */
.L_x_576:
        /* <DEDUP_REMOVED lines=13> */
.L_x_579:
[----:B------:R-:W-:Y:S05]  /*271d0*/  BSYNC B1 ;  /* 0x0000000000017941 */ /* 0x000fea0003800000 */
.L_x_578:
        /* <DEDUP_REMOVED lines=14> */
.L_x_581:
[----:B------:R-:W-:Y:S05]  /*272c0*/  BSYNC B1 ;  /* 0x0000000000017941 */ /* 0x000fea0003800000 */
.L_x_580:
        /* <DEDUP_REMOVED lines=11> */
.L_x_583:
[----:B------:R-:W-:Y:S05]  /*27380*/  BSYNC B1 ;  /* 0x0000000000017941 */ /* 0x000fea0003800000 */
.L_x_582:
        /* <DEDUP_REMOVED lines=11> */
.L_x_585:
[----:B------:R-:W-:Y:S05]  /*27440*/  BSYNC B1 ;  /* 0x0000000000017941 */ /* 0x000fea0003800000 */
.L_x_584:
        /* <DEDUP_REMOVED lines=11> */
.L_x_587:
[----:B------:R-:W-:Y:S05]  /*27500*/  BSYNC B1 ;  /* 0x0000000000017941 */ /* 0x000fea0003800000 */
.L_x_586:
        /* <DEDUP_REMOVED lines=11> */
.L_x_589:
[----:B------:R-:W-:Y:S05]  /*275c0*/  BSYNC B1 ;  /* 0x0000000000017941 */ /* 0x000fea0003800000 */
.L_x_588:
        /* <DEDUP_REMOVED lines=11> */
.L_x_591:
[----:B------:R-:W-:Y:S05]  /*27680*/  BSYNC B1 ;  /* 0x0000000000017941 */ /* 0x000fea0003800000 */
.L_x_590:
        /* <DEDUP_REMOVED lines=11> */
.L_x_593:
[----:B------:R-:W-:Y:S05]  /*27740*/  BSYNC B1 ;  /* 0x0000000000017941 */ /* 0x000fea0003800000 */
.L_x_592:
        /* <DEDUP_REMOVED lines=11> */
.L_x_595:
[----:B------:R-:W-:Y:S05]  /*27800*/  BSYNC B1 ;  /* 0x0000000000017941 */ /* 0x000fea0003800000 */
.L_x_594:
        /* <DEDUP_REMOVED lines=11> */
.L_x_597:
[----:B------:R-:W-:Y:S05]  /*278c0*/  BSYNC B1 ;  /* 0x0000000000017941 */ /* 0x000fea0003800000 */
.L_x_596:
        /* <DEDUP_REMOVED lines=11> */
.L_x_599:
[----:B------:R-:W-:Y:S05]  /*27980*/  BSYNC B1 ;  /* 0x0000000000017941 */ /* 0x000fea0003800000 */
.L_x_598:
        /* <DEDUP_REMOVED lines=11> */
.L_x_601:
[----:B------:R-:W-:Y:S05]  /*27a40*/  BSYNC B1 ;  /* 0x0000000000017941 */ /* 0x000fea0003800000 */
.L_x_600:
        /* <DEDUP_REMOVED lines=11> */
.L_x_603:
[----:B------:R-:W-:Y:S05]  /*27b00*/  BSYNC B1 ;  /* 0x0000000000017941 */ /* 0x000fea0003800000 */
.L_x_602:
        /* <DEDUP_REMOVED lines=11> */
.L_x_605:
[----:B------:R-:W-:Y:S05]  /*27bc0*/  BSYNC B1 ;  /* 0x0000000000017941 */ /* 0x000fea0003800000 */
.L_x_604:
        /* <DEDUP_REMOVED lines=11> */
.L_x_607:
[----:B------:R-:W-:Y:S05]  /*27c80*/  BSYNC B1 ;  /* 0x0000000000017941 */ /* 0x000fea0003800000 */
.L_x_606:
        /* <DEDUP_REMOVED lines=11> */
.L_x_609:
[----:B------:R-:W-:Y:S05]  /*27d40*/  BSYNC B1 ;  /* 0x0000000000017941 */ /* 0x000fea0003800000 */
.L_x_608:
        /* <DEDUP_REMOVED lines=11> */
.L_x_611:
[----:B------:R-:W-:Y:S05]  /*27e00*/  BSYNC B1 ;  /* 0x0000000000017941 */ /* 0x000fea0003800000 */
.L_x_610:
        /* <DEDUP_REMOVED lines=11> */
.L_x_613:
[----:B------:R-:W-:Y:S05]  /*27ec0*/  BSYNC B1 ;  /* 0x0000000000017941 */ /* 0x000fea0003800000 */
.L_x_612:
        /* <DEDUP_REMOVED lines=11> */
.L_x_615:
[----:B------:R-:W-:Y:S05]  /*27f80*/  BSYNC B1 ;  /* 0x0000000000017941 */ /* 0x000fea0003800000 */
.L_x_614:
        /* <DEDUP_REMOVED lines=11> */
.L_x_617:
[----:B------:R-:W-:Y:S05]  /*28040*/  BSYNC B1 ;  /* 0x0000000000017941 */ /* 0x000fea0003800000 */
.L_x_616:
        /* <DEDUP_REMOVED lines=13> */
.L_x_619:
[----:B------:R-:W-:Y:S05]  /*28120*/  BSYNC B1 ;  /* 0x0000000000017941 */ /* 0x000fea0003800000 */
.L_x_618:
        /* <DEDUP_REMOVED lines=14> */
.L_x_621:
[----:B------:R-:W-:Y:S05]  /*28210*/  BSYNC B1 ;  /* 0x0000000000017941 */ /* 0x000fea0003800000 */
.L_x_620:
        /* <DEDUP_REMOVED lines=11> */
.L_x_623:
[----:B------:R-:W-:Y:S05]  /*282d0*/  BSYNC B1 ;  /* 0x0000000000017941 */ /* 0x000fea0003800000 */
.L_x_622:
        /* <DEDUP_REMOVED lines=11> */
.L_x_625:
[----:B------:R-:W-:Y:S05]  /*28390*/  BSYNC B1 ;  /* 0x0000000000017941 */ /* 0x000fea0003800000 */
.L_x_624:
        /* <DEDUP_REMOVED lines=13> */
.L_x_627:
[----:B------:R-:W-:Y:S05]  /*28470*/  BSYNC B1 ;  /* 0x0000000000017941 */ /* 0x000fea0003800000 */
.L_x_626:
        /* <DEDUP_REMOVED lines=14> */
.L_x_629:
[----:B------:R-:W-:Y:S05]  /*28560*/  BSYNC B1 ;  /* 0x0000000000017941 */ /* 0x000fea0003800000 */
.L_x_628:
        /* <DEDUP_REMOVED lines=11> */
.L_x_631:
[----:B------:R-:W-:Y:S05]  /*28620*/  BSYNC B1 ;  /* 0x0000000000017941 */ /* 0x000fea0003800000 */
.L_x_630:
        /* <DEDUP_REMOVED lines=11> */
.L_x_633:
[----:B------:R-:W-:Y:S05]  /*286e0*/  BSYNC B1 ;  /* 0x0000000000017941 */ /* 0x000fea0003800000 */
.L_x_632:
        /* <DEDUP_REMOVED lines=11> */
.L_x_635:
[----:B------:R-:W-:Y:S05]  /*287a0*/  BSYNC B1 ;  /* 0x0000000000017941 */ /* 0x000fea0003800000 */
.L_x_634:
        /* <DEDUP_REMOVED lines=11> */
.L_x_637:
[----:B------:R-:W-:Y:S05]  /*28860*/  BSYNC B1 ;  /* 0x0000000000017941 */ /* 0x000fea0003800000 */
.L_x_636:
        /* <DEDUP_REMOVED lines=11> */
.L_x_639:
[----:B------:R-:W-:Y:S05]  /*28920*/  BSYNC B1 ;  /* 0x0000000000017941 */ /* 0x000fea0003800000 */
.L_x_638:
        /* <DEDUP_REMOVED lines=11> */
.L_x_641:
[----:B------:R-:W-:Y:S05]  /*289e0*/  BSYNC B1 ;  /* 0x0000000000017941 */ /* 0x000fea0003800000 */
.L_x_640:
        /* <DEDUP_REMOVED lines=11> */
.L_x_643:
[----:B------:R-:W-:Y:S05]  /*28aa0*/  BSYNC B1 ;  /* 0x0000000000017941 */ /* 0x000fea0003800000 */
.L_x_642:
        /* <DEDUP_REMOVED lines=11> */
.L_x_645:
[----:B------:R-:W-:Y:S05]  /*28b60*/  BSYNC B1 ;  /* 0x0000000000017941 */ /* 0x000fea0003800000 */
.L_x_644:
        /* <DEDUP_REMOVED lines=11> */
.L_x_647:
[----:B------:R-:W-:Y:S05]  /*28c20*/  BSYNC B1 ;  /* 0x0000000000017941 */ /* 0x000fea0003800000 */
.L_x_646:
        /* <DEDUP_REMOVED lines=11> */
.L_x_649:
[----:B------:R-:W-:Y:S05]  /*28ce0*/  BSYNC B1 ;  /* 0x0000000000017941 */ /* 0x000fea0003800000 */
.L_x_648:
        /* <DEDUP_REMOVED lines=11> */
.L_x_651:
[----:B------:R-:W-:Y:S05]  /*28da0*/  BSYNC B1 ;  /* 0x0000000000017941 */ /* 0x000fea0003800000 */
.L_x_650:
        /* <DEDUP_REMOVED lines=11> */
.L_x_653:
[----:B------:R-:W-:Y:S05]  /*28e60*/  BSYNC B1 ;  /* 0x0000000000017941 */ /* 0x000fea0003800000 */
.L_x_652:
        /* <DEDUP_REMOVED lines=11> */
.L_x_655:
[----:B------:R-:W-:Y:S05]  /*28f20*/  BSYNC B1 ;  /* 0x0000000000017941 */ /* 0x000fea0003800000 */
.L_x_654:
        /* <DEDUP_REMOVED lines=11> */
.L_x_657:
[----:B------:R-:W-:Y:S05]  /*28fe0*/  BSYNC B1 ;  /* 0x0000000000017941 */ /* 0x000fea0003800000 */
.L_x_656:
        /* <DEDUP_REMOVED lines=11> */
.L_x_659:
[----:B------:R-:W-:Y:S05]  /*290a0*/  BSYNC B1 ;  /* 0x0000000000017941 */ /* 0x000fea0003800000 */
.L_x_658:
        /* <DEDUP_REMOVED lines=11> */
.L_x_661:
[----:B------:R-:W-:Y:S05]  /*29160*/  BSYNC B1 ;  /* 0x0000000000017941 */ /* 0x000fea0003800000 */
.L_x_660:
        /* <DEDUP_REMOVED lines=11> */
.L_x_663:
[----:B------:R-:W-:Y:S05]  /*29220*/  BSYNC B1 ;  /* 0x0000000000017941 */ /* 0x000fea0003800000 */
.L_x_662:
        /* <DEDUP_REMOVED lines=11> */
.L_x_665:
[----:B------:R-:W-:Y:S05]  /*292e0*/  BSYNC B1 ;  /* 0x0000000000017941 */ /* 0x000fea0003800000 */
.L_x_664:
        /* <DEDUP_REMOVED lines=13> */
.L_x_667:
[----:B------:R-:W-:Y:S05]  /*293c0*/  BSYNC B1 ;  /* 0x0000000000017941 */ /* 0x000fea0003800000 */
.L_x_666:
        /* <DEDUP_REMOVED lines=14> */
.L_x_669:
[----:B------:R-:W-:Y:S05]  /*294b0*/  BSYNC B1 ;  /* 0x0000000000017941 */ /* 0x000fea0003800000 */
.L_x_668:
        /* <DEDUP_REMOVED lines=11> */
.L_x_671:
[----:B------:R-:W-:Y:S05]  /*29570*/  BSYNC B1 ;  /* 0x0000000000017941 */ /* 0x000fea0003800000 */
.L_x_670:
        /* <DEDUP_REMOVED lines=11> */
.L_x_673:
[----:B------:R-:W-:Y:S05]  /*29630*/  BSYNC B1 ;  /* 0x0000000000017941 */ /* 0x000fea0003800000 */
.L_x_672:
        /* <DEDUP_REMOVED lines=13> */
.L_x_675:
[----:B------:R-:W-:Y:S05]  /*29710*/  BSYNC B1 ;  /* 0x0000000000017941 */ /* 0x000fea0003800000 */
.L_x_674:
        /* <DEDUP_REMOVED lines=14> */
.L_x_677:
[----:B------:R-:W-:Y:S05]  /*29800*/  BSYNC B1 ;  /* 0x0000000000017941 */ /* 0x000fea0003800000 */
.L_x_676:
        /* <DEDUP_REMOVED lines=11> */
.L_x_679:
[----:B------:R-:W-:Y:S05]  /*298c0*/  BSYNC B1 ;  /* 0x0000000000017941 */ /* 0x000fea0003800000 */
.L_x_678:
        /* <DEDUP_REMOVED lines=11> */
.L_x_681:
[----:B------:R-:W-:Y:S05]  /*29980*/  BSYNC B1 ;  /* 0x0000000000017941 */ /* 0x000fea0003800000 */
.L_x_680:
        /* <DEDUP_REMOVED lines=11> */
.L_x_683:
[----:B------:R-:W-:Y:S05]  /*29a40*/  BSYNC B1 ;  /* 0x0000000000017941 */ /* 0x000fea0003800000 */
.L_x_682:
        /* <DEDUP_REMOVED lines=11> */
.L_x_685:
[----:B------:R-:W-:Y:S05]  /*29b00*/  BSYNC B1 ;  /* 0x0000000000017941 */ /* 0x000fea0003800000 */
.L_x_684:
        /* <DEDUP_REMOVED lines=11> */
.L_x_687:
[----:B------:R-:W-:Y:S05]  /*29bc0*/  BSYNC B1 ;  /* 0x0000000000017941 */ /* 0x000fea0003800000 */
.L_x_686:
        /* <DEDUP_REMOVED lines=11> */
.L_x_689:
[----:B------:R-:W-:Y:S05]  /*29c80*/  BSYNC B1 ;  /* 0x0000000000017941 */ /* 0x000fea0003800000 */
.L_x_688:
        /* <DEDUP_REMOVED lines=11> */
.L_x_691:
[----:B------:R-:W-:Y:S05]  /*29d40*/  BSYNC B1 ;  /* 0x0000000000017941 */ /* 0x000fea0003800000 */
.L_x_690:
        /* <DEDUP_REMOVED lines=11> */
.L_x_693:
[----:B------:R-:W-:Y:S05]  /*29e00*/  BSYNC B1 ;  /* 0x0000000000017941 */ /* 0x000fea0003800000 */
.L_x_692:
        /* <DEDUP_REMOVED lines=11> */
.L_x_695:
[----:B------:R-:W-:Y:S05]  /*29ec0*/  BSYNC B1 ;  /* 0x0000000000017941 */ /* 0x000fea0003800000 */
.L_x_694:
        /* <DEDUP_REMOVED lines=11> */
.L_x_697:
[----:B------:R-:W-:Y:S05]  /*29f80*/  BSYNC B1 ;  /* 0x0000000000017941 */ /* 0x000fea0003800000 */
.L_x_696:
        /* <DEDUP_REMOVED lines=11> */
.L_x_699:
[----:B------:R-:W-:Y:S05]  /*2a040*/  BSYNC B1 ;  /* 0x0000000000017941 */ /* 0x000fea0003800000 */
.L_x_698:
        /* <DEDUP_REMOVED lines=11> */
.L_x_701:
[----:B------:R-:W-:Y:S05]  /*2a100*/  BSYNC B1 ;  /* 0x0000000000017941 */ /* 0x000fea0003800000 */
.L_x_700:
        /* <DEDUP_REMOVED lines=11> */
.L_x_703:
[----:B------:R-:W-:Y:S05]  /*2a1c0*/  BSYNC B1 ;  /* 0x0000000000017941 */ /* 0x000fea0003800000 */
.L_x_702:
        /* <DEDUP_REMOVED lines=11> */
.L_x_705:
[----:B------:R-:W-:Y:S05]  /*2a280*/  BSYNC B1 ;  /* 0x0000000000017941 */ /* 0x000fea0003800000 */
.L_x_704:
[----:B-----5:R-:W-:Y:S01]  /*2a290*/  HADD2.F32 R3, -RZ, R17.H0_H0 ;  /* 0x20000011ff037230 */ /* 0x020fe20000004100 */
[----:B------:R-:W-:Y:S01]  /*2a2a0*/  ISETP.GT.AND P0, PT, R0, 0xe9, P0 ;  /* 0x000000e90000780c */ /* 0x000fe20000704270 */
[----:B------:R-:W-:Y:S01]  /*2a2b0*/  ULDC.64 UR4, c[0x0][0x208] ;  /* 0x0000820000047ab9 */ /* 0x000fe20000000a00 */
[----:B------:R-:W-:Y:S02]  /*2a2c0*/  BSSY B1, `(.L_x_706) ;  /* 0x0000008000017945 */ /* 0x000fe40003800000 */
[----:B------:R-:W-:-:S04]  /*2a2d0*/  FMUL R3, R3, R16 ;  /* 0x0000001003037220 */ /* 0x000fc80000400000 */
[----:B------:R-:W-:-:S05]  /*2a2e0*/  FFMA R3, R44, R2, R3 ;  /* 0x000000022c037223 */ /* 0x000fca0000000003 */
[----:B------:R-:W-:-:S05]  /*2a2f0*/  F2FP.F16.F32.PACK_AB R3, RZ, R3 ;  /* 0x00000003ff03723e */ /* 0x000fca00000000ff */
[----:B------:R0:W-:Y:S01]  /*2a300*/  @P5 STG.E.U16 desc[UR4][R10.64+0x1d0], R3 ;  /* 0x0001d0030a005986 */ /* 0x0001e2000c101504 */
[----:B------:R-:W-:Y:S05]  /*2a310*/  @!P0 BRA `(.L_x_707) ;  /* 0x0000000000088947 */ /* 0x000fea0003800000 */
[----:B------:R-:W-:Y:S02]  /*2a320*/  ULDC.64 UR4, c[0x0][0x208] ;  /* 0x0000820000047ab9 */ /* 0x000fe40000000a00 */
[----:B------:R0:W5:Y:S03]  /*2a330*/  LDG.E.LTC128B.U16 R17, desc[UR4][R218.64+0x1d2] ;  /* 0x0001d204da117981 */ /* 0x000166000c1e1520 */
.L_x_707:
[----:B------:R-:W-:Y:S05]  /*2a340*/  BSYNC B1 ;  /* 0x0000000000017941 */ /* 0x000fea0003800000 */
.L_x_706:
[----:B0----5:R-:W-:Y:S01]  /*2a350*/  HADD2.F32 R3, -RZ, R17.H0_H0 ;  /* 0x20000011ff037230 */ /* 0x021fe20000004100 */
        /* <DEDUP_REMOVED lines=10> */
.L_x_709:
[----:B------:R-:W-:Y:S05]  /*2a400*/  BSYNC B1 ;  /* 0x0000000000017941 */ /* 0x000fea0003800000 */
.L_x_708:
        /* <DEDUP_REMOVED lines=11> */
.L_x_711:
[----:B------:R-:W-:Y:S05]  /*2a4c0*/  BSYNC B1 ;  /* 0x0000000000017941 */ /* 0x000fea0003800000 */
.L_x_710:
[----:B0----5:R-:W-:Y:S01]  /*2a4d0*/  HADD2.F32 R3, -RZ, R17.H0_H0 ;  /* 0x20000011ff037230 */ /* 0x021fe20000004100 */
        /* <DEDUP_REMOVED lines=10> */
.L_x_713:
[----:B------:R-:W-:Y:S05]  /*2a580*/  BSYNC B1 ;  /* 0x0000000000017941 */ /* 0x000fea0003800000 */
.L_x_712:
[----:B-----5:R-:W-:Y:S01]  /*2a590*/  HADD2.F32 R3, -RZ, R17.H0_H0 ;  /* 0x20000011ff037230 */ /* 0x020fe20000004100 */
[----:B------:R-:W-:Y:S01]  /*2a5a0*/  ISETP.GT.AND P1, PT, R0, 0xe1, P2 ;  /* 0x000000e10000780c */ /* 0x000fe20001724270 */
[----:B------:R-:W-:Y:S01]  /*2a5b0*/  @P0 IMAD.MOV.U32 R11, RZ, RZ, R7 ;  /* 0x000000ffff0b0224 */ /* 0x000fe200078e0007 */
[----:B0-----:R-:W-:Y:S01]  /*2a5c0*/  @P0 MOV R10, R8 ;  /* 0x00000008000a0202 */ /* 0x001fe20000000f00 */
[----:B------:R-:W-:Y:S01]  /*2a5d0*/  ULDC.64 UR4, c[0x0][0x208] ;  /* 0x0000820000047ab9 */ /* 0x000fe20000000a00 */
[----:B------:R-:W-:Y:S01]  /*2a5e0*/  FMUL R3, R3, R16 ;  /* 0x0000001003037220 */ /* 0x000fe20000400000 */
[----:B------:R-:W-:Y:S03]  /*2a5f0*/  BSSY B1, `(.L_x_714) ;  /* 0x0000007000017945 */ /* 0x000fe60003800000 */
[----:B------:R-:W-:-:S05]  /*2a600*/  FFMA R3, R32, R2, R3 ;  /* 0x0000000220037223 */ /* 0x000fca0000000003 */
[----:B------:R-:W-:-:S05]  /*2a610*/  F2FP.F16.F32.PACK_AB R3, RZ, R3 ;  /* 0x00000003ff03723e */ /* 0x000fca00000000ff */
[----:B------:R0:W-:Y:S01]  /*2a620*/  @P0 STG.E.U16 desc[UR4][R10.64+0x1c0], R3 ;  /* 0x0001c0030a000986 */ /* 0x0001e2000c101504 */
[----:B------:R-:W-:Y:S05]  /*2a630*/  @!P1 BRA `(.L_x_715) ;  /* 0x0000000000089947 */ /* 0x000fea0003800000 */
[----:B------:R-:W-:Y:S02]  /*2a640*/  ULDC.64 UR4, c[0x0][0x208] ;  /* 0x0000820000047ab9 */ /* 0x000fe40000000a00 */
[----:B------:R0:W5:Y:S03]  /*2a650*/  LDG.E.LTC128B.U16 R17, desc[UR4][R232.64+0x1c2] ;  /* 0x0001c204e8117981 */ /* 0x000166000c1e1520 */
.L_x_715:
[----:B------:R-:W-:Y:S05]  /*2a660*/  BSYNC B1 ;  /* 0x0000000000017941 */ /* 0x000fea0003800000 */
.L_x_714:
[----:B0----5:R-:W-:Y:S01]  /*2a670*/  HADD2.F32 R3, -RZ, R17.H0_H0 ;  /* 0x20000011ff037230 */ /* 0x021fe20000004100 */
[----:B------:R-:W-:Y:S01]  /*2a680*/  ISETP.GT.AND P0, PT, R0, 0xe0, P6 ;  /* 0x000000e00000780c */ /* 0x000fe20003704270 */
[----:B------:R-:W-:Y:S01]  /*2a690*/  @P1 IMAD.MOV.U32 R11, RZ, RZ, R7 ;  /* 0x000000ffff0b1224 */ /* 0x000fe200078e0007 */
[----:B------:R-:W-:Y:S01]  /*2a6a0*/  ULDC.64 UR4, c[0x0][0x208] ;  /* 0x0000820000047ab9 */ /* 0x000fe20000000a00 */
[----:B------:R-:W-:Y:S01]  /*2a6b0*/  BSSY B1, `(.L_x_716) ;  /* 0x000000a000017945 */ /* 0x000fe20003800000 */
[----:B------:R-:W-:-:S04]  /*2a6c0*/  FMUL R10, R3, R16 ;  /* 0x00000010030a7220 */ /* 0x000fc80000400000 */
[----:B------:R-:W-:-:S05]  /*2a6d0*/  FFMA R10, R33, R2, R10 ;  /* 0x00000002210a7223 */ /* 0x000fca000000000a */
[----:B------:R-:W-:-:S04]  /*2a6e0*/  F2FP.F16.F32.PACK_AB R10, RZ, R10 ;  /* 0x0000000aff0a723e */ /* 0x000fc800000000ff */
[----:B------:R-:W-:Y:S02]  /*2a6f0*/  PRMT R3, R10, 0x7610, R3 ;  /* 0x000076100a037816 */ /* 0x000fe40000000003 */
[----:B------:R-:W-:-:S05]  /*2a700*/  @P1 MOV R10, R8 ;  /* 0x00000008000a1202 */ /* 0x000fca0000000f00 */
[----:B------:R0:W-:Y:S01]  /*2a710*/  @P1 STG.E.U16 desc[UR4][R10.64+0x1c2], R3 ;  /* 0x0001c2030a001986 */ /* 0x0001e2000c101504 */
[----:B------:R-:W-:Y:S05]  /*2a720*/  @!P0 BRA `(.L_x_717) ;  /* 0x0000000000088947 */ /* 0x000fea0003800000 */
[----:B------:R-:W-:Y:S02]  /*2a730*/  ULDC.64 UR4, c[0x0][0x208] ;  /* 0x0000820000047ab9 */ /* 0x000fe40000000a00 */
[----:B------:R0:W5:Y:S03]  /*2a740*/  LDG.E.LTC128B.U16 R17, desc[UR4][R22.64+0x1c0] ;  /* 0x0001c00416117981 */ /* 0x000166000c1e1520 */
.L_x_717:
[----:B------:R-:W-:Y:S05]  /*2a750*/  BSYNC B1 ;  /* 0x0000000000017941 */ /* 0x000fea0003800000 */
.L_x_716:
        /* <DEDUP_REMOVED lines=11> */
.L_x_719:
[----:B------:R-:W-:Y:S05]  /*2a810*/  BSYNC B1 ;  /* 0x0000000000017941 */ /* 0x000fea0003800000 */
.L_x_718:
        /* <DEDUP_REMOVED lines=11> */
.L_x_721:
[----:B------:R-:W-:Y:S05]  /*2a8d0*/  BSYNC B1 ;  /* 0x0000000000017941 */ /* 0x000fea0003800000 */
.L_x_720:
        /* <DEDUP_REMOVED lines=13> */
.L_x_723:
[----:B------:R-:W-:Y:S05]  /*2a9b0*/  BSYNC B1 ;  /* 0x0000000000017941 */ /* 0x000fea0003800000 */
.L_x_722:
[----:B0----5:R-:W-:Y:S01]  /*2a9c0*/  HADD2.F32 R3, -RZ, R17.H0_H0 ;  /* 0x20000011ff037230 */ /* 0x021fe20000004100 */
[----:B------:R-:W-:Y:S01]  /*2a9d0*/  ISETP.GT.AND P1, PT, R0, 0xe8, P6 ;  /* 0x000000e80000780c */ /* 0x000fe20003724270 */
[----:B------:R-:W-:Y:S01]  /*2a9e0*/  ULDC.64 UR4, c[0x0][0x208] ;  /* 0x0000820000047ab9 */ /* 0x000fe20000000a00 */
[----:B------:R-:W-:Y:S02]  /*2a9f0*/  BSSY B1, `(.L_x_724) ;  /* 0x000000a000017945 */ /* 0x000fe40003800000 */
        /* <DEDUP_REMOVED lines=9> */
.L_x_725:
[----:B------:R-:W-:Y:S05]  /*2aa90*/  BSYNC B1 ;  /* 0x0000000000017941 */ /* 0x000fea0003800000 */
.L_x_724:
        /* <DEDUP_REMOVED lines=11> */
.L_x_727:
[----:B------:R-:W-:Y:S05]  /*2ab50*/  BSYNC B1 ;  /* 0x0000000000017941 */ /* 0x000fea0003800000 */
.L_x_726:
        /* <DEDUP_REMOVED lines=11> */
.L_x_729:
[----:B------:R-:W-:Y:S05]  /*2ac10*/  BSYNC B1 ;  /* 0x0000000000017941 */ /* 0x000fea0003800000 */
.L_x_728:
        /* <DEDUP_REMOVED lines=11> */
.L_x_731:
[----:B------:R-:W-:Y:S05]  /*2acd0*/  BSYNC B1 ;  /* 0x0000000000017941 */ /* 0x000fea0003800000 */
.L_x_730:
        /* <DEDUP_REMOVED lines=11> */
.L_x_733:
[----:B------:R-:W-:Y:S05]  /*2ad90*/  BSYNC B1 ;  /* 0x0000000000017941 */ /* 0x000fea0003800000 */
.L_x_732:
[----:B-----5:R-:W-:Y:S01]  /*2ada0*/  HADD2.F32 R3, -RZ, R17.H0_H0 ;  /* 0x20000011ff037230 */ /* 0x020fe20000004100 */
[----:B------:R-:W-:Y:S01]  /*2adb0*/  ISETP.GT.AND P0, PT, R0, 0xe1, P3 ;  /* 0x000000e10000780c */ /* 0x000fe20001f04270 */
[----:B0-----:R-:W-:Y:S01]  /*2adc0*/  @P1 IMAD.MOV.U32 R4, RZ, RZ, R12 ;  /* 0x000000ffff041224 */ /* 0x001fe200078e000c */
[----:B------:R-:W-:Y:S01]  /*2add0*/  @P1 MOV R5, R13 ;  /* 0x0000000d00051202 */ /* 0x000fe20000000f00 */
        /* <DEDUP_REMOVED lines=9> */
.L_x_735:
[----:B------:R-:W-:Y:S05]  /*2ae70*/  BSYNC B1 ;  /* 0x0000000000017941 */ /* 0x000fea0003800000 */
.L_x_734:
[----:B0----5:R-:W-:Y:S01]  /*2ae80*/  HADD2.F32 R3, -RZ, R17.H0_H0 ;  /* 0x20000011ff037230 */ /* 0x021fe20000004100 */
[----:B------:R-:W-:Y:S01]  /*2ae90*/  ISETP.GT.AND P1, PT, R0, 0xe8, P4 ;  /* 0x000000e80000780c */ /* 0x000fe20002724270 */
[----:B------:R-:W-:Y:S01]  /*2aea0*/  ULDC.64 UR4, c[0x0][0x208] ;  /* 0x0000820000047ab9 */ /* 0x000fe20000000a00 */
[----:B------:R-:W-:Y:S01]  /*2aeb0*/  @P0 MOV R5, R13 ;  /* 0x0000000d00050202 */ /* 0x000fe20000000f00 */
[----:B------:R-:W-:Y:S01]  /*2aec0*/  BSSY B1, `(.L_x_736) ;  /* 0x000000a000017945 */ /* 0x000fe20003800000 */
[----:B------:R-:W-:-:S04]  /*2aed0*/  FMUL R4, R3, R16 ;  /* 0x0000001003047220 */ /* 0x000fc80000400000 */
[----:B------:R-:W-:-:S05]  /*2aee0*/  FFMA R4, R27, R2, R4 ;  /* 0x000000021b047223 */ /* 0x000fca0000000004 */
[----:B------:R-:W-:-:S04]  /*2aef0*/  F2FP.F16.F32.PACK_AB R4, RZ, R4 ;  /* 0x00000004ff04723e */ /* 0x000fc800000000ff */
[----:B------:R-:W-:Y:S01]  /*2af00*/  PRMT R3, R4, 0x7610, R3 ;  /* 0x0000761004037816 */ /* 0x000fe20000000003 */
[----:B------:R-:W-:-:S05]  /*2af10*/  @P0 IMAD.MOV.U32 R4, RZ, RZ, R12 ;  /* 0x000000ffff040224 */ /* 0x000fca00078e000c */
[----:B------:R0:W-:Y:S01]  /*2af20*/  @P0 STG.E.U16 desc[UR4][R4.64+0x1c2], R3 ;  /* 0x0001c20304000986 */ /* 0x0001e2000c101504 */
[----:B------:R-:W-:Y:S05]  /*2af30*/  @!P1 BRA `(.L_x_737) ;  /* 0x0000000000089947 */ /* 0x000fea0003800000 */
[----:B------:R-:W-:Y:S02]  /*2af40*/  ULDC.64 UR4, c[0x0][0x208] ;  /* 0x0000820000047ab9 */ /* 0x000fe40000000a00 */
[----:B------:R0:W5:Y:S03]  /*2af50*/  LDG.E.LTC128B.U16 R17, desc[UR4][R20.64+0x1d0] ;  /* 0x0001d00414117981 */ /* 0x000166000c1e1520 */
.L_x_737:
[----:B------:R-:W-:Y:S05]  /*2af60*/  BSYNC B1 ;  /* 0x0000000000017941 */ /* 0x000fea0003800000 */
.L_x_736:
        /* <DEDUP_REMOVED lines=11> */
.L_x_739:
[----:B------:R-:W-:Y:S05]  /*2b020*/  BSYNC B1 ;  /* 0x0000000000017941 */ /* 0x000fea0003800000 */
.L_x_738:
        /* <DEDUP_REMOVED lines=11> */
.L_x_741:
[----:B------:R-:W-:Y:S05]  /*2b0e0*/  BSYNC B1 ;  /* 0x0000000000017941 */ /* 0x000fea0003800000 */
.L_x_740:
        /* <DEDUP_REMOVED lines=13> */
.L_x_743:
[----:B------:R-:W-:Y:S05]  /*2b1c0*/  BSYNC B1 ;  /* 0x0000000000017941 */ /* 0x000fea0003800000 */
.L_x_742:
[----:B------:R-:W-:Y:S05]  /*2b1d0*/  @!P3 BRA `(.L_x_744) ;  /* 0x0000006400d8b947 */ /* 0x000fea0003800000 */
[----:B-----5:R-:W-:Y:S01]  /*2b1e0*/  HADD2.F32 R17, -RZ, R17.H0_H0 ;  /* 0x20000011ff117230 */ /* 0x020fe20000004100 */
[----:B------:R-:W-:-:S04]  /*2b1f0*/  ULDC.64 UR4, c[0x0][0x208] ;  /* 0x0000820000047ab9 */ /* 0x000fc80000000a00 */
[----:B------:R-:W-:-:S04]  /*2b200*/  FMUL R0, R17, R16 ;  /* 0x0000001011007220 */ /* 0x000fc80000400000 */
[----:B------:R-:W-:-:S05]  /*2b210*/  FFMA R0, R31, R2, R0 ;  /* 0x000000021f007223 */ /* 0x000fca0000000000 */
[----:B------:R-:W-:-:S05]  /*2b220*/  F2FP.F16.F32.PACK_AB R0, RZ, R0 ;  /* 0x00000000ff00723e */ /* 0x000fca00000000ff */
[----:B------:R0:W-:Y:S01]  /*2b230*/  STG.E.U16 desc[UR4][R12.64+0x1d2], R0 ;  /* 0x0001d2000c007986 */ /* 0x0001e2000c101504 */
[----:B------:R-:W-:Y:S05]  /*2b240*/  BRA `(.L_x_744) ;  /* 0x0000006400bc7947 */ /* 0x000fea0003800000 */
.L_x_33:
[----:B------:R-:W2:Y:S01]  /*2b250*/  LDL.LU R19, [R1+0x244] ;  /* 0x0002440001137983 */ /* 0x000ea20000300800 */
[----:B------:R-:W-:-:S03]  /*2b260*/  ULDC.64 UR4, c[0x0][0x5c0] ;  /* 0x0001700000047ab9 */ /* 0x000fc60000000a00 */
[----:B------:R-:W3:Y:S04]  /*2b270*/  LDL.LU R15, [R1+0x248] ;  /* 0x00024800010f7983 */ /* 0x000ee80000300800 */
[----:B------:R-:W4:Y:S04]  /*2b280*/  LDL.LU R6, [R1+0x240] ;  /* 0x0002400001067983 */ /* 0x000f280000300800 */
[----:B------:R-:W5:Y:S04]  /*2b290*/  LDL.LU R14, [R1+0x24c] ;  /* 0x00024c00010e7983 */ /* 0x000f680000300800 */
[----:B------:R-:W5:Y:S04]  /*2b2a0*/  LDL.LU R18, [R1+0x250] ;  /* 0x0002500001127983 */ /* 0x000f680000300800 */
[----:B------:R-:W5:Y:S04]  /*2b2b0*/  LDL.LU R17, [R1+0x254] ;  /* 0x0002540001117983 */ /* 0x000f680000300800 */
[----:B------:R-:W5:Y:S04]  /*2b2c0*/  LDL.LU R10, [R1+0x258] ;  /* 0x00025800010a7983 */ /* 0x000f680000300800 */
[----:B------:R-:W5:Y:S04]  /*2b2d0*/  LDL.LU R9, [R1+0x25c] ;  /* 0x00025c0001097983 */ /* 0x000f680000300800 */
[----:B------:R-:W5:Y:S01]  /*2b2e0*/  LDL.LU R23, [R1+0x220] ;  /* 0x0002200001177983 */ /* 0x000f620000300800 */
[C---:B------:R-:W-:Y:S01]  /*2b2f0*/  LEA R12, P2, R4.reuse, UR4, 0x1 ;  /* 0x00000004040c7c11 */ /* 0x040fe2000f8408ff */
[----:B------:R-:W-:Y:S01]  /*2b300*/  ULDC.64 UR16, c[0x0][0x208] ;  /* 0x0000820000107ab9 */ /* 0x000fe20000000a00 */
[----:B------:R-:W-:Y:S01]  /*2b310*/  ISETP.GT.AND P5, PT, R3, 0x8, PT ;  /* 0x000000080300780c */ /* 0x000fe20003fa4270 */
[----:B------:R-:W5:Y:S01]  /*2b320*/  LDL.LU R22, [R1+0x224] ;  /* 0x0002240001167983 */ /* 0x000f620000300800 */
[----:B------:R-:W-:Y:S01]  /*2b330*/  LEA.HI.X R13, R4, UR5, R11, 0x1, P2 ;  /* 0x00000005040d7c11 */ /* 0x000fe200090f0c0b */
[----:B------:R-:W-:Y:S01]  /*2b340*/  USHF.L.U32 UR5, UR10, 0x4, URZ ;  /* 0x000000040a057899 */ /* 0x000fe2000800063f */
[C---:B------:R-:W-:Y:S01]  /*2b350*/  ISETP.GT.AND P2, PT, R0.reuse, 0x1, P0 ;  /* 0x000000010000780c */ /* 0x040fe20000744270 */
[----:B------:R-:W5:Y:S01]  /*2b360*/  LDL.LU R21, [R1+0x228] ;  /* 0x0002280001157983 */ /* 0x000f620000300800 */
[----:B------:R-:W-:Y:S01]  /*2b370*/  ISETP.GT.AND P3, PT, R0, 0x1, P5 ;  /* 0x000000010000780c */ /* 0x000fe20002f64270 */
[----:B------:R-:W-:-:S02]  /*2b380*/  USHF.L.U64.HI UR4, UR10, 0x4, UR11 ;  /* 0x000000040a047899 */ /* 0x000fc4000801020b */
[----:B------:R-:W5:Y:S01]  /*2b390*/  LDL.LU R20, [R1+0x22c] ;  /* 0x00022c0001147983 */ /* 0x000f620000300800 */
[----:B------:R-:W-:Y:S01]  /*2b3a0*/  UIMAD UR7, UR11, 0xf0, URZ ;  /* 0x000000f00b0778a4 */ /* 0x000fe2000f8e023f */
[-C--:B--2---:R-:W-:Y:S02]  /*2b3b0*/  FMUL R4, R19, R2.reuse ;  /* 0x0000000213047220 */ /* 0x084fe40000400000 */
[----:B------:R-:W2:Y:S01]  /*2b3c0*/  LDL.LU R19, [R1+0x230] ;  /* 0x0002300001137983 */ /* 0x000ea20000300800 */
[----:B---3--:R-:W-:Y:S02]  /*2b3d0*/  FMUL R5, R15, R2 ;  /* 0x000000020f057220 */ /* 0x008fe40000400000 */
[----:B------:R-:W-:Y:S01]  /*2b3e0*/  F2FP.F16.F32.PACK_AB R4, RZ, R4 ;  /* 0x00000004ff04723e */ /* 0x000fe200000000ff */
[----:B----4-:R-:W-:-:S03]  /*2b3f0*/  FMUL R6, R6, R2 ;  /* 0x0000000206067220 */ /* 0x010fc60000400000 */
[----:B0-----:R-:W-:Y:S02]  /*2b400*/  PRMT R7, R4, 0x7610, R7 ;  /* 0x0000761004077816 */ /* 0x001fe40000000007 */
[----:B------:R-:W-:Y:S02]  /*2b410*/  F2FP.F16.F32.PACK_AB R5, RZ, R5 ;  /* 0x00000005ff05723e */ /* 0x000fe400000000ff */
[----:B------:R-:W-:Y:S01]  /*2b420*/  F2FP.F16.F32.PACK_AB R4, RZ, R6 ;  /* 0x00000006ff04723e */ /* 0x000fe200000000ff */
[----:B------:R0:W-:Y:S01]  /*2b430*/  @P2 STG.E.U16 desc[UR16][R12.64+0x2], R7 ;  /* 0x000002070c002986 */ /* 0x0001e2000c101510 */
[----:B-----5:R-:W-:Y:S01]  /*2b440*/  FMUL R6, R14, R2 ;  /* 0x000000020e067220 */ /* 0x020fe20000400000 */
[----:B------:R-:W-:Y:S02]  /*2b450*/  ISETP.GT.AND P2, PT, R0, RZ, P5 ;  /* 0x000000ff0000720c */ /* 0x000fe40002f44270 */
[----:B------:R-:W-:-:S04]  /*2b460*/  IADD3 R14, P4, R12, UR5, RZ ;  /* 0x000000050c0e7c10 */ /* 0x000fc8000ff9e0ff */
[----:B------:R-:W-:Y:S02]  /*2b470*/  IADD3.X R15, R13, UR4, RZ, P4, !PT ;  /* 0x000000040d0f7c10 */ /* 0x000fe4000a7fe4ff */
[----:B0-----:R-:W-:Y:S02]  /*2b480*/  PRMT R7, R4, 0x7610, R7 ;  /* 0x0000761004077816 */ /* 0x001fe40000000007 */
[----:B------:R-:W-:Y:S01]  /*2b490*/  F2FP.F16.F32.PACK_AB R4, RZ, R6 ;  /* 0x00000006ff04723e */ /* 0x000fe200000000ff */
[----:B------:R-:W-:Y:S02]  /*2b4a0*/  FMUL R6, R17, R2 ;  /* 0x0000000211067220 */ /* 0x000fe40000400000 */
[----:B------:R0:W-:Y:S01]  /*2b4b0*/  @P1 STG.E.U16 desc[UR16][R12.64], R7 ;  /* 0x000000070c001986 */ /* 0x0001e2000c101510 */
[----:B------:R-:W-:Y:S02]  /*2b4c0*/  ISETP.GT.AND P4, PT, R0, 0x9, P0 ;  /* 0x000000090000780c */ /* 0x000fe40000784270 */
[----:B------:R-:W-:Y:S01]  /*2b4d0*/  F2FP.F16.F32.PACK_AB R6, RZ, R6 ;  /* 0x00000006ff06723e */ /* 0x000fe200000000ff */
[----:B------:R1:W-:Y:S01]  /*2b4e0*/  @P3 STG.E.U16 desc[UR16][R14.64+0x2], R4 ;  /* 0x000002040e003986 */ /* 0x0003e2000c101510 */
[----:B0-----:R-:W-:Y:S01]  /*2b4f0*/  FMUL R7, R18, R2 ;  /* 0x0000000212077220 */ /* 0x001fe20000400000 */
[----:B------:R-:W-:-:S02]  /*2b500*/  ISETP.GT.AND P1, PT, R0, 0x8, P5 ;  /* 0x000000080000780c */ /* 0x000fc40002f24270 */
[----:B------:R-:W3:Y:S01]  /*2b510*/  LDL.LU R18, [R1+0x234] ;  /* 0x0002340001127983 */ /* 0x000ee20000300800 */
[C---:B------:R-:W-:Y:S01]  /*2b520*/  ISETP.GT.AND P3, PT, R0.reuse, 0x8, P0 ;  /* 0x000000080000780c */ /* 0x040fe20000764270 */
[----:B-1----:R-:W-:Y:S01]  /*2b530*/  FMUL R4, R9, R2 ;  /* 0x0000000209047220 */ /* 0x002fe20000400000 */
[----:B------:R-:W-:Y:S01]  /*2b540*/  F2FP.F16.F32.PACK_AB R7, RZ, R7 ;  /* 0x00000007ff07723e */ /* 0x000fe200000000ff */
[----:B------:R-:W4:Y:S04]  /*2b550*/  LDL.LU R17, [R1+0x238] ;  /* 0x0002380001117983 */ /* 0x000f280000300800 */
[----:B------:R0:W-:Y:S01]  /*2b560*/  @P2 STG.E.U16 desc[UR16][R14.64], R5 ;  /* 0x000000050e002986 */ /* 0x0001e2000c101510 */
[----:B------:R-:W-:Y:S02]  /*2b570*/  ISETP.GT.AND P2, PT, R0, 0x9, P5 ;  /* 0x000000090000780c */ /* 0x000fe40002f44270 */
[----:B------:R-:W-:Y:S01]  /*2b580*/  F2FP.F16.F32.PACK_AB R4, RZ, R4 ;  /* 0x00000004ff04723e */ /* 0x000fe200000000ff */
[----:B------:R-:W5:Y:S01]  /*2b590*/  LDL.LU R9, [R1+0x23c] ;  /* 0x00023c0001097983 */ /* 0x000f620000300800 */
[----:B0-----:R-:W-:-:S03]  /*2b5a0*/  FMUL R5, R10, R2 ;  /* 0x000000020a057220 */ /* 0x001fc60000400000 */
[----:B------:R-:W-:Y:S02]  /*2b5b0*/  @P3 STG.E.U16 desc[UR16][R12.64+0x10], R7 ;  /* 0x000010070c003986 */ /* 0x000fe4000c101510 */
[----:B------:R-:W-:Y:S02]  /*2b5c0*/  F2FP.F16.F32.PACK_AB R5, RZ, R5 ;  /* 0x00000005ff05723e */ /* 0x000fe400000000ff */
[----:B------:R0:W-:Y:S04]  /*2b5d0*/  @P4 STG.E.U16 desc[UR16][R12.64+0x12], R6 ;  /* 0x000012060c004986 */ /* 0x0001e8000c101510 */
[----:B------:R-:W-:Y:S01]  /*2b5e0*/  @P1 STG.E.U16 desc[UR16][R14.64+0x10], R5 ;  /* 0x000010050e001986 */ /* 0x000fe2000c101510 */
[----:B------:R-:W-:-:S03]  /*2b5f0*/  ISETP.GT.AND P1, PT, R3, 0x80, PT ;  /* 0x000000800300780c */ /* 0x000fc60003f24270 */
[----:B------:R1:W-:Y:S01]  /*2b600*/  @P2 STG.E.U16 desc[UR16][R14.64+0x12], R4 ;  /* 0x000012040e002986 */ /* 0x0003e2000c101510 */
[----:B------:R-:W-:Y:S01]  /*2b610*/  ISETP.GT.AND P2, PT, R0, RZ, P1 ;  /* 0x000000ff0000720c */ /* 0x000fe20000f44270 */
[----:B0-----:R-:W-:Y:S02]  /*2b620*/  FMUL R6, R23, R2 ;  /* 0x0000000217067220 */ /* 0x001fe40000400000 */
[----:B------:R-:W5:Y:S01]  /*2b630*/  LDL.LU R10, [R1+0x200] ;  /* 0x00020000010a7983 */ /* 0x000f620000300800 */
[----:B-1----:R-:W-:Y:S02]  /*2b640*/  IMAD.U32 R4, RZ, RZ, UR10 ;  /* 0x0000000aff047e24 */ /* 0x002fe4000f8e00ff */
[----:B------:R-:W-:Y:S01]  /*2b650*/  F2FP.F16.F32.PACK_AB R6, RZ, R6 ;  /* 0x00000006ff06723e */ /* 0x000fe200000000ff */
[----:B------:R-:W-:Y:S01]  /*2b660*/  FMUL R7, R21, R2 ;  /* 0x0000000215077220 */ /* 0x000fe20000400000 */
[----:B------:R-:W-:Y:S01]  /*2b670*/  ISETP.GT.AND P4, PT, R3, 0x88, PT ;  /* 0x000000880300780c */ /* 0x000fe20003f84270 */
[----:B------:R-:W-:Y:S01]  /*2b680*/  IMAD.WIDE.U32 R4, R4, 0xf0, R14 ;  /* 0x000000f004047825 */ /* 0x000fe200078e000e */
[----:B------:R-:W5:Y:S04]  /*2b690*/  LDL.LU R234, [R1+0x204] ;  /* 0x0002040001ea7983 */ /* 0x000f680000300800 */
[----:B------:R-:W-:-:S05]  /*2b6a0*/  IADD3 R5, R5, UR7, RZ ;  /* 0x0000000705057c10 */ /* 0x000fca000fffe0ff */
[----:B------:R0:W-:Y:S01]  /*2b6b0*/  @P2 STG.E.U16 desc[UR16][R4.64], R6 ;  /* 0x0000000604002986 */ /* 0x0001e2000c101510 */
[----:B------:R-:W-:Y:S01]  /*2b6c0*/  ISETP.GT.AND P2, PT, R0, 0x1, P1 ;  /* 0x000000010000780c */ /* 0x000fe20000f44270 */
[----:B0-----:R-:W-:-:S05]  /*2b6d0*/  FMUL R6, R22, R2 ;  /* 0x0000000216067220 */ /* 0x001fca0000400000 */
[----:B------:R-:W-:-:S07]  /*2b6e0*/  F2FP.F16.F32.PACK_AB R6, RZ, R6 ;  /* 0x00000006ff06723e */ /* 0x000fce00000000ff */
[----:B------:R0:W-:Y:S01]  /*2b6f0*/  @P2 STG.E.U16 desc[UR16][R4.64+0x2], R6 ;  /* 0x0000020604002986 */ /* 0x0001e2000c101510 */
[----:B------:R-:W-:Y:S02]  /*2b700*/  ISETP.GT.AND P2, PT, R0, RZ, P4 ;  /* 0x000000ff0000720c */ /* 0x000fe40002744270 */
[----:B------:R-:W-:-:S04]  /*2b710*/  F2FP.F16.F32.PACK_AB R7, RZ, R7 ;  /* 0x00000007ff07723e */ /* 0x000fc800000000ff */
[----:B------:R-:W-:Y:S02]  /*2b720*/  PRMT R8, R7, 0x7610, R8 ;  /* 0x0000761007087816 */ /* 0x000fe40000000008 */
[----:B0-----:R-:W-:-:S04]  /*2b730*/  IADD3 R6, P3, R4, UR5, RZ ;  /* 0x0000000504067c10 */ /* 0x001fc8000ff7e0ff */
[----:B------:R-:W-:-:S05]  /*2b740*/  IADD3.X R7, R5, UR4, RZ, P3, !PT ;  /* 0x0000000405077c10 */ /* 0x000fca0009ffe4ff */
[----:B------:R0:W-:Y:S01]  /*2b750*/  @P2 STG.E.U16 desc[UR16][R6.64], R8 ;  /* 0x0000000806002986 */ /* 0x0001e2000c101510 */
[----:B------:R-:W-:Y:S01]  /*2b760*/  ISETP.GT.AND P2, PT, R0, 0x1, P4 ;  /* 0x000000010000780c */ /* 0x000fe20002744270 */
[----:B0-----:R-:W-:-:S05]  /*2b770*/  FMUL R8, R20, R2 ;  /* 0x0000000214087220 */ /* 0x001fca0000400000 */
[----:B------:R-:W-:-:S07]  /*2b780*/  F2FP.F16.F32.PACK_AB R8, RZ, R8 ;  /* 0x00000008ff08723e */ /* 0x000fce00000000ff */
[----:B------:R2:W-:Y:S01]  /*2b790*/  @P2 STG.E.U16 desc[UR16][R6.64+0x2], R8 ;  /* 0x0000020806002986 */ /* 0x0005e2000c101510 */
[----:B------:R-:W-:Y:S01]  /*2b7a0*/  ISETP.GT.AND P2, PT, R0, 0x8, P1 ;  /* 0x000000080000780c */ /* 0x000fe20000f44270 */
[----:B--2---:R-:W-:-:S05]  /*2b7b0*/  FMUL R8, R19, R2 ;  /* 0x0000000213087220 */ /* 0x004fca0000400000 */
[----:B------:R-:W-:-:S07]  /*2b7c0*/  F2FP.F16.F32.PACK_AB R8, RZ, R8 ;  /* 0x00000008ff08723e */ /* 0x000fce00000000ff */
[----:B------:R3:W-:Y:S01]  /*2b7d0*/  @P2 STG.E.U16 desc[UR16][R4.64+0x10], R8 ;  /* 0x0000100804002986 */ /* 0x0007e2000c101510 */
[----:B------:R-:W-:Y:S01]  /*2b7e0*/  ISETP.GT.AND P2, PT, R0, 0x9, P1 ;  /* 0x000000090000780c */ /* 0x000fe20000f44270 */
[----:B---3--:R-:W-:-:S05]  /*2b7f0*/  FMUL R8, R18, R2 ;  /* 0x0000000212087220 */ /* 0x008fca0000400000 */
[----:B------:R-:W-:-:S07]  /*2b800*/  F2FP.F16.F32.PACK_AB R8, RZ, R8 ;  /* 0x00000008ff08723e */ /* 0x000fce00000000ff */
[----:B------:R4:W-:Y:S02]  /*2b810*/  @P2 STG.E.U16 desc[UR16][R4.64+0x12], R8 ;  /* 0x0000120804002986 */ /* 0x0009e4000c101510 */
[----:B----4-:R-:W-:Y:S02]  /*2b820*/  FMUL R8, R17, R2 ;  /* 0x0000000211087220 */ /* 0x010fe40000400000 */
[----:B------:R-:W2:Y:S04]  /*2b830*/  LDL.LU R17, [R1+0x208] ;  /* 0x0002080001117983 */ /* 0x000ea80000300800 */
[----:B------:R-:W3:Y:S04]  /*2b840*/  LDL.LU R233, [R1+0x20c] ;  /* 0x00020c0001e97983 */ /* 0x000ee80000300800 */
[----:B------:R-:W4:Y:S04]  /*2b850*/  LDL.LU R23, [R1+0x210] ;  /* 0x0002100001177983 */ /* 0x000f280000300800 */
[----:B------:R-:W4:Y:S04]  /*2b860*/  LDL.LU R22, [R1+0x214] ;  /* 0x0002140001167983 */ /* 0x000f280000300800 */
[----:B------:R-:W4:Y:S04]  /*2b870*/  LDL.LU R21, [R1+0x218] ;  /* 0x0002180001157983 */ /* 0x000f280000300800 */
[----:B------:R-:W4:Y:S01]  /*2b880*/  LDL.LU R20, [R1+0x21c] ;  /* 0x00021c0001147983 */ /* 0x000f220000300800 */
[----:B------:R-:W-:-:S02]  /*2b890*/  ISETP.GT.AND P2, PT, R0, 0x8, P4 ;  /* 0x000000080000780c */ /* 0x000fc40002744270 */
[----:B------:R-:W-:Y:S01]  /*2b8a0*/  F2FP.F16.F32.PACK_AB R8, RZ, R8 ;  /* 0x00000008ff08723e */ /* 0x000fe200000000ff */
[----:B------:R-:W-:Y:S01]  /*2b8b0*/  USHF.L.U32 UR14, UR10, 0x8, URZ ;  /* 0x000000080a0e7899 */ /* 0x000fe2000800063f */
[----:B------:R-:W-:Y:S01]  /*2b8c0*/  IMAD.U32 R18, RZ, RZ, UR5 ;  /* 0x00000005ff127e24 */ /* 0x000fe2000f8e00ff */
[----:B------:R-:W-:Y:S01]  /*2b8d0*/  USHF.L.U64.HI UR13, UR10, 0x8, UR11 ;  /* 0x000000080a0d7899 */ /* 0x000fe2000801020b */
[-C--:B-----5:R-:W-:Y:S01]  /*2b8e0*/  FMUL R10, R10, R2.reuse ;  /* 0x000000020a0a7220 */ /* 0x0a0fe20000400000 */
[----:B------:R-:W5:Y:S06]  /*2b8f0*/  LDL.LU R232, [R1+0x1ec] ;  /* 0x0001ec0001e87983 */ /* 0x000f6c0000300800 */
[----:B------:R0:W-:Y:S01]  /*2b900*/  @P2 STG.E.U16 desc[UR16][R6.64+0x10], R8 ;  /* 0x0000100806002986 */ /* 0x0001e2000c101510 */
[----:B------:R-:W-:Y:S01]  /*2b910*/  ISETP.GT.AND P2, PT, R0, 0x9, P4 ;  /* 0x000000090000780c */ /* 0x000fe20002744270 */
[----:B0-----:R-:W-:-:S05]  /*2b920*/  FMUL R8, R9, R2 ;  /* 0x0000000209087220 */ /* 0x001fca0000400000 */
[----:B------:R-:W-:-:S07]  /*2b930*/  F2FP.F16.F32.PACK_AB R8, RZ, R8 ;  /* 0x00000008ff08723e */ /* 0x000fce00000000ff */
[----:B------:R0:W-:Y:S01]  /*2b940*/  @P2 STG.E.U16 desc[UR16][R6.64+0x12], R8 ;  /* 0x0000120806002986 */ /* 0x0001e2000c101510 */
[----:B------:R-:W-:Y:S01]  /*2b950*/  IMAD.U32 R9, RZ, RZ, UR4 ;  /* 0x00000004ff097e24 */ /* 0x000fe2000f8e00ff */
[----:B------:R-:W-:Y:S02]  /*2b960*/  IADD3 R18, P2, P3, R18, UR14, R4 ;  /* 0x0000000e12127c10 */ /* 0x000fe4000fb5e004 */
[----:B0-----:R-:W-:Y:S02]  /*2b970*/  MOV R6, UR10 ;  /* 0x0000000a00067c02 */ /* 0x001fe40008000f00 */
[----:B------:R-:W-:-:S03]  /*2b980*/  MOV R8, UR5 ;  /* 0x0000000500087c02 */ /* 0x000fc60008000f00 */
[----:B------:R-:W-:Y:S01]  /*2b990*/  IMAD.WIDE.U32 R6, R6, 0xf0, R14 ;  /* 0x000000f006067825 */ /* 0x000fe200078e000e */
[----:B------:R-:W-:-:S03]  /*2b9a0*/  IADD3.X R19, R9, UR13, R5, P2, P3 ;  /* 0x0000000d09137c10 */ /* 0x000fc600097e6405 */
[----:B------:R-:W-:Y:S01]  /*2b9b0*/  VIADD R7, R7, UR7 ;  /* 0x0000000707077c36 */ /* 0x000fe20008000000 */
[----:B------:R-:W-:-:S04]  /*2b9c0*/  IADD3 R8, P2, P3, R8, UR14, R6 ;  /* 0x0000000e08087c10 */ /* 0x000fc8000fb5e006 */
[----:B------:R-:W-:Y:S02]  /*2b9d0*/  IADD3.X R9, R9, UR13, R7, P2, P3 ;  /* 0x0000000d09097c10 */ /* 0x000fe400097e6407 */
[----:B------:R-:W-:Y:S02]  /*2b9e0*/  IADD3 R4, P2, R4, UR14, RZ ;  /* 0x0000000e04047c10 */ /* 0x000fe4000ff5e0ff */
[----:B------:R-:W-:Y:S02]  /*2b9f0*/  ISETP.GT.AND P3, PT, R3, 0x100, PT ;  /* 0x000001000300780c */ /* 0x000fe40003f64270 */
[----:B------:R-:W-:Y:S02]  /*2ba00*/  IADD3.X R5, R5, UR13, RZ, P2, !PT ;  /* 0x0000000d05057c10 */ /* 0x000fe400097fe4ff */
[----:B------:R-:W-:Y:S02]  /*2ba10*/  ISETP.GT.AND P2, PT, R0, RZ, P3 ;  /* 0x000000ff0000720c */ /* 0x000fe40001f44270 */
[----:B------:R-:W-:-:S11]  /*2ba20*/  F2FP.F16.F32.PACK_AB R10, RZ, R10 ;  /* 0x0000000aff0a723e */ /* 0x000fd600000000ff */
[----:B------:R0:W-:Y:S01]  /*2ba30*/  @P2 STG.E.U16 desc[UR16][R4.64], R10 ;  /* 0x0000000a04002986 */ /* 0x0001e2000c101510 */
[----:B------:R-:W-:Y:S01]  /*2ba40*/  ISETP.GT.AND P2, PT, R0, 0x1, P3 ;  /* 0x000000010000780c */ /* 0x000fe20001f44270 */
[----:B0-----:R-:W-:-:S05]  /*2ba50*/  FMUL R10, R234, R2 ;  /* 0x00000002ea0a7220 */ /* 0x001fca0000400000 */
[----:B------:R-:W-:-:S07]  /*2ba60*/  F2FP.F16.F32.PACK_AB R10, RZ, R10 ;  /* 0x0000000aff0a723e */ /* 0x000fce00000000ff */
[----:B------:R0:W-:Y:S02]  /*2ba70*/  @P2 STG.E.U16 desc[UR16][R4.64+0x2], R10 ;  /* 0x0000020a04002986 */ /* 0x0001e4000c101510 */
[----:B0-----:R-:W-:-:S04]  /*2ba80*/  IADD3 R10, P2, R4, UR5, RZ ;  /* 0x00000005040a7c10 */ /* 0x001fc8000ff5e0ff */
[----:B------:R-:W-:Y:S02]  /*2ba90*/  IADD3.X R11, R5, UR4, RZ, P2, !PT ;  /* 0x00000004050b7c10 */ /* 0x000fe400097fe4ff */
[----:B------:R-:W-:-:S04]  /*2baa0*/  ISETP.GT.AND P2, PT, R3, 0x108, PT ;  /* 0x000001080300780c */ /* 0x000fc80003f44270 */
[----:B------:R-:W-:Y:S01]  /*2bab0*/  ISETP.GT.AND P6, PT, R0, RZ, P2 ;  /* 0x000000ff0000720c */ /* 0x000fe200017c4270 */
[----:B--2---:R-:W-:-:S05]  /*2bac0*/  FMUL R17, R17, R2 ;  /* 0x0000000211117220 */ /* 0x004fca0000400000 */
[----:B------:R-:W-:Y:S02]  /*2bad0*/  F2FP.F16.F32.PACK_AB R3, RZ, R17 ;  /* 0x00000011ff03723e */ /* 0x000fe400000000ff */
[----:B------:R-:W2:Y:S05]  /*2bae0*/  LDL.LU R17, [R1+0x1e8] ;  /* 0x0001e80001117983 */ /* 0x000eaa0000300800 */
[----:B------:R3:W-:Y:S01]  /*2baf0*/  @P6 STG.E.U16 desc[UR16][R10.64], R3 ;  /* 0x000000030a006986 */ /* 0x0007e2000c101510 */
[----:B------:R-:W-:Y:S01]  /*2bb00*/  ISETP.GT.AND P6, PT, R0, 0x1, P2 ;  /* 0x000000010000780c */ /* 0x000fe200017c4270 */
[----:B---3--:R-:W-:-:S05]  /*2bb10*/  FMUL R3, R233, R2 ;  /* 0x00000002e9037220 */ /* 0x008fca0000400000 */
[----:B------:R-:W-:-:S07]  /*2bb20*/  F2FP.F16.F32.PACK_AB R3, RZ, R3 ;  /* 0x00000003ff03723e */ /* 0x000fce00000000ff */
[----:B------:R0:W-:Y:S04]  /*2bb30*/  @P6 STG.E.U16 desc[UR16][R10.64+0x2], R3 ;  /* 0x000002030a006986 */ /* 0x0001e8000c101510 */
[----:B0-----:R-:W3:Y:S04]  /*2bb40*/  LDL.LU R10, [R1+0x1e0] ;  /* 0x0001e000010a7983 */ /* 0x001ee80000300800 */
[----:B------:R-:W5:Y:S01]  /*2bb50*/  LDL.LU R11, [R1+0x1e4] ;  /* 0x0001e400010b7983 */ /* 0x000f620000300800 */
[----:B------:R-:W-:Y:S01]  /*2bb60*/  ISETP.GT.AND P6, PT, R0, 0x8, P3 ;  /* 0x000000080000780c */ /* 0x000fe20001fc4270 */
[----:B----4-:R-:W-:-:S02]  /*2bb70*/  FMUL R3, R23, R2 ;  /* 0x0000000217037220 */ /* 0x010fc40000400000 */
[----:B------:R-:W4:Y:S03]  /*2bb80*/  LDL.LU R23, [R1+0x1f0] ;  /* 0x0001f00001177983 */ /* 0x000f260000300800 */
[----:B------:R-:W-:-:S07]  /*2bb90*/  F2FP.F16.F32.PACK_AB R3, RZ, R3 ;  /* 0x00000003ff03723e */ /* 0x000fce00000000ff */
[----:B------:R0:W-:Y:S01]  /*2bba0*/  @P6 STG.E.U16 desc[UR16][R4.64+0x10], R3 ;  /* 0x0000100304006986 */ /* 0x0001e2000c101510 */
[----:B------:R-:W-:Y:S01]  /*2bbb0*/  ISETP.GT.AND P6, PT, R0, 0x9, P3 ;  /* 0x000000090000780c */ /* 0x000fe20001fc4270 */
[----:B0-----:R-:W-:Y:S02]  /*2bbc0*/  FMUL R3, R22, R2 ;  /* 0x0000000216037220 */ /* 0x001fe40000400000 */
[----:B------:R-:W4:Y:S03]  /*2bbd0*/  LDL.LU R22, [R1+0x1f4] ;  /* 0x0001f40001167983 */ /* 0x000f260000300800 */
[----:B------:R-:W-:-:S07]  /*2bbe0*/  F2FP.F16.F32.PACK_AB R3, RZ, R3 ;  /* 0x00000003ff03723e */ /* 0x000fce00000000ff */
[----:B------:R0:W-:Y:S02]  /*2bbf0*/  @P6 STG.E.U16 desc[UR16][R4.64+0x12], R3 ;  /* 0x0000120304006986 */ /* 0x0001e4000c101510 */
[----:B0-----:R-:W-:Y:S01]  /*2bc00*/  IADD3 R4, P6, R4, UR5, RZ ;  /* 0x0000000504047c10 */ /* 0x001fe2000ffde0ff */
[----:B------:R-:W-:Y:S02]  /*2bc10*/  FMUL R3, R21, R2 ;  /* 0x0000000215037220 */ /* 0x000fe40000400000 */
[----:B------:R-:W4:Y:S01]  /*2bc20*/  LDL.LU R21, [R1+0x1f8] ;  /* 0x0001f80001157983 */ /* 0x000f220000300800 */
[----:B------:R-:W-:Y:S02]  /*2bc30*/  IADD3.X R5, R5, UR4, RZ, P6, !PT ;  /* 0x0000000405057c10 */ /* 0x000fe4000b7fe4ff */
[----:B------:R-:W-:Y:S02]  /*2bc40*/  ISETP.GT.AND P6, PT, R0, 0x8, P2 ;  /* 0x000000080000780c */ /* 0x000fe400017c4270 */
[----:B------:R-:W-:-:S11]  /*2bc50*/  F2FP.F16.F32.PACK_AB R3, RZ, R3 ;  /* 0x00000003ff03723e */ /* 0x000fd600000000ff */
[----:B------:R0:W-:Y:S02]  /*2bc60*/  @P6 STG.E.U16 desc[UR16][R4.64+0x10], R3 ;  /* 0x0000100304006986 */ /* 0x0001e4000c101510 */
[----:B0-----:R-:W-:Y:S02]  /*2bc70*/  FMUL R3, R20, R2 ;  /* 0x0000000214037220 */ /* 0x001fe40000400000 */
[----:B------:R-:W4:Y:S01]  /*2bc80*/  LDL.LU R20, [R1+0x1fc] ;  /* 0x0001fc0001147983 */ /* 0x000f220000300800 */
[----:B------:R-:W-:-:S03]  /*2bc90*/  ISETP.GT.AND P6, PT, R0, 0x9, P2 ;  /* 0x000000090000780c */ /* 0x000fc600017c4270 */
[----:B------:R-:W4:Y:S01]  /*2bca0*/  LDL.LU R235, [R1+0x1c0] ;  /* 0x0001c00001eb7983 */ /* 0x000f220000300800 */
[----:B------:R-:W-:-:S03]  /*2bcb0*/  F2FP.F16.F32.PACK_AB R3, RZ, R3 ;  /* 0x00000003ff03723e */ /* 0x000fc600000000ff */
[----:B------:R-:W4:Y:S04]  /*2bcc0*/  LDL.LU R234, [R1+0x1c4] ;  /* 0x0001c40001ea7983 */ /* 0x000f280000300800 */
[----:B------:R-:W4:Y:S04]  /*2bcd0*/  LDL.LU R233, [R1+0x1c8] ;  /* 0x0001c80001e97983 */ /* 0x000f280000300800 */
[----:B------:R3:W-:Y:S01]  /*2bce0*/  @P6 STG.E.U16 desc[UR16][R18.64+0x12], R3 ;  /* 0x0000120312006986 */ /* 0x0007e2000c101510 */
[----:B------:R-:W-:Y:S01]  /*2bcf0*/  ISETP.GT.AND P6, PT, R0, 0x10, P0 ;  /* 0x000000100000780c */ /* 0x000fe200007c4270 */
[----:B---3--:R-:W-:-:S05]  /*2bd00*/  FMUL R3, R10, R2 ;  /* 0x000000020a037220 */ /* 0x008fca0000400000 */
[----:B------:R-:W-:-:S07]  /*2bd10*/  F2FP.F16.F32.PACK_AB R3, RZ, R3 ;  /* 0x00000003ff03723e */ /* 0x000fce00000000ff */
[----:B------:R5:W-:Y:S01]  /*2bd20*/  @P6 STG.E.U16 desc[UR16][R12.64+0x20], R3 ;  /* 0x000020030c006986 */ /* 0x000be2000c101510 */
[----:B------:R-:W-:Y:S01]  /*2bd30*/  ISETP.GT.AND P6, PT, R0, 0x11, P0 ;  /* 0x000000110000780c */ /* 0x000fe200007c4270 */
[----:B-----5:R-:W-:-:S05]  /*2bd40*/  FMUL R3, R11, R2 ;  /* 0x000000020b037220 */ /* 0x020fca0000400000 */
[----:B------:R-:W-:-:S07]  /*2bd50*/  F2FP.F16.F32.PACK_AB R3, RZ, R3 ;  /* 0x00000003ff03723e */ /* 0x000fce00000000ff */
[----:B------:R2:W-:Y:S01]  /*2bd60*/  @P6 STG.E.U16 desc[UR16][R12.64+0x22], R3 ;  /* 0x000022030c006986 */ /* 0x0005e2000c101510 */
[----:B------:R-:W-:Y:S01]  /*2bd70*/  ISETP.GT.AND P6, PT, R0, 0x10, P5 ;  /* 0x000000100000780c */ /* 0x000fe20002fc4270 */
[----:B--2---:R-:W-:-:S05]  /*2bd80*/  FMUL R3, R17, R2 ;  /* 0x0000000211037220 */ /* 0x004fca0000400000 */
[----:B------:R-:W-:-:S07]  /*2bd90*/  F2FP.F16.F32.PACK_AB R3, RZ, R3 ;  /* 0x00000003ff03723e */ /* 0x000fce00000000ff */
[----:B------:R0:W-:Y:S01]  /*2bda0*/  @P6 STG.E.U16 desc[UR16][R14.64+0x20], R3 ;  /* 0x000020030e006986 */ /* 0x0001e2000c101510 */
[----:B------:R-:W-:Y:S01]  /*2bdb0*/  ISETP.GT.AND P6, PT, R0, 0x11, P5 ;  /* 0x000000110000780c */ /* 0x000fe20002fc4270 */
[----:B0-----:R-:W-:Y:S02]  /*2bdc0*/  FMUL R3, R232, R2 ;  /* 0x00000002e8037220 */ /* 0x001fe40000400000 */
[----:B------:R-:W2:Y:S03]  /*2bdd0*/  LDL.LU R232, [R1+0x1cc] ;  /* 0x0001cc0001e87983 */ /* 0x000ea60000300800 */
[----:B------:R-:W-:-:S07]  /*2bde0*/  F2FP.F16.F32.PACK_AB R3, RZ, R3 ;  /* 0x00000003ff03723e */ /* 0x000fce00000000ff */
[----:B------:R4:W-:Y:S01]  /*2bdf0*/  @P6 STG.E.U16 desc[UR16][R14.64+0x22], R3 ;  /* 0x000022030e006986 */ /* 0x0009e2000c101510 */
[----:B------:R-:W-:Y:S01]  /*2be00*/  ISETP.GT.AND P6, PT, R0, 0x18, P0 ;  /* 0x000000180000780c */ /* 0x000fe200007c4270 */
[----:B----4-:R-:W-:Y:S02]  /*2be10*/  FMUL R3, R23, R2 ;  /* 0x0000000217037220 */ /* 0x010fe40000400000 */
[----:B------:R-:W3:Y:S03]  /*2be20*/  LDL.LU R23, [R1+0x1d0] ;  /* 0x0001d00001177983 */ /* 0x000ee60000300800 */
[----:B------:R-:W-:-:S07]  /*2be30*/  F2FP.F16.F32.PACK_AB R3, RZ, R3 ;  /* 0x00000003ff03723e */ /* 0x000fce00000000ff */
[----:B------:R0:W-:Y:S01]  /*2be40*/  @P6 STG.E.U16 desc[UR16][R12.64+0x30], R3 ;  /* 0x000030030c006986 */ /* 0x0001e2000c101510 */
[----:B------:R-:W-:Y:S01]  /*2be50*/  ISETP.GT.AND P6, PT, R0, 0x19, P0 ;  /* 0x000000190000780c */ /* 0x000fe200007c4270 */
[----:B0-----:R-:W-:Y:S02]  /*2be60*/  FMUL R3, R22, R2 ;  /* 0x0000000216037220 */ /* 0x001fe40000400000 */
[----:B------:R-:W4:Y:S03]  /*2be70*/  LDL.LU R22, [R1+0x1d4] ;  /* 0x0001d40001167983 */ /* 0x000f260000300800 */
[----:B------:R-:W-:-:S07]  /*2be80*/  F2FP.F16.F32.PACK_AB R3, RZ, R3 ;  /* 0x00000003ff03723e */ /* 0x000fce00000000ff */
[----:B------:R0:W-:Y:S01]  /*2be90*/  @P6 STG.E.U16 desc[UR16][R12.64+0x32], R3 ;  /* 0x000032030c006986 */ /* 0x0001e2000c101510 */
[----:B------:R-:W-:Y:S01]  /*2bea0*/  ISETP.GT.AND P6, PT, R0, 0x18, P5 ;  /* 0x000000180000780c */ /* 0x000fe20002fc4270 */
[----:B0-----:R-:W-:Y:S02]  /*2beb0*/  FMUL R3, R21, R2 ;  /* 0x0000000215037220 */ /* 0x001fe40000400000 */
[----:B------:R-:W5:Y:S03]  /*2bec0*/  LDL.LU R21, [R1+0x1d8] ;  /* 0x0001d80001157983 */ /* 0x000f660000300800 */
[----:B------:R-:W-:-:S07]  /*2bed0*/  F2FP.F16.F32.PACK_AB R3, RZ, R3 ;  /* 0x00000003ff03723e */ /* 0x000fce00000000ff */
[----:B------:R0:W-:Y:S02]  /*2bee0*/  @P6 STG.E.U16 desc[UR16][R14.64+0x30], R3 ;  /* 0x000030030e006986 */ /* 0x0001e4000c101510 */
[----:B0-----:R-:W-:Y:S02]  /*2bef0*/  FMUL R3, R20, R2 ;  /* 0x0000000214037220 */ /* 0x001fe40000400000 */
[----:B------:R-:W5:Y:S04]  /*2bf00*/  LDL.LU R20, [R1+0x1dc] ;  /* 0x0001dc0001147983 */ /* 0x000f680000300800 */
[----:B------:R-:W5:Y:S04]  /*2bf10*/  LDL.LU R18, [R1+0x1a0] ;  /* 0x0001a00001127983 */ /* 0x000f680000300800 */
[----:B------:R-:W5:Y:S01]  /*2bf20*/  LDL.LU R19, [R1+0x1a4] ;  /* 0x0001a40001137983 */ /* 0x000f620000300800 */
[----:B------:R-:W-:-:S02]  /*2bf30*/  ISETP.GT.AND P6, PT, R0, 0x19, P5 ;  /* 0x000000190000780c */ /* 0x000fc40002fc4270 */
[----:B------:R-:W-:Y:S01]  /*2bf40*/  F2FP.F16.F32.PACK_AB R3, RZ, R3 ;  /* 0x00000003ff03723e */ /* 0x000fe200000000ff */
[----:B------:R-:W5:Y:S10]  /*2bf50*/  LDL.LU R17, [R1+0x1ac] ;  /* 0x0001ac0001117983 */ /* 0x000f740000300800 */
[----:B------:R0:W-:Y:S01]  /*2bf60*/  @P6 STG.E.U16 desc[UR16][R14.64+0x32], R3 ;  /* 0x000032030e006986 */ /* 0x0001e2000c101510 */
[----:B------:R-:W-:Y:S01]  /*2bf70*/  ISETP.GT.AND P6, PT, R0, 0x10, P1 ;  /* 0x000000100000780c */ /* 0x000fe20000fc4270 */
[----:B0-----:R-:W-:-:S05]  /*2bf80*/  FMUL R3, R235, R2 ;  /* 0x00000002eb037220 */ /* 0x001fca0000400000 */
[----:B------:R-:W-:-:S07]  /*2bf90*/  F2FP.F16.F32.PACK_AB R3, RZ, R3 ;  /* 0x00000003ff03723e */ /* 0x000fce00000000ff */
[----:B------:R0:W-:Y:S01]  /*2bfa0*/  @P6 STG.E.U16 desc[UR16][R6.64+0x20], R3 ;  /* 0x0000200306006986 */ /* 0x0001e2000c101510 */
[----:B------:R-:W-:-:S04]  /*2bfb0*/  IADD3 R4, P6, R6, UR5, RZ ;  /* 0x0000000506047c10 */ /* 0x000fc8000ffde0ff */
[----:B------:R-:W-:Y:S02]  /*2bfc0*/  IADD3.X R5, R7, UR4, RZ, P6, !PT ;  /* 0x0000000407057c10 */ /* 0x000fe4000b7fe4ff */
[----:B------:R-:W-:Y:S01]  /*2bfd0*/  ISETP.GT.AND P6, PT, R0, 0x11, P1 ;  /* 0x000000110000780c */ /* 0x000fe20000fc4270 */
[----:B0-----:R-:W-:-:S05]  /*2bfe0*/  FMUL R3, R234, R2 ;  /* 0x00000002ea037220 */ /* 0x001fca0000400000 */
[----:B------:R-:W-:-:S07]  /*2bff0*/  F2FP.F16.F32.PACK_AB R3, RZ, R3 ;  /* 0x00000003ff03723e */ /* 0x000fce00000000ff */
        /* <DEDUP_REMOVED lines=8> */
[----:B--2---:R-:W-:-:S05]  /*2c080*/  FMUL R3, R232, R2 ;  /* 0x00000002e8037220 */ /* 0x004fca0000400000 */
[----:B------:R-:W-:-:S07]  /*2c090*/  F2FP.F16.F32.PACK_AB R3, RZ, R3 ;  /* 0x00000003ff03723e */ /* 0x000fce00000000ff */
[----:B------:R3:W-:Y:S01]  /*2c0a0*/  @P6 STG.E.U16 desc[UR16][R4.64+0x22], R3 ;  /* 0x0000220304006986 */ /* 0x0007e2000c101510 */
[----:B------:R-:W-:Y:S01]  /*2c0b0*/  ISETP.GT.AND P6, PT, R0, 0x18, P1 ;  /* 0x000000180000780c */ /* 0x000fe20000fc4270 */
[----:B---3--:R-:W-:Y:S02]  /*2c0c0*/  FMUL R3, R23, R2 ;  /* 0x0000000217037220 */ /* 0x008fe40000400000 */
        /* <DEDUP_REMOVED lines=9> */
[----:B-----5:R-:W-:Y:S02]  /*2c160*/  FMUL R3, R21, R2 ;  /* 0x0000000215037220 */ /* 0x020fe40000400000 */
[----:B------:R-:W4:Y:S03]  /*2c170*/  LDL.LU R21, [R1+0x1b8] ;  /* 0x0001b80001157983 */ /* 0x000f260000300800 */
[----:B------:R-:W-:-:S07]  /*2c180*/  F2FP.F16.F32.PACK_AB R3, RZ, R3 ;  /* 0x00000003ff03723e */ /* 0x000fce00000000ff */
[----:B------:R0:W-:Y:S01]  /*2c190*/  @P6 STG.E.U16 desc[UR16][R4.64+0x30], R3 ;  /* 0x0000300304006986 */ /* 0x0001e2000c101510 */
[----:B------:R-:W-:Y:S01]  /*2c1a0*/  ISETP.GT.AND P6, PT, R0, 0x19, P4 ;  /* 0x000000190000780c */ /* 0x000fe200027c4270 */
[----:B0-----:R-:W-:Y:S02]  /*2c1b0*/  FMUL R3, R20, R2 ;  /* 0x0000000214037220 */ /* 0x001fe40000400000 */
[----:B------:R-:W5:Y:S03]  /*2c1c0*/  LDL.LU R20, [R1+0x1bc] ;  /* 0x0001bc0001147983 */ /* 0x000f660000300800 */
[----:B------:R-:W-:Y:S01]  /*2c1d0*/  F2FP.F16.F32.PACK_AB R3, RZ, R3 ;  /* 0x00000003ff03723e */ /* 0x000fe200000000ff */
[----:B------:R-:W5:Y:S06]  /*2c1e0*/  LDL.LU R235, [R1+0x180] ;  /* 0x0001800001eb7983 */ /* 0x000f6c0000300800 */
[----:B------:R0:W-:Y:S01]  /*2c1f0*/  @P6 STG.E.U16 desc[UR16][R4.64+0x32], R3 ;  /* 0x0000320304006986 */ /* 0x0001e2000c101510 */
[----:B------:R-:W-:-:S03]  /*2c200*/  ISETP.GT.AND P6, PT, R0, 0x10, P3 ;  /* 0x000000100000780c */ /* 0x000fc60001fc4270 */
[----:B------:R-:W5:Y:S04]  /*2c210*/  LDL.LU R234, [R1+0x184] ;  /* 0x0001840001ea7983 */ /* 0x000f680000300800 */
[----:B------:R-:W5:Y:S01]  /*2c220*/  LDL.LU R233, [R1+0x188] ;  /* 0x0001880001e97983 */ /* 0x000f620000300800 */
[----:B0-----:R-:W-:-:S03]  /*2c230*/  FMUL R3, R18, R2 ;  /* 0x0000000212037220 */ /* 0x001fc60000400000 */
[----:B------:R-:W5:Y:S02]  /*2c240*/  LDL.LU R232, [R1+0x18c] ;  /* 0x00018c0001e87983 */ /* 0x000f640000300800 */
[----:B------:R-:W-:-:S05]  /*2c250*/  F2FP.F16.F32.PACK_AB R3, RZ, R3 ;  /* 0x00000003ff03723e */ /* 0x000fca00000000ff */
[----:B------:R0:W-:Y:S01]  /*2c260*/  @P6 STG.E.U16 desc[UR16][R10.64+0x20], R3 ;  /* 0x000020030a006986 */ /* 0x0001e2000c101510 */
[----:B------:R-:W-:Y:S01]  /*2c270*/  ISETP.GT.AND P6, PT, R0, 0x11, P3 ;  /* 0x000000110000780c */ /* 0x000fe20001fc4270 */
[----:B0-----:R-:W-:-:S05]  /*2c280*/  FMUL R3, R19, R2 ;  /* 0x0000000213037220 */ /* 0x001fca0000400000 */
[----:B------:R-:W-:-:S07]  /*2c290*/  F2FP.F16.F32.PACK_AB R3, RZ, R3 ;  /* 0x00000003ff03723e */ /* 0x000fce00000000ff */
[----:B------:R0:W-:Y:S04]  /*2c2a0*/  @P6 STG.E.U16 desc[UR16][R10.64+0x22], R3 ;  /* 0x000022030a006986 */ /* 0x0001e8000c101510 */
[----:B0-----:R-:W2:Y:S01]  /*2c2b0*/  LDL.LU R3, [R1+0x1a8] ;  /* 0x0001a80001037983 */ /* 0x001ea20000300800 */
[----:B------:R-:W-:-:S04]  /*2c2c0*/  IADD3 R18, P6, R10, UR5, RZ ;  /* 0x000000050a127c10 */ /* 0x000fc8000ffde0ff */
[----:B------:R-:W-:Y:S02]  /*2c2d0*/  IADD3.X R19, R11, UR4, RZ, P6, !PT ;  /* 0x000000040b137c10 */ /* 0x000fe4000b7fe4ff */
[----:B------:R-:W-:Y:S01]  /*2c2e0*/  ISETP.GT.AND P6, PT, R0, 0x10, P2 ;  /* 0x000000100000780c */ /* 0x000fe200017c4270 */
[----:B--2---:R-:W-:-:S05]  /*2c2f0*/  FMUL R3, R3, R2 ;  /* 0x0000000203037220 */ /* 0x004fca0000400000 */
[----:B------:R-:W-:-:S07]  /*2c300*/  F2FP.F16.F32.PACK_AB R3, RZ, R3 ;  /* 0x00000003ff03723e */ /* 0x000fce00000000ff */
[----:B------:R0:W-:Y:S01]  /*2c310*/  @P6 STG.E.U16 desc[UR16][R18.64+0x20], R3 ;  /* 0x0000200312006986 */ /* 0x0001e2000c101510 */
[----:B------:R-:W-:Y:S01]  /*2c320*/  ISETP.GT.AND P6, PT, R0, 0x11, P2 ;  /* 0x000000110000780c */ /* 0x000fe200017c4270 */
[----:B0-----:R-:W-:-:S05]  /*2c330*/  FMUL R3, R17, R2 ;  /* 0x0000000211037220 */ /* 0x001fca0000400000 */
        /* <DEDUP_REMOVED lines=8> */
[----:B---3--:R-:W-:Y:S02]  /*2c3c0*/  FMUL R3, R22, R2 ;  /* 0x0000000216037220 */ /* 0x008fe40000400000 */
[----:B------:R-:W3:Y:S03]  /*2c3d0*/  LDL.LU R22, [R1+0x194] ;  /* 0x0001940001167983 */ /* 0x000ee60000300800 */
[----:B------:R-:W-:-:S07]  /*2c3e0*/  F2FP.F16.F32.PACK_AB R3, RZ, R3 ;  /* 0x00000003ff03723e */ /* 0x000fce00000000ff */
[----:B------:R4:W-:Y:S01]  /*2c3f0*/  @P6 STG.E.U16 desc[UR16][R10.64+0x32], R3 ;  /* 0x000032030a006986 */ /* 0x0009e2000c101510 */
[----:B------:R-:W-:Y:S01]  /*2c400*/  ISETP.GT.AND P6, PT, R0, 0x18, P2 ;  /* 0x000000180000780c */ /* 0x000fe200017c4270 */
[----:B----4-:R-:W-:Y:S02]  /*2c410*/  FMUL R3, R21, R2 ;  /* 0x0000000215037220 */ /* 0x010fe40000400000 */
[----:B------:R-:W4:Y:S03]  /*2c420*/  LDL.LU R21, [R1+0x198] ;  /* 0x0001980001157983 */ /* 0x000f260000300800 */
[----:B------:R-:W-:-:S07]  /*2c430*/  F2FP.F16.F32.PACK_AB R3, RZ, R3 ;  /* 0x00000003ff03723e */ /* 0x000fce00000000ff */
[----:B------:R5:W-:Y:S02]  /*2c440*/  @P6 STG.E.U16 desc[UR16][R8.64+0x30], R3 ;  /* 0x0000300308006986 */ /* 0x000be4000c101510 */
[-C--:B-----5:R-:W-:Y:S02]  /*2c450*/  FMUL R3, R20, R2.reuse ;  /* 0x0000000214037220 */ /* 0x0a0fe40000400000 */
[----:B------:R-:W5:Y:S01]  /*2c460*/  LDL.LU R20, [R1+0x19c] ;  /* 0x00019c0001147983 */ /* 0x000f620000300800 */
[C---:B------:R-:W-:Y:S02]  /*2c470*/  ISETP.GT.AND P6, PT, R0.reuse, 0x19, P2 ;  /* 0x000000190000780c */ /* 0x040fe400017c4270 */
[----:B------:R-:W-:Y:S01]  /*2c480*/  F2FP.F16.F32.PACK_AB R3, RZ, R3 ;  /* 0x00000003ff03723e */ /* 0x000fe200000000ff */
[----:B------:R-:W5:Y:S04]  /*2c490*/  LDL.LU R18, [R1+0x164] ;  /* 0x0001640001127983 */ /* 0x000f680000300800 */
[----:B------:R-:W5:Y:S04]  /*2c4a0*/  LDL.LU R19, [R1+0x168] ;  /* 0x0001680001137983 */ /* 0x000f680000300800 */
[----:B------:R-:W5:Y:S04]  /*2c4b0*/  LDL.LU R17, [R1+0x16c] ;  /* 0x00016c0001117983 */ /* 0x000f680000300800 */
[----:B------:R0:W-:Y:S01]  /*2c4c0*/  @P6 STG.E.U16 desc[UR16][R8.64+0x32], R3 ;  /* 0x0000320308006986 */ /* 0x0001e2000c101510 */
        /* <DEDUP_REMOVED lines=17> */
[----:B--2---:R-:W-:Y:S02]  /*2c5e0*/  FMUL R3, R23, R2 ;  /* 0x0000000217037220 */ /* 0x004fe40000400000 */
        /* <DEDUP_REMOVED lines=12> */
[----:B------:R5:W-:Y:S01]  /*2c6b0*/  @P6 STG.E.U16 desc[UR16][R14.64+0x50], R3 ;  /* 0x000050030e006986 */ /* 0x000be2000c101510 */
[----:B------:R-:W-:Y:S01]  /*2c6c0*/  ISETP.GT.AND P6, PT, R0, 0x29, P5 ;  /* 0x000000290000780c */ /* 0x000fe20002fc4270 */
[-C--:B-----5:R-:W-:Y:S02]  /*2c6d0*/  FMUL R3, R20, R2.reuse ;  /* 0x0000000214037220 */ /* 0x0a0fe40000400000 */
[----:B------:R-:W5:Y:S03]  /*2c6e0*/  LDL.LU R20, [R1+0x17c] ;  /* 0x00017c0001147983 */ /* 0x000f660000300800 */
[----:B------:R-:W-:Y:S01]  /*2c6f0*/  F2FP.F16.F32.PACK_AB R3, RZ, R3 ;  /* 0x00000003ff03723e */ /* 0x000fe200000000ff */
[----:B------:R-:W5:Y:S04]  /*2c700*/  LDL.LU R235, [R1+0x140] ;  /* 0x0001400001eb7983 */ /* 0x000f680000300800 */
[----:B------:R-:W5:Y:S04]  /*2c710*/  LDL.LU R234, [R1+0x144] ;  /* 0x0001440001ea7983 */ /* 0x000f680000300800 */
[----:B------:R-:W5:Y:S04]  /*2c720*/  LDL.LU R233, [R1+0x148] ;  /* 0x0001480001e97983 */ /* 0x000f680000300800 */
[----:B------:R-:W5:Y:S04]  /*2c730*/  LDL.LU R232, [R1+0x14c] ;  /* 0x00014c0001e87983 */ /* 0x000f680000300800 */
[----:B------:R0:W-:Y:S04]  /*2c740*/  @P6 STG.E.U16 desc[UR16][R14.64+0x52], R3 ;  /* 0x000052030e006986 */ /* 0x0001e8000c101510 */
[----:B0-----:R-:W2:Y:S01]  /*2c750*/  LDL.LU R3, [R1+0x160] ;  /* 0x0001600001037983 */ /* 0x001ea20000300800 */
        /* <DEDUP_REMOVED lines=390> */
[-C--:B-----5:R-:W-:Y:S02]  /*2dfc0*/  FMUL R3, R20, R2.reuse ;  /* 0x0000000214037220 */ /* 0x0a0fe40000400000 */
[----:B------:R-:W4:Y:S03]  /*2dfd0*/  LDL.LU R20, [R1+0x3c] ;  /* 0x00003c0001147983 */ /* 0x000f260000300800 */
[----:B------:R-:W-:Y:S01]  /*2dfe0*/  F2FP.F16.F32.PACK_AB R3, RZ, R3 ;  /* 0x00000003ff03723e */ /* 0x000fe200000000ff */
[----:B------:R-:W5:Y:S04]  /*2dff0*/  LDL.LU R235, [R1] ;  /* 0x0000000001eb7983 */ /* 0x000f680000300800 */
        /* <DEDUP_REMOVED lines=36> */
[----:B------:R4:W-:Y:S02]  /*2e240*/  @P6 STG.E.U16 desc[UR16][R8.64+0xb0], R3 ;  /* 0x0000b00308006986 */ /* 0x0009e4000c101510 */
[----:B----4-:R-:W-:Y:S02]  /*2e250*/  FMUL R3, R20, R2 ;  /* 0x0000000214037220 */ /* 0x010fe40000400000 */
[----:B------:R-:W4:Y:S01]  /*2e260*/  LDL.LU R20, [R1+0x1c] ;  /* 0x00001c0001147983 */ /* 0x000f220000300800 */
[----:B------:R-:W-:Y:S02]  /*2e270*/  ISETP.GT.AND P6, PT, R0, 0x59, P2 ;  /* 0x000000590000780c */ /* 0x000fe400017c4270 */
[----:B------:R-:W-:-:S11]  /*2e280*/  F2FP.F16.F32.PACK_AB R3, RZ, R3 ;  /* 0x00000003ff03723e */ /* 0x000fd600000000ff */
[----:B------:R5:W-:Y:S01]  /*2e290*/  @P6 STG.E.U16 desc[UR16][R8.64+0xb2], R3 ;  /* 0x0000b20308006986 */ /* 0x000be2000c101510 */
[----:B------:R-:W-:Y:S01]  /*2e2a0*/  ISETP.GT.AND P6, PT, R0, 0x60, P0 ;  /* 0x000000600000780c */ /* 0x000fe200007c4270 */
[----:B-----5:R-:W-:-:S05]  /*2e2b0*/  FMUL R3, R235, R2 ;  /* 0x00000002eb037220 */ /* 0x020fca0000400000 */
        /* <DEDUP_REMOVED lines=19> */
[----:B------:R-:W-:-:S05]  /*2e3f0*/  FMUL R224, R224, R2 ;  /* 0x00000002e0e07220 */ /* 0x000fca0000400000 */
[----:B------:R-:W-:Y:S01]  /*2e400*/  F2FP.F16.F32.PACK_AB R224, RZ, R224 ;  /* 0x000000e0ffe0723e */ /* 0x000fe200000000ff */
[----:B------:R-:W-:-:S05]  /*2e410*/  FMUL R225, R225, R2 ;  /* 0x00000002e1e17220 */ /* 0x000fca0000400000 */
[----:B------:R-:W-:Y:S01]  /*2e420*/  F2FP.F16.F32.PACK_AB R225, RZ, R225 ;  /* 0x000000e1ffe1723e */ /* 0x000fe200000000ff */
[----:B------:R-:W-:-:S05]  /*2e430*/  FMUL R226, R226, R2 ;  /* 0x00000002e2e27220 */ /* 0x000fca0000400000 */
[----:B------:R-:W-:Y:S01]  /*2e440*/  F2FP.F16.F32.PACK_AB R226, RZ, R226 ;  /* 0x000000e2ffe2723e */ /* 0x000fe200000000ff */
[----:B------:R-:W-:-:S05]  /*2e450*/  FMUL R227, R227, R2 ;  /* 0x00000002e3e37220 */ /* 0x000fca0000400000 */
[----:B------:R-:W-:Y:S01]  /*2e460*/  F2FP.F16.F32.PACK_AB R227, RZ, R227 ;  /* 0x000000e3ffe3723e */ /* 0x000fe200000000ff */
[-C--:B------:R-:W-:Y:S01]  /*2e470*/  FMUL R228, R228, R2.reuse ;  /* 0x00000002e4e47220 */ /* 0x080fe20000400000 */
[----:B--2---:R-:W-:-:S05]  /*2e480*/  FMUL R3, R22, R2 ;  /* 0x0000000216037220 */ /* 0x004fca0000400000 */
[----:B------:R-:W-:-:S05]  /*2e490*/  F2FP.F16.F32.PACK_AB R3, RZ, R3 ;  /* 0x00000003ff03723e */ /* 0x000fca00000000ff */
[----:B------:R3:W-:Y:S01]  /*2e4a0*/  @P6 STG.E.U16 desc[UR16][R12.64+0xd2], R3 ;  /* 0x0000d2030c006986 */ /* 0x0007e2000c101510 */
[----:B------:R-:W-:Y:S01]  /*2e4b0*/  ISETP.GT.AND P6, PT, R0, 0x68, P5 ;  /* 0x000000680000780c */ /* 0x000fe20002fc4270 */
[----:B---3--:R-:W-:-:S05]  /*2e4c0*/  FMUL R3, R21, R2 ;  /* 0x0000000215037220 */ /* 0x008fca0000400000 */
[----:B------:R-:W-:-:S07]  /*2e4d0*/  F2FP.F16.F32.PACK_AB R3, RZ, R3 ;  /* 0x00000003ff03723e */ /* 0x000fce00000000ff */
[----:B------:R4:W-:Y:S01]  /*2e4e0*/  @P6 STG.E.U16 desc[UR16][R14.64+0xd0], R3 ;  /* 0x0000d0030e006986 */ /* 0x0009e2000c101510 */
[----:B------:R-:W-:Y:S01]  /*2e4f0*/  ISETP.GT.AND P6, PT, R0, 0x69, P5 ;  /* 0x000000690000780c */ /* 0x000fe20002fc4270 */
[----:B----4-:R-:W-:-:S05]  /*2e500*/  FMUL R3, R20, R2 ;  /* 0x0000000214037220 */ /* 0x010fca0000400000 */
[----:B------:R-:W-:-:S07]  /*2e510*/  F2FP.F16.F32.PACK_AB R3, RZ, R3 ;  /* 0x00000003ff03723e */ /* 0x000fce00000000ff */
[----:B------:R0:W-:Y:S01]  /*2e520*/  @P6 STG.E.U16 desc[UR16][R14.64+0xd2], R3 ;  /* 0x0000d2030e006986 */ /* 0x0001e2000c101510 */
[----:B------:R-:W-:Y:S02]  /*2e530*/  ISETP.GT.AND P6, PT, R0, 0x60, P1 ;  /* 0x000000600000780c */ /* 0x000fe40000fc4270 */
[----:B0-----:R-:W-:-:S11]  /*2e540*/  PRMT R3, R224, 0x7610, R3 ;  /* 0x00007610e0037816 */ /* 0x001fd60000000003 */
[----:B------:R0:W-:Y:S01]  /*2e550*/  @P6 STG.E.U16 desc[UR16][R6.64+0xc0], R3 ;  /* 0x0000c00306006986 */ /* 0x0001e2000c101510 */
[----:B------:R-:W-:Y:S02]  /*2e560*/  ISETP.GT.AND P6, PT, R0, 0x61, P1 ;  /* 0x000000610000780c */ /* 0x000fe40000fc4270 */
[----:B0-----:R-:W-:-:S11]  /*2e570*/  PRMT R3, R225, 0x7610, R3 ;  /* 0x00007610e1037816 */ /* 0x001fd60000000003 */
[----:B------:R-:W-:Y:S01]  /*2e580*/  @P6 STG.E.U16 desc[UR16][R6.64+0xc2], R3 ;  /* 0x0000c20306006986 */ /* 0x000fe2000c101510 */
[----:B------:R-:W-:-:S13]  /*2e590*/  ISETP.GT.AND P6, PT, R0, 0x60, P4 ;  /* 0x000000600000780c */ /* 0x000fda00027c4270 */
[----:B------:R-:W-:Y:S01]  /*2e5a0*/  @P6 STG.E.U16 desc[UR16][R4.64+0xc0], R226 ;  /* 0x0000c0e204006986 */ /* 0x000fe2000c101510 */
[----:B------:R-:W-:Y:S02]  /*2e5b0*/  ISETP.GT.AND P6, PT, R0, 0x61, P4 ;  /* 0x000000610000780c */ /* 0x000fe400027c4270 */
[----:B------:R-:W-:-:S11]  /*2e5c0*/  F2FP.F16.F32.PACK_AB R228, RZ, R228 ;  /* 0x000000e4ffe4723e */ /* 0x000fd600000000ff */
[----:B------:R-:W-:Y:S01]  /*2e5d0*/  @P6 STG.E.U16 desc[UR16][R4.64+0xc2], R227 ;  /* 0x0000c2e304006986 */ /* 0x000fe2000c101510 */
[----:B------:R-:W-:Y:S01]  /*2e5e0*/  ISETP.GT.AND P6, PT, R0, 0x68, P1 ;  /* 0x000000680000780c */ /* 0x000fe20000fc4270 */
[----:B------:R-:W-:-:S12]  /*2e5f0*/  FMUL R229, R229, R2 ;  /* 0x00000002e5e57220 */ /* 0x000fd80000400000 */
[----:B------:R-:W-:Y:S01]  /*2e600*/  @P6 STG.E.U16 desc[UR16][R6.64+0xd0], R228 ;  /* 0x0000d0e406006986 */ /* 0x000fe2000c101510 */
[----:B------:R-:W-:Y:S02]  /*2e610*/  ISETP.GT.AND P6, PT, R0, 0x69, P1 ;  /* 0x000000690000780c */ /* 0x000fe40000fc4270 */
[----:B------:R-:W-:Y:S01]  /*2e620*/  F2FP.F16.F32.PACK_AB R229, RZ, R229 ;  /* 0x000000e5ffe5723e */ /* 0x000fe200000000ff */
[----:B------:R-:W-:-:S10]  /*2e630*/  FMUL R230, R230, R2 ;  /* 0x00000002e6e67220 */ /* 0x000fd40000400000 */
        /* <DEDUP_REMOVED lines=729> */
[C---:B------:R-:W-:Y:S02]  /*313d0*/  ISETP.GT.AND P6, PT, R0.reuse, 0xe8, P0 ;  /* 0x000000e80000780c */ /* 0x040fe400007c4270 */
[----:B------:R-:W-:Y:S02]  /*313e0*/  ISETP.GT.AND P0, PT, R0, 0xe9, P0 ;  /* 0x000000e90000780c */ /* 0x000fe40000704270 */
[----:B------:R-:W-:Y:S01]  /*313f0*/  F2FP.F16.F32.PACK_AB R45, RZ, R45 ;  /* 0x0000002dff2d723e */ /* 0x000fe200000000ff */
[-C--:B------:R-:W-:Y:S01]  /*31400*/  FMUL R44, R44, R2.reuse ;  /* 0x000000022c2c7220 */ /* 0x080fe20000400000 */
[----:B------:R-:W-:-:S09]  /*31410*/  FMUL R46, R46, R2 ;  /* 0x000000022e2e7220 */ /* 0x000fd20000400000 */
[----:B------:R-:W-:Y:S01]  /*31420*/  @P0 STG.E.U16 desc[UR16][R12.64+0x1d2], R45 ;  /* 0x0001d22d0c000986 */ /* 0x000fe2000c101510 */
[C---:B------:R-:W-:Y:S02]  /*31430*/  ISETP.GT.AND P0, PT, R0.reuse, 0xe8, P5 ;  /* 0x000000e80000780c */ /* 0x040fe40002f04270 */
[----:B------:R-:W-:Y:S02]  /*31440*/  F2FP.F16.F32.PACK_AB R44, RZ, R44 ;  /* 0x0000002cff2c723e */ /* 0x000fe400000000ff */
[----:B------:R-:W-:Y:S02]  /*31450*/  F2FP.F16.F32.PACK_AB R46, RZ, R46 ;  /* 0x0000002eff2e723e */ /* 0x000fe400000000ff */
[----:B------:R-:W-:Y:S01]  /*31460*/  ISETP.GT.AND P5, PT, R0, 0xe9, P5 ;  /* 0x000000e90000780c */ /* 0x000fe20002fa4270 */
[----:B------:R0:W-:Y:S01]  /*31470*/  @P6 STG.E.U16 desc[UR16][R12.64+0x1d0], R44 ;  /* 0x0001d02c0c006986 */ /* 0x0001e2000c101510 */
[-C--:B------:R-:W-:Y:S01]  /*31480*/  FMUL R47, R47, R2.reuse ;  /* 0x000000022f2f7220 */ /* 0x080fe20000400000 */
[----:B------:R-:W-:-:S04]  /*31490*/  FMUL R32, R32, R2 ;  /* 0x0000000220207220 */ /* 0x000fc80000400000 */
[----:B------:R-:W-:Y:S01]  /*314a0*/  @P0 STG.E.U16 desc[UR16][R14.64+0x1d0], R46 ;  /* 0x0001d02e0e000986 */ /* 0x000fe2000c101510 */
[----:B------:R-:W-:Y:S02]  /*314b0*/  ISETP.GT.AND P0, PT, R0, 0xe0, P1 ;  /* 0x000000e00000780c */ /* 0x000fe40000f04270 */
[----:B------:R-:W-:Y:S02]  /*314c0*/  F2FP.F16.F32.PACK_AB R47, RZ, R47 ;  /* 0x0000002fff2f723e */ /* 0x000fe400000000ff */
[----:B------:R-:W-:-:S03]  /*314d0*/  F2FP.F16.F32.PACK_AB R32, RZ, R32 ;  /* 0x00000020ff20723e */ /* 0x000fc600000000ff */
[----:B------:R-:W-:Y:S01]  /*314e0*/  @P5 STG.E.U16 desc[UR16][R14.64+0x1d2], R47 ;  /* 0x0001d22f0e005986 */ /* 0x000fe2000c101510 */
[----:B------:R-:W-:Y:S01]  /*314f0*/  ISETP.GT.AND P5, PT, R0, 0xe1, P1 ;  /* 0x000000e10000780c */ /* 0x000fe20000fa4270 */
[----:B------:R-:W-:-:S04]  /*31500*/  FMUL R33, R33, R2 ;  /* 0x0000000221217220 */ /* 0x000fc80000400000 */
[----:B------:R-:W-:Y:S01]  /*31510*/  @P0 STG.E.U16 desc[UR16][R6.64+0x1c0], R32 ;  /* 0x0001c02006000986 */ /* 0x000fe2000c101510 */
[----:B------:R-:W-:Y:S01]  /*31520*/  ISETP.GT.AND P0, PT, R0, 0xe0, P4 ;  /* 0x000000e00000780c */ /* 0x000fe20002704270 */
[----:B------:R-:W-:Y:S01]  /*31530*/  FMUL R34, R34, R2 ;  /* 0x0000000222227220 */ /* 0x000fe20000400000 */
[----:B------:R-:W-:-:S04]  /*31540*/  F2FP.F16.F32.PACK_AB R33, RZ, R33 ;  /* 0x00000021ff21723e */ /* 0x000fc800000000ff */
[----:B------:R-:W-:Y:S01]  /*31550*/  F2FP.F16.F32.PACK_AB R34, RZ, R34 ;  /* 0x00000022ff22723e */ /* 0x000fe200000000ff */
[----:B------:R-:W-:Y:S01]  /*31560*/  @P5 STG.E.U16 desc[UR16][R6.64+0x1c2], R33 ;  /* 0x0001c22106005986 */ /* 0x000fe2000c101510 */
[----:B------:R-:W-:Y:S01]  /*31570*/  ISETP.GT.AND P5, PT, R0, 0xe1, P4 ;  /* 0x000000e10000780c */ /* 0x000fe200027a4270 */
[----:B------:R-:W-:-:S04]  /*31580*/  FMUL R35, R35, R2 ;  /* 0x0000000223237220 */ /* 0x000fc80000400000 */
[----:B------:R-:W-:Y:S01]  /*31590*/  @P0 STG.E.U16 desc[UR16][R4.64+0x1c0], R34 ;  /* 0x0001c02204000986 */ /* 0x000fe2000c101510 */
[C---:B------:R-:W-:Y:S02]  /*315a0*/  ISETP.GT.AND P0, PT, R0.reuse, 0xe8, P1 ;  /* 0x000000e80000780c */ /* 0x040fe40000f04270 */
[----:B------:R-:W-:Y:S01]  /*315b0*/  ISETP.GT.AND P1, PT, R0, 0xe9, P1 ;  /* 0x000000e90000780c */ /* 0x000fe20000f24270 */
[-C--:B------:R-:W-:Y:S01]  /*315c0*/  FMUL R36, R36, R2.reuse ;  /* 0x0000000224247220 */ /* 0x080fe20000400000 */
[----:B------:R-:W-:Y:S01]  /*315d0*/  F2FP.F16.F32.PACK_AB R35, RZ, R35 ;  /* 0x00000023ff23723e */ /* 0x000fe200000000ff */
[----:B------:R-:W-:-:S03]  /*315e0*/  FMUL R37, R37, R2 ;  /* 0x0000000225257220 */ /* 0x000fc60000400000 */
[----:B------:R-:W-:Y:S01]  /*315f0*/  F2FP.F16.F32.PACK_AB R36, RZ, R36 ;  /* 0x00000024ff24723e */ /* 0x000fe200000000ff */
[----:B------:R-:W-:Y:S01]  /*31600*/  @P5 STG.E.U16 desc[UR16][R4.64+0x1c2], R35 ;  /* 0x0001c22304005986 */ /* 0x000fe2000c101510 */
[----:B------:R-:W-:Y:S02]  /*31610*/  F2FP.F16.F32.PACK_AB R37, RZ, R37 ;  /* 0x00000025ff25723e */ /* 0x000fe400000000ff */
[----:B------:R-:W-:-:S03]  /*31620*/  ISETP.GT.AND P5, PT, R0, 0xe8, P4 ;  /* 0x000000e80000780c */ /* 0x000fc600027a4270 */
[----:B0-----:R-:W-:Y:S01]  /*31630*/  @P1 MOV R12, R6 ;  /* 0x00000006000c1202 */ /* 0x001fe20000000f00 */
[----:B------:R-:W-:Y:S02]  /*31640*/  @P1 IMAD.MOV.U32 R13, RZ, RZ, R7 ;  /* 0x000000ffff0d1224 */ /* 0x000fe400078e0007 */
[----:B------:R-:W-:Y:S01]  /*31650*/  FMUL R38, R38, R2 ;  /* 0x0000000226267220 */ /* 0x000fe20000400000 */
[----:B------:R-:W-:Y:S01]  /*31660*/  @P0 STG.E.U16 desc[UR16][R6.64+0x1d0], R36 ;  /* 0x0001d02406000986 */ /* 0x000fe2000c101510 */
[----:B------:R-:W-:-:S03]  /*31670*/  ISETP.GT.AND P4, PT, R0, 0xe9, P4 ;  /* 0x000000e90000780c */ /* 0x000fc60002784270 */
[----:B------:R-:W-:Y:S01]  /*31680*/  @P1 STG.E.U16 desc[UR16][R12.64+0x1d2], R37 ;  /* 0x0001d2250c001986 */ /* 0x000fe2000c101510 */
[----:B------:R-:W-:Y:S01]  /*31690*/  ISETP.GT.AND P1, PT, R0, 0xe0, P3 ;  /* 0x000000e00000780c */ /* 0x000fe20001f24270 */
[----:B------:R-:W-:Y:S01]  /*316a0*/  FMUL R39, R39, R2 ;  /* 0x0000000227277220 */ /* 0x000fe20000400000 */
[----:B------:R-:W-:Y:S01]  /*316b0*/  F2FP.F16.F32.PACK_AB R38, RZ, R38 ;  /* 0x00000026ff26723e */ /* 0x000fe200000000ff */
[----:B------:R-:W-:Y:S01]  /*316c0*/  FMUL R24, R24, R2 ;  /* 0x0000000218187220 */ /* 0x000fe20000400000 */
[C---:B------:R-:W-:Y:S02]  /*316d0*/  ISETP.GT.AND P0, PT, R0.reuse, 0xe1, P3 ;  /* 0x000000e10000780c */ /* 0x040fe40001f04270 */
[----:B------:R-:W-:Y:S01]  /*316e0*/  F2FP.F16.F32.PACK_AB R39, RZ, R39 ;  /* 0x00000027ff27723e */ /* 0x000fe200000000ff */
[----:B------:R-:W-:Y:S01]  /*316f0*/  @P5 STG.E.U16 desc[UR16][R4.64+0x1d0], R38 ;  /* 0x0001d02604005986 */ /* 0x000fe2000c101510 */
[----:B------:R-:W-:Y:S02]  /*31700*/  F2FP.F16.F32.PACK_AB R24, RZ, R24 ;  /* 0x00000018ff18723e */ /* 0x000fe400000000ff */
[----:B------:R-:W-:Y:S01]  /*31710*/  ISETP.GT.AND P5, PT, R0, 0xe0, P2 ;  /* 0x000000e00000780c */ /* 0x000fe200017a4270 */
[-C--:B------:R-:W-:Y:S01]  /*31720*/  FMUL R25, R25, R2.reuse ;  /* 0x0000000219197220 */ /* 0x080fe20000400000 */
[----:B------:R0:W-:Y:S01]  /*31730*/  @P4 STG.E.U16 desc[UR16][R4.64+0x1d2], R39 ;  /* 0x0001d22704004986 */ /* 0x0001e2000c101510 */
[----:B------:R-:W-:-:S03]  /*31740*/  FMUL R26, R26, R2 ;  /* 0x000000021a1a7220 */ /* 0x000fc60000400000 */
[----:B------:R-:W-:Y:S01]  /*31750*/  @P1 STG.E.U16 desc[UR16][R10.64+0x1c0], R24 ;  /* 0x0001c0180a001986 */ /* 0x000fe2000c101510 */
[C---:B------:R-:W-:Y:S02]  /*31760*/  ISETP.GT.AND P1, PT, R0.reuse, 0xe1, P2 ;  /* 0x000000e10000780c */ /* 0x040fe40001724270 */
[----:B------:R-:W-:Y:S02]  /*31770*/  F2FP.F16.F32.PACK_AB R25, RZ, R25 ;  /* 0x00000019ff19723e */ /* 0x000fe400000000ff */
[C---:B------:R-:W-:Y:S01]  /*31780*/  ISETP.GT.AND P4, PT, R0.reuse, 0xe8, P2 ;  /* 0x000000e80000780c */ /* 0x040fe20001784270 */
[----:B------:R-:W-:Y:S01]  /*31790*/  FMUL R27, R27, R2 ;  /* 0x000000021b1b7220 */ /* 0x000fe20000400000 */
[----:B------:R-:W-:Y:S01]  /*317a0*/  F2FP.F16.F32.PACK_AB R26, RZ, R26 ;  /* 0x0000001aff1a723e */ /* 0x000fe200000000ff */
[----:B0-----:R-:W-:Y:S01]  /*317b0*/  @P5 IMAD.MOV.U32 R5, RZ, RZ, R9 ;  /* 0x000000ffff055224 */ /* 0x001fe200078e0009 */
[----:B------:R-:W-:Y:S01]  /*317c0*/  @P5 MOV R4, R8 ;  /* 0x0000000800045202 */ /* 0x000fe20000000f00 */
[----:B------:R-:W-:Y:S01]  /*317d0*/  @P0 STG.E.U16 desc[UR16][R10.64+0x1c2], R25 ;  /* 0x0001c2190a000986 */ /* 0x000fe2000c101510 */
[----:B------:R-:W-:-:S02]  /*317e0*/  ISETP.GT.AND P0, PT, R0, 0xe8, P3 ;  /* 0x000000e80000780c */ /* 0x000fc40001f04270 */
[C---:B------:R-:W-:Y:S01]  /*317f0*/  ISETP.GT.AND P3, PT, R0.reuse, 0xe9, P3 ;  /* 0x000000e90000780c */ /* 0x040fe20001f64270 */
[----:B------:R0:W-:Y:S01]  /*31800*/  @P5 STG.E.U16 desc[UR16][R4.64+0x1c0], R26 ;  /* 0x0001c01a04005986 */ /* 0x0001e2000c101510 */
[----:B------:R-:W-:Y:S01]  /*31810*/  ISETP.GT.AND P2, PT, R0, 0xe9, P2 ;  /* 0x000000e90000780c */ /* 0x000fe20001744270 */
[-C--:B------:R-:W-:Y:S01]  /*31820*/  FMUL R28, R28, R2.reuse ;  /* 0x000000021c1c7220 */ /* 0x080fe20000400000 */
[-C--:B------:R-:W-:Y:S01]  /*31830*/  FMUL R29, R29, R2.reuse ;  /* 0x000000021d1d7220 */ /* 0x080fe20000400000 */
[----:B------:R-:W-:Y:S01]  /*31840*/  F2FP.F16.F32.PACK_AB R27, RZ, R27 ;  /* 0x0000001bff1b723e */ /* 0x000fe200000000ff */
[-C--:B------:R-:W-:Y:S01]  /*31850*/  FMUL R30, R30, R2.reuse ;  /* 0x000000021e1e7220 */ /* 0x080fe20000400000 */
[----:B------:R-:W-:Y:S01]  /*31860*/  FMUL R31, R31, R2 ;  /* 0x000000021f1f7220 */ /* 0x000fe20000400000 */
[----:B------:R-:W-:Y:S02]  /*31870*/  F2FP.F16.F32.PACK_AB R28, RZ, R28 ;  /* 0x0000001cff1c723e */ /* 0x000fe400000000ff */
[----:B0-----:R-:W-:Y:S01]  /*31880*/  @P1 MOV R4, R8 ;  /* 0x0000000800041202 */ /* 0x001fe20000000f00 */
[----:B------:R-:W-:Y:S01]  /*31890*/  @P1 IMAD.MOV.U32 R5, RZ, RZ, R9 ;  /* 0x000000ffff051224 */ /* 0x000fe200078e0009 */
[----:B------:R-:W-:-:S02]  /*318a0*/  F2FP.F16.F32.PACK_AB R29, RZ, R29 ;  /* 0x0000001dff1d723e */ /* 0x000fc400000000ff */
[----:B------:R-:W-:Y:S02]  /*318b0*/  F2FP.F16.F32.PACK_AB R30, RZ, R30 ;  /* 0x0000001eff1e723e */ /* 0x000fe400000000ff */
[----:B------:R0:W-:Y:S01]  /*318c0*/  @P1 STG.E.U16 desc[UR16][R4.64+0x1c2], R27 ;  /* 0x0001c21b04001986 */ /* 0x0001e2000c101510 */
[----:B------:R-:W-:-:S03]  /*318d0*/  F2FP.F16.F32.PACK_AB R31, RZ, R31 ;  /* 0x0000001fff1f723e */ /* 0x000fc600000000ff */
[----:B------:R1:W-:Y:S04]  /*318e0*/  @P0 STG.E.U16 desc[UR16][R10.64+0x1d0], R28 ;  /* 0x0001d01c0a000986 */ /* 0x0003e8000c101510 */
[----:B------:R1:W-:Y:S01]  /*318f0*/  @P3 STG.E.U16 desc[UR16][R10.64+0x1d2], R29 ;  /* 0x0001d21d0a003986 */ /* 0x0003e2000c101510 */
[----:B0-----:R-:W-:Y:S01]  /*31900*/  @P4 MOV R4, R8 ;  /* 0x0000000800044202 */ /* 0x001fe20000000f00 */
[----:B------:R-:W-:-:S05]  /*31910*/  @P4 IMAD.MOV.U32 R5, RZ, RZ, R9 ;  /* 0x000000ffff054224 */ /* 0x000fca00078e0009 */
[----:B------:R1:W-:Y:S04]  /*31920*/  @P4 STG.E.U16 desc[UR16][R4.64+0x1d0], R30 ;  /* 0x0001d01e04004986 */ /* 0x0003e8000c101510 */
[----:B------:R1:W-:Y:S02]  /*31930*/  @P2 STG.E.U16 desc[UR16][R8.64+0x1d2], R31 ;  /* 0x0001d21f08002986 */ /* 0x0003e4000c101510 */
.L_x_744:
[----:B------:R-:W-:Y:S05]  /*31940*/  BSYNC B0 ;  /* 0x0000000000007941 */ /* 0x000fea0003800000 */
.L_x_32:
[----:B01----:R-:W2:Y:S04]  /*31950*/  LDL.LU R5, [R1+0x29c] ;  /* 0x00029c0001057983 */ /* 0x003ea80000300800 */
[----:B------:R-:W2:Y:S01]  /*31960*/  LDL.LU R4, [R1+0x2b0] ;  /* 0x0002b00001047983 */ /* 0x000ea20000300800 */
[----:B------:R-:W-:Y:S01]  /*31970*/  ULDC UR4, c[0x0][0xc] ;  /* 0x0000030000047ab9 */ /* 0x000fe20000000800 */
[----:B------:R-:W-:Y:S01]  /*31980*/  ULDC UR5, c[0x0][0x10] ;  /* 0x0000040000057ab9 */ /* 0x000fe20000000800 */
[----:B------:R-:W2:Y:S01]  /*31990*/  LDC R3, c[0x0][0x14] ;  /* 0x00000500ff037b82 */ /* 0x000ea20000000800 */
[----:B------:R-:W-:Y:S01]  /*319a0*/  UIMAD.WIDE.U32 UR4, UR4, UR5, URZ ;  /* 0x00000005040472a5 */ /* 0x000fe2000f8e003f */
[----:B------:R-:W-:-:S05]  /*319b0*/  PRMT R0, RZ, 0x7610, R0 ;  /* 0x00007610ff007816 */ /* 0x000fca0000000000 */
[----:B--2---:R-:W-:-:S04]  /*319c0*/  IMAD.WIDE.U32 R4, R3, UR4, R4 ;  /* 0x0000000403047c25 */ /* 0x004fc8000f8e0004 */
[----:B------:R-:W-:Y:S01]  /*319d0*/  IMAD R3, R3, UR5, RZ ;  /* 0x0000000503037c24 */ /* 0x000fe2000f8e02ff */
[----:B------:R-:W-:Y:S01]  /*319e0*/  ULDC.64 UR4, c[0x0][0x650] ;  /* 0x0001940000047ab9 */ /* 0x000fe20000000a00 */
[----:B----4-:R-:W-:Y:S01]  /*319f0*/  IMAD.MOV.U32 R21, RZ, RZ, R4 ;  /* 0x000000ffff157224 */ /* 0x010fe200078e0004 */
[----:B------:R-:W-:Y:S01]  /*31a00*/  ISETP.GE.U32.AND P0, PT, R4, UR4, PT ;  /* 0x0000000404007c0c */ /* 0x000fe2000bf06070 */
[----:B------:R-:W-:Y:S01]  /*31a10*/  UMOV UR4, 0xffffffff ;  /* 0xffffffff00047882 */ /* 0x000fe20000000000 */
[----:B------:R-:W-:Y:S02]  /*31a20*/  IADD3 R23, R5, R3, RZ ;  /* 0x0000000305177210 */ /* 0x000fe40007ffe0ff */
[----:B------:R-:W-:Y:S02]  /*31a30*/  MOV R3, UR4 ;  /* 0x0000000400037c02 */ /* 0x000fe40008000f00 */
[----:B------:R-:W-:Y:S01]  /*31a40*/  ISETP.GE.U32.AND.EX P0, PT, R23, UR5, PT, P0 ;  /* 0x0000000517007c0c */ /* 0x000fe2000bf06100 */
[----:B------:R0:W-:Y:S01]  /*31a50*/  STL [R1+0x29c], R23 ;  /* 0x00029c1701007387 */ /* 0x0001e20000100800 */
[----:B------:R-:W-:-:S02]  /*31a60*/  UMOV UR5, 0xffffffff ;  /* 0xffffffff00057882 */ /* 0x000fc40000000000 */
[----:B------:R-:W-:Y:S01]  /*31a70*/  IMAD.U32 R18, RZ, RZ, UR5 ;  /* 0x00000005ff127e24 */ /* 0x000fe2000f8e00ff */
[----:B------:R0:W-:Y:S04]  /*31a80*/  STL [R1+0x2b0], R21 ;  /* 0x0002b01501007387 */ /* 0x0001e80000100800 */
[----:B------:R0:W-:Y:S04]  /*31a90*/  STL [R1+0x290], R3 ;  /* 0x0002900301007387 */ /* 0x0001e80000100800 */
[----:B------:R-:W-:Y:S05]  /*31aa0*/  @P0 BRA `(.L_x_745) ;  /* 0x0000000400840947 */ /* 0x000fea0003800000 */
[----:B-----5:R-:W1:Y:S01]  /*31ab0*/  S2R R17, SR_CTAID.X ;  /* 0x0000000000117919 */ /* 0x020e620000002500 */
[----:B------:R-:W2:Y:S01]  /*31ac0*/  LDC.64 R10, c[0x0][0x628] ;  /* 0x00018a00ff0a7b82 */ /* 0x000ea20000000a00 */
[----:B------:R-:W-:Y:S01]  /*31ad0*/  ULDC UR4, c[0x0][0x150] ;  /* 0x0000540000047ab9 */ /* 0x000fe20000000800 */
[----:B------:R-:W-:Y:S01]  /*31ae0*/  MOV R8, R21 ;  /* 0x0000001500087202 */ /* 0x000fe20000000f00 */
[----:B------:R-:W4:Y:S01]  /*31af0*/  S2R R19, SR_CTAID.Y ;  /* 0x0000000000137919 */ /* 0x000f220000002600 */
[----:B------:R-:W-:-:S04]  /*31b00*/  IMAD.MOV.U32 R9, RZ, RZ, R23 ;  /* 0x000000ffff097224 */ /* 0x000fc800078e0017 */
[----:B------:R-:W0:Y:S08]  /*31b10*/  LDC R20, c[0x0][0x144] ;  /* 0x00005100ff147b82 */ /* 0x000e300000000800 */
[----:B------:R-:W0:Y:S08]  /*31b20*/  LDC R12, c[0x0][0x630] ;  /* 0x00018c00ff0c7b82 */ /* 0x000e300000000800 */
[----:B------:R-:W0:Y:S01]  /*31b30*/  LDC.64 R14, c[0x0][0x620] ;  /* 0x00018800ff0e7b82 */ /* 0x000e220000000a00 */
[----:B--2---:R-:W-:-:S04]  /*31b40*/  ISETP.NE.U32.AND P0, PT, R10, RZ, PT ;  /* 0x000000ff0a00720c */ /* 0x004fc80003f05070 */
[----:B------:R-:W-:Y:S02]  /*31b50*/  ISETP.NE.AND.EX P0, PT, R11, RZ, PT, P0 ;  /* 0x000000ff0b00720c */ /* 0x000fe40003f05300 */
[----:B-1----:R-:W-:-:S05]  /*31b60*/  I2FP.F32.U32 R0, R17 ;  /* 0x0000001100007245 */ /* 0x002fca0000201000 */
[----:B------:R-:W-:-:S04]  /*31b70*/  FMUL R0, R0, UR4 ;  /* 0x0000000400007c20 */ /* 0x000fc80008400000 */
[----:B------:R1:W2:Y:S02]  /*31b80*/  F2I.U32.TRUNC.NTZ R18, R0 ;  /* 0x0000000000127305 */ /* 0x0002a4000020f000 */
[----:B----4-:R-:W-:Y:S05]  /*31b90*/  @!P0 BRA `(.L_x_746) ;  /* 0x0000000000288947 */ /* 0x010fea0003800000 */
[----:B-1----:R-:W0:Y:S02]  /*31ba0*/  LDC R0, c[0x0][0x634] ;  /* 0x00018d00ff007b82 */ /* 0x002e240000000800 */
[----:B0-----:R-:W-:-:S04]  /*31bb0*/  IADD3 R3, P0, R21, R0, RZ ;  /* 0x0000000015037210 */ /* 0x001fc80007f1e0ff */
[----:B------:R-:W-:-:S05]  /*31bc0*/  IADD3.X R13, RZ, R23, RZ, P0, !PT ;  /* 0x00000017ff0d7210 */ /* 0x000fca00007fe4ff */
[----:B------:R-:W-:-:S04]  /*31bd0*/  IMAD.WIDE.U32 R4, R13, R10, RZ ;  /* 0x0000000a0d047225 */ /* 0x000fc800078e00ff */
[----:B------:R-:W-:-:S04]  /*31be0*/  IMAD.WIDE.U32 R6, P0, R3, R11, R4 ;  /* 0x0000000b03067225 */ /* 0x000fc80007800004 */
[----:B------:R-:W-:Y:S01]  /*31bf0*/  IMAD.WIDE.U32 R4, R3, R10, RZ ;  /* 0x0000000a03047225 */ /* 0x000fe200078e00ff */
[----:B------:R-:W-:-:S03]  /*31c00*/  MOV R8, R7 ;  /* 0x0000000700087202 */ /* 0x000fc60000000f00 */
[----:B------:R-:W-:Y:S01]  /*31c10*/  IMAD.X R9, RZ, RZ, RZ, P0 ;  /* 0x000000ffff097224 */ /* 0x000fe200000e06ff */
[----:B------:R-:W-:-:S05]  /*31c20*/  IADD3 RZ, P0, R5, R6, RZ ;  /* 0x0000000605ff7210 */ /* 0x000fca0007f1e0ff */
[----:B------:R-:W-:-:S08]  /*31c30*/  IMAD.WIDE.U32.X R8, R13, R11, R8, P0 ;  /* 0x0000000b0d087225 */ /* 0x000fd000000e0408 */
.L_x_746:
[-CC-:B0-----:R-:W-:Y:S01]  /*31c40*/  SHF.R.U64 R27, R8, R12.reuse, R9.reuse ;  /* 0x0000000c081b7219 */ /* 0x181fe20000001209 */
[----:B------:R-:W0:Y:S01]  /*31c50*/  LDC.64 R24, c[0x0][0x640] ;  /* 0x00019000ff187b82 */ /* 0x000e220000000a00 */
[----:B-1----:R-:W-:Y:S01]  /*31c60*/  SHF.R.U32.HI R0, RZ, R12, R9 ;  /* 0x0000000cff007219 */ /* 0x002fe20000011609 */
[----:B------:R-:W-:Y:S01]  /*31c70*/  IMAD.MOV.U32 R4, RZ, RZ, R21 ;  /* 0x000000ffff047224 */ /* 0x000fe200078e0015 */
[----:B------:R-:W-:Y:S01]  /*31c80*/  IADD3 R3, P0, RZ, -R27, RZ ;  /* 0x8000001bff037210 */ /* 0x000fe20007f1e0ff */
[----:B------:R-:W-:Y:S01]  /*31c90*/  ULDC UR4, c[0x0][0x154] ;  /* 0x0000550000047ab9 */ /* 0x000fe20000000800 */
[----:B--2---:R-:W-:Y:S01]  /*31ca0*/  IADD3 R18, -R18, RZ, RZ ;  /* 0x000000ff12127210 */ /* 0x004fe20007ffe1ff */
[----:B------:R-:W-:Y:S02]  /*31cb0*/  IMAD.MOV.U32 R7, RZ, RZ, 0x1 ;  /* 0x00000001ff077424 */ /* 0x000fe400078e00ff */
[----:B------:R-:W1:Y:S01]  /*31cc0*/  LDC R6, c[0x0][0x618] ;  /* 0x00018600ff067b82 */ /* 0x000e620000000800 */
[----:B------:R-:W-:-:S02]  /*31cd0*/  IMAD.X R5, RZ, RZ, ~R0, P0 ;  /* 0x000000ffff057224 */ /* 0x000fc400000e0e00 */
[----:B------:R-:W-:Y:S02]  /*31ce0*/  IMAD R17, R20, R18, R17 ;  /* 0x0000001214117224 */ /* 0x000fe400078e0211 */
[-C--:B------:R-:W-:Y:S01]  /*31cf0*/  IMAD R0, R5, R14.reuse, RZ ;  /* 0x0000000e05007224 */ /* 0x080fe200078e02ff */
[----:B------:R-:W-:Y:S02]  /*31d00*/  MOV R5, R23 ;  /* 0x0000001700057202 */ /* 0x000fe40000000f00 */
[----:B------:R-:W2:Y:S01]  /*31d10*/  LDC R8, c[0x0][0x608] ;  /* 0x00018200ff087b82 */ /* 0x000ea20000000800 */
[----:B------:R-:W-:-:S04]  /*31d20*/  IMAD.WIDE.U32 R4, R3, R14, R4 ;  /* 0x0000000e03047225 */ /* 0x000fc800078e0004 */
[----:B------:R-:W-:-:S03]  /*31d30*/  IMAD R3, R3, R15, R0 ;  /* 0x0000000f03037224 */ /* 0x000fc600078e0200 */
[----:B------:R-:W4:Y:S01]  /*31d40*/  LDC R22, c[0x0][0x658] ;  /* 0x00019600ff167b82 */ /* 0x000f220000000800 */
[----:B------:R-:W-:Y:S01]  /*31d50*/  I2FP.F32.U32 R0, R19 ;  /* 0x0000001300007245 */ /* 0x000fe20000201000 */
[----:B------:R-:W-:Y:S01]  /*31d60*/  IMAD.IADD R3, R5, 0x1, R3 ;  /* 0x0000000105037824 */ /* 0x000fe200078e0203 */
[----:B0-----:R-:W-:-:S03]  /*31d70*/  ISETP.NE.U32.AND P0, PT, R24, RZ, PT ;  /* 0x000000ff1800720c */ /* 0x001fc60003f05070 */
[----:B------:R-:W-:Y:S01]  /*31d80*/  FMUL R0, R0, UR4 ;  /* 0x0000000400007c20 */ /* 0x000fe20008400000 */
[----:B------:R-:W-:Y:S01]  /*31d90*/  MOV R5, 0xffffffff ;  /* 0xffffffff00057802 */ /* 0x000fe20000000f00 */
[----:B------:R-:W0:Y:S01]  /*31da0*/  LDC R18, c[0x0][0x148] ;  /* 0x00005200ff127b82 */ /* 0x000e220000000800 */
[----:B------:R-:W-:Y:S01]  /*31db0*/  ISETP.NE.AND.EX P0, PT, R25, RZ, PT, P0 ;  /* 0x000000ff1900720c */ /* 0x000fe20003f05300 */
[----:B------:R0:W0:Y:S01]  /*31dc0*/  F2I.U32.TRUNC.NTZ R13, R0 ;  /* 0x00000000000d7305 */ /* 0x000022000020f000 */
[-CC-:B-1----:R-:W-:Y:S02]  /*31dd0*/  SHF.R.U64 R12, R4, R6.reuse, R3.reuse ;  /* 0x00000006040c7219 */ /* 0x182fe40000001203 */
[----:B------:R-:W-:-:S03]  /*31de0*/  SHF.R.U32.HI R3, RZ, R6, R3 ;  /* 0x00000006ff037219 */ /* 0x000fc60000011603 */
[----:B------:R-:W1:Y:S01]  /*31df0*/  LDC R15, c[0x0][0x600] ;  /* 0x00018000ff0f7b82 */ /* 0x000e620000000800 */
[-CC-:B--2---:R-:W-:Y:S02]  /*31e00*/  SHF.R.U64 R10, R12, R8.reuse, R3.reuse ;  /* 0x000000080c0a7219 */ /* 0x184fe40000001203 */
[----:B------:R-:W-:-:S05]  /*31e10*/  SHF.R.U32.HI R3, RZ, R8, R3 ;  /* 0x00000008ff037219 */ /* 0x000fca0000011603 */
[----:B------:R-:W2:Y:S01]  /*31e20*/  LDC R20, c[0x0][0x648] ;  /* 0x00019200ff147b82 */ /* 0x000ea20000000800 */
[-C--:B----4-:R-:W-:Y:S02]  /*31e30*/  SHF.L.U32 R4, R5, R22.reuse, RZ ;  /* 0x0000001605047219 */ /* 0x090fe400000006ff */
[-CC-:B------:R-:W-:Y:S02]  /*31e40*/  SHF.R.U64 R14, R10, R22.reuse, R3.reuse ;  /* 0x000000160a0e7219 */ /* 0x180fe40000001203 */
[----:B------:R-:W-:Y:S02]  /*31e50*/  SHF.R.U32.HI R5, RZ, R22, R3 ;  /* 0x00000016ff057219 */ /* 0x000fe40000011603 */
[----:B------:R-:W-:Y:S01]  /*31e60*/  LOP3.LUT R21, RZ, R4, RZ, 0x33, !PT ;  /* 0x00000004ff157212 */ /* 0x000fe200078e33ff */
[----:B------:R-:W4:Y:S01]  /*31e70*/  LDC R23, c[0x0][0x638] ;  /* 0x00018e00ff177b82 */ /* 0x000f220000000800 */
[----:B------:R-:W-:Y:S02]  /*31e80*/  SHF.L.U32 R22, R7, R22, RZ ;  /* 0x0000001607167219 */ /* 0x000fe400000006ff */
[----:B------:R-:W-:-:S05]  /*31e90*/  MOV R4, R14 ;  /* 0x0000000e00047202 */ /* 0x000fca0000000f00 */
[----:B------:R-:W0:Y:S01]  /*31ea0*/  LDC R26, c[0x0][0x610] ;  /* 0x00018400ff1a7b82 */ /* 0x000e220000000800 */
[----:B------:R-:W-:Y:S05]  /*31eb0*/  @!P0 BRA `(.L_x_747) ;  /* 0x0000000000288947 */ /* 0x000fea0003800000 */
[----:B------:R-:W5:Y:S02]  /*31ec0*/  LDC R3, c[0x0][0x64c] ;  /* 0x00019300ff037b82 */ /* 0x000f640000000800 */
[----:B-----5:R-:W-:-:S05]  /*31ed0*/  IADD3 R3, P0, R14, R3, RZ ;  /* 0x000000030e037210 */ /* 0x020fca0007f1e0ff */
        /* <DEDUP_REMOVED lines=8> */
.L_x_747:
[----:B------:R-:W5:Y:S01]  /*31f60*/  LDC R3, c[0x0][0x65c] ;  /* 0x00019700ff037b82 */ /* 0x000f620000000800 */
[----:B0-2---:R-:W-:Y:S01]  /*31f70*/  SHF.R.U64 R0, R4, R20, R5 ;  /* 0x0000001404007219 */ /* 0x005fe20000001205 */
[----:B-1----:R-:W-:Y:S01]  /*31f80*/  VIADD R7, R15, 0xffffffff ;  /* 0xffffffff0f077836 */ /* 0x002fe20000000000 */
[----:B------:R-:W-:Y:S02]  /*31f90*/  IADD3 R13, -R13, RZ, RZ ;  /* 0x000000ff0d0d7210 */ /* 0x000fe40007ffe1ff */
[----:B------:R-:W-:Y:S02]  /*31fa0*/  LOP3.LUT R5, R10, R21, RZ, 0xc0, !PT ;  /* 0x000000150a057212 */ /* 0x000fe400078ec0ff */
[----:B------:R-:W-:Y:S02]  /*31fb0*/  R2UR UR5, R27 ;  /* 0x000000001b0572ca */ /* 0x000fe400000e0000 */
[----:B------:R-:W-:Y:S02]  /*31fc0*/  LOP3.LUT R12, R12, R7, RZ, 0xc0, !PT ;  /* 0x000000070c0c7212 */ /* 0x000fe400078ec0ff */
[----:B-----5:R-:W-:-:S02]  /*31fd0*/  ISETP.NE.AND P0, PT, R3, 0x1, PT ;  /* 0x000000010300780c */ /* 0x020fc40003f05270 */
[----:B------:R-:W-:Y:S01]  /*31fe0*/  IADD3 R3, -R0, RZ, RZ ;  /* 0x000000ff00037210 */ /* 0x000fe20007ffe1ff */
[----:B------:R-:W-:-:S04]  /*31ff0*/  IMAD R0, R22, R0, R5 ;  /* 0x0000000016007224 */ /* 0x000fc800078e0205 */
[----:B----4-:R-:W-:-:S04]  /*32000*/  IMAD R3, R3, R23, R14 ;  /* 0x0000001703037224 */ /* 0x010fc800078e020e */
[----:B------:R-:W-:Y:S02]  /*32010*/  IMAD R3, R3, R15, R12 ;  /* 0x0000000f03037224 */ /* 0x000fe400078e020c */
[----:B------:R-:W-:-:S04]  /*32020*/  @P0 IMAD R17, R18, R13, R19 ;  /* 0x0000000d12110224 */ /* 0x000fc800078e0213 */
[----:B------:R-:W-:-:S05]  /*32030*/  IMAD R0, R0, R26, R17 ;  /* 0x0000001a00007224 */ /* 0x000fca00078e0211 */
[----:B------:R-:W-:Y:S02]  /*32040*/  SEL R4, R3, R0, !P0 ;  /* 0x0000000003047207 */ /* 0x000fe40004000000 */
[----:B------:R-:W-:Y:S01]  /*32050*/  SEL R0, R0, R3, !P0 ;  /* 0x0000000300007207 */ /* 0x000fe20004000000 */
[----:B------:R-:W-:Y:S01]  /*32060*/  IMAD.U32 R3, RZ, RZ, UR5 ;  /* 0x00000005ff037e24 */ /* 0x000fe2000f8e00ff */
[----:B------:R-:W-:Y:S02]  /*32070*/  R2UR UR4, R4 ;  /* 0x00000000040472ca */ /* 0x000fe400000e0000 */
[----:B------:R-:W-:Y:S02]  /*32080*/  R2UR UR6, R0 ;  /* 0x00000000000672ca */ /* 0x000fe400000e0000 */
[----:B------:R1:W-:Y:S01]  /*32090*/  STL [R1+0x290], R3 ;  /* 0x0002900301007387 */ /* 0x0003e20000100800 */
[----:B------:R-:W-:-:S08]  /*320a0*/  MOV R0, 0x1 ;  /* 0x0000000100007802 */ /* 0x000fd00000000f00 */
[----:B------:R-:W-:-:S07]  /*320b0*/  IMAD.U32 R18, RZ, RZ, UR4 ;  /* 0x00000004ff127e24 */ /* 0x000fce000f8e00ff */
.L_x_745:
[----:B------:R-:W-:Y:S02]  /*320c0*/  LOP3.LUT P0, RZ, R0, 0xff, RZ, 0xc0, !PT ;  /* 0x000000ff00ff7812 */ /* 0x000fe4000780c0ff */
[----:B------:R-:W-:-:S11]  /*320d0*/  MOV R19, UR6 ;  /* 0x0000000600137c02 */ /* 0x000fd60008000f00 */
[----:B------:R-:W-:Y:S05]  /*320e0*/  @P0 BRA `(.L_x_748) ;  /* 0xfffffcf000bc0947 */ /* 0x000fea000383ffff */
[----:B------:R-:W-:Y:S05]  /*320f0*/  EXIT ;  /* 0x000000000000794d */ /* 0x000fea0003800000 */
.L_x_7:
[----:B------:R-:W2:Y:S01]  /*32100*/  LDL R163, [R1+0x2b0] ;  /* 0x0002b00001a37983 */ /* 0x000ea20000100800 */
[----:B------:R-:W-:-:S03]  /*32110*/  ULDC.64 UR4, c[0x0][0x650] ;  /* 0x0001940000047ab9 */ /* 0x000fc60000000a00 */
[----:B------:R-:W3:Y:S01]  /*32120*/  LDL R162, [R1+0x29c] ;  /* 0x00029c0001a27983 */ /* 0x000ee20000100800 */
[----:B------:R-:W-:Y:S01]  /*32130*/  PRMT R6, RZ, 0x7610, R6 ;  /* 0x00007610ff067816 */ /* 0x000fe20000000006 */
[----:B------:R-:W-:Y:S01]  /*32140*/  IMAD.MOV.U32 R4, RZ, RZ, -0x1 ;  /* 0xffffffffff047424 */ /* 0x000fe200078e00ff */
[----:B------:R-:W-:Y:S01]  /*32150*/  MOV R5, 0xffffffff ;  /* 0xffffffff00057802 */ /* 0x000fe20000000f00 */
[----:B------:R-:W-:Y:S01]  /*32160*/  IMAD.MOV.U32 R10, RZ, RZ, -0x1 ;  /* 0xffffffffff0a7424 */ /* 0x000fe200078e00ff */
[----:B--2---:R-:W-:-:S04]  /*32170*/  ISETP.GE.U32.AND P0, PT, R163, UR4, PT ;  /* 0x00000004a3007c0c */ /* 0x004fc8000bf06070 */
[----:B---3--:R-:W-:-:S13]  /*32180*/  ISETP.GE.U32.AND.EX P0, PT, R162, UR5, PT, P0 ;  /* 0x00000005a2007c0c */ /* 0x008fda000bf06100 */
[----:B------:R-:W-:Y:S05]  /*32190*/  @P0 BRA `(.L_x_749) ;  /* 0x0000000400340947 */ /* 0x000fea0003800000 */
[----:B------:R-:W1:Y:S01]  /*321a0*/  LDC.64 R14, c[0x0][0x628] ;  /* 0x00018a00ff0e7b82 */ /* 0x000e620000000a00 */
[----:B------:R-:W-:Y:S01]  /*321b0*/  MOV R8, R163 ;  /* 0x000000a300087202 */ /* 0x000fe20000000f00 */
[----:B------:R-:W-:-:S06]  /*321c0*/  IMAD.MOV.U32 R9, RZ, RZ, R162 ;  /* 0x000000ffff097224 */ /* 0x000fcc00078e00a2 */
[----:B------:R-:W2:Y:S08]  /*321d0*/  LDC R10, c[0x0][0x630] ;  /* 0x00018c00ff0a7b82 */ /* 0x000eb00000000800 */
[----:B------:R-:W3:Y:S01]  /*321e0*/  LDC.64 R16, c[0x0][0x620] ;  /* 0x00018800ff107b82 */ /* 0x000ee20000000a00 */
[----:B-1----:R-:W-:-:S04]  /*321f0*/  ISETP.NE.U32.AND P0, PT, R14, RZ, PT ;  /* 0x000000ff0e00720c */ /* 0x002fc80003f05070 */
[----:B------:R-:W-:-:S13]  /*32200*/  ISETP.NE.AND.EX P0, PT, R15, RZ, PT, P0 ;  /* 0x000000ff0f00720c */ /* 0x000fda0003f05300 */
[----:B--23--:R-:W-:Y:S05]  /*32210*/  @!P0 BRA `(.L_x_750) ;  /* 0x0000000000288947 */ /* 0x00cfea0003800000 */
[----:B------:R-:W1:Y:S02]  /*32220*/  LDC R4, c[0x0][0x634] ;  /* 0x00018d00ff047b82 */ /* 0x000e640000000800 */
[----:B-1----:R-:W-:-:S04]  /*32230*/  IADD3 R9, P0, R163, R4, RZ ;  /* 0x00000004a3097210 */ /* 0x002fc80007f1e0ff */
        /* <DEDUP_REMOVED lines=8> */
.L_x_750:
[----:B------:R-:W1:Y:S01]  /*322c0*/  LDC.64 R20, c[0x0][0x640] ;  /* 0x00019000ff147b82 */ /* 0x000e620000000a00 */
[-CC-:B------:R-:W-:Y:S02]  /*322d0*/  SHF.R.U64 R14, R8, R10.reuse, R9.reuse ;  /* 0x0000000a080e7219 */ /* 0x180fe40000001209 */
[----:B------:R-:W-:Y:S02]  /*322e0*/  SHF.R.U32.HI R4, RZ, R10, R9 ;  /* 0x0000000aff047219 */ /* 0x000fe40000011609 */
[----:B------:R-:W-:-:S03]  /*322f0*/  IADD3 R7, P0, RZ, -R14, RZ ;  /* 0x8000000eff077210 */ /* 0x000fc60007f1e0ff */
[----:B------:R-:W2:Y:S02]  /*32300*/  LDC R8, c[0x0][0x618] ;  /* 0x00018600ff087b82 */ /* 0x000ea40000000800 */
[----:B------:R-:W-:Y:S01]  /*32310*/  IMAD.X R5, RZ, RZ, ~R4, P0 ;  /* 0x000000ffff057224 */ /* 0x000fe200000e0e04 */
[----:B------:R-:W-:-:S03]  /*32320*/  MOV R4, R163 ;  /* 0x000000a300047202 */ /* 0x000fc60000000f00 */
[-C--:B------:R-:W-:Y:S02]  /*32330*/  IMAD R6, R5, R16.reuse, RZ ;  /* 0x0000001005067224 */ /* 0x080fe400078e02ff */
[----:B------:R-:W3:Y:S01]  /*32340*/  LDC R18, c[0x0][0x608] ;  /* 0x00018200ff127b82 */ /* 0x000ee20000000800 */
[----:B------:R-:W-:Y:S02]  /*32350*/  IMAD.MOV.U32 R5, RZ, RZ, R162 ;  /* 0x000000ffff057224 */ /* 0x000fe400078e00a2 */
[----:B------:R-:W-:-:S05]  /*32360*/  IMAD.WIDE.U32 R4, R7, R16, R4 ;  /* 0x0000001007047225 */ /* 0x000fca00078e0004 */
[----:B------:R-:W4:Y:S01]  /*32370*/  LDC R19, c[0x0][0x658] ;  /* 0x00019600ff137b82 */ /* 0x000f220000000800 */
[----:B------:R-:W-:Y:S01]  /*32380*/  IMAD R7, R7, R17, R6 ;  /* 0x0000001107077224 */ /* 0x000fe200078e0206 */
[----:B-1----:R-:W-:Y:S01]  /*32390*/  ISETP.NE.U32.AND P0, PT, R20, RZ, PT ;  /* 0x000000ff1400720c */ /* 0x002fe20003f05070 */
[----:B------:R-:W-:-:S03]  /*323a0*/  IMAD.MOV.U32 R6, RZ, RZ, -0x1 ;  /* 0xffffffffff067424 */ /* 0x000fc600078e00ff */
[----:B------:R-:W-:Y:S02]  /*323b0*/  IADD3 R5, R5, R7, RZ ;  /* 0x0000000705057210 */ /* 0x000fe40007ffe0ff */
[----:B------:R-:W1:Y:S01]  /*323c0*/  LDC R17, c[0x0][0x600] ;  /* 0x00018000ff117b82 */ /* 0x000e620000000800 */
[----:B------:R-:W-:Y:S02]  /*323d0*/  ISETP.NE.AND.EX P0, PT, R21, RZ, PT, P0 ;  /* 0x000000ff1500720c */ /* 0x000fe40003f05300 */
[-CC-:B--2---:R-:W-:Y:S02]  /*323e0*/  SHF.R.U64 R10, R4, R8.reuse, R5.reuse ;  /* 0x00000008040a7219 */ /* 0x184fe40000001205 */
[----:B------:R-:W-:-:S03]  /*323f0*/  SHF.R.U32.HI R5, RZ, R8, R5 ;  /* 0x00000008ff057219 */ /* 0x000fc60000011605 */
[----:B------:R-:W2:Y:S01]  /*32400*/  LDC R22, c[0x0][0x648] ;  /* 0x00019200ff167b82 */ /* 0x000ea20000000800 */
[-CC-:B---3--:R-:W-:Y:S02]  /*32410*/  SHF.R.U64 R15, R10, R18.reuse, R5.reuse ;  /* 0x000000120a0f7219 */ /* 0x188fe40000001205 */
[----:B------:R-:W-:Y:S02]  /*32420*/  SHF.R.U32.HI R4, RZ, R18, R5 ;  /* 0x00000012ff047219 */ /* 0x000fe40000011605 */
[----:B------:R-:W-:-:S03]  /*32430*/  MOV R18, 0x1 ;  /* 0x0000000100127802 */ /* 0x000fc60000000f00 */
[----:B0-----:R-:W0:Y:S01]  /*32440*/  LDC R23, c[0x0][0x638] ;  /* 0x00018e00ff177b82 */ /* 0x001e220000000800 */
[-CC-:B----4-:R-:W-:Y:S02]  /*32450*/  SHF.R.U64 R16, R15, R19.reuse, R4.reuse ;  /* 0x000000130f107219 */ /* 0x190fe40000001204 */
[-C--:B------:R-:W-:Y:S02]  /*32460*/  SHF.L.U32 R6, R6, R19.reuse, RZ ;  /* 0x0000001306067219 */ /* 0x080fe400000006ff */
[----:B------:R-:W-:Y:S01]  /*32470*/  SHF.R.U32.HI R5, RZ, R19, R4 ;  /* 0x00000013ff057219 */ /* 0x000fe20000011604 */
[----:B------:R-:W-:Y:S01]  /*32480*/  IMAD.MOV.U32 R4, RZ, RZ, R16 ;  /* 0x000000ffff047224 */ /* 0x000fe200078e0010 */
[----:B------:R-:W-:Y:S01]  /*32490*/  LOP3.LUT R24, RZ, R6, RZ, 0x33, !PT ;  /* 0x00000006ff187212 */ /* 0x000fe200078e33ff */
[----:B------:R-:W3:Y:S01]  /*324a0*/  LDC R25, c[0x0][0x610] ;  /* 0x00018400ff197b82 */ /* 0x000ee20000000800 */
[----:B------:R-:W-:Y:S05]  /*324b0*/  @!P0 BRA `(.L_x_751) ;  /* 0x0000000000288947 */ /* 0x000fea0003800000 */
[----:B------:R-:W4:Y:S02]  /*324c0*/  LDC R9, c[0x0][0x64c] ;  /* 0x00019300ff097b82 */ /* 0x000f240000000800 */
[----:B----4-:R-:W-:-:S04]  /*324d0*/  IADD3 R9, P0, R16, R9, RZ ;  /* 0x0000000910097210 */ /* 0x010fc80007f1e0ff */
        /* <DEDUP_REMOVED lines=8> */
.L_x_751:
[----:B------:R-:W4:Y:S01]  /*32560*/  LDC R6, c[0x0][0x65c] ;  /* 0x00019700ff067b82 */ /* 0x000f220000000800 */
[----:B--2---:R-:W-:Y:S01]  /*32570*/  SHF.R.U64 R4, R4, R22, R5 ;  /* 0x0000001604047219 */ /* 0x004fe20000001205 */
[----:B-1----:R-:W-:Y:S01]  /*32580*/  VIADD R7, R17, 0xffffffff ;  /* 0xffffffff11077836 */ /* 0x002fe20000000000 */
[----:B------:R-:W-:Y:S02]  /*32590*/  SHF.L.U32 R18, R18, R19, RZ ;  /* 0x0000001312127219 */ /* 0x000fe400000006ff */
[----:B------:R-:W-:Y:S02]  /*325a0*/  LOP3.LUT R3, R15, R24, RZ, 0xc0, !PT ;  /* 0x000000180f037212 */ /* 0x000fe400078ec0ff */
[----:B------:R-:W-:Y:S02]  /*325b0*/  IADD3 R5, -R4, RZ, RZ ;  /* 0x000000ff04057210 */ /* 0x000fe40007ffe1ff */
[----:B------:R-:W-:Y:S01]  /*325c0*/  LOP3.LUT R7, R10, R7, RZ, 0xc0, !PT ;  /* 0x000000070a077212 */ /* 0x000fe200078ec0ff */
[----:B------:R-:W-:Y:S01]  /*325d0*/  IMAD R3, R18, R4, R3 ;  /* 0x0000000412037224 */ /* 0x000fe200078e0203 */
[----:B------:R-:W-:-:S02]  /*325e0*/  MOV R10, R14 ;  /* 0x0000000e000a7202 */ /* 0x000fc40000000f00 */
[----:B----4-:R-:W-:Y:S01]  /*325f0*/  ISETP.NE.AND P0, PT, R6, 0x1, PT ;  /* 0x000000010600780c */ /* 0x010fe20003f05270 */
[----:B------:R-:W-:-:S12]  /*32600*/  IMAD.MOV.U32 R6, RZ, RZ, 0x1 ;  /* 0x00000001ff067424 */ /* 0x000fd800078e00ff */
[----:B------:R-:W-:Y:S02]  /*32610*/  @P0 IMAD R0, R11, R12, R2 ;  /* 0x0000000c0b000224 */ /* 0x000fe400078e0202 */
[----:B0-----:R-:W-:Y:S02]  /*32620*/  IMAD R2, R5, R23, R16 ;  /* 0x0000001705027224 */ /* 0x001fe400078e0210 */
[----:B---3--:R-:W-:Y:S02]  /*32630*/  IMAD R0, R3, R25, R0 ;  /* 0x0000001903007224 */ /* 0x008fe400078e0200 */
[----:B------:R-:W-:-:S05]  /*32640*/  IMAD R3, R2, R17, R7 ;  /* 0x0000001102037224 */ /* 0x000fca00078e0207 */
[----:B------:R-:W-:Y:S02]  /*32650*/  SEL R5, R3, R0, !P0 ;  /* 0x0000000003057207 */ /* 0x000fe40004000000 */
[----:B------:R-:W-:-:S07]  /*32660*/  SEL R4, R0, R3, !P0 ;  /* 0x0000000300047207 */ /* 0x000fce0004000000 */
.L_x_749:
[----:B------:R-:W-:-:S08]  /*32670*/  NOP ;  /* 0x0000000000007918 */ /* 0x000fd00000000000 */
[----:B0-----:R-:W0:-:S00]  /*32680*/  USETMAXREG.DEALLOC.CTAPOOL 0x18 ;  /* 0x00000018000079c8 */ /* 0x001e0000080e0500 */
[----:B------:R-:W-:-:S13]  /*32690*/  ISETP.NE.AND P0, PT, RZ, UR8, PT ;  /* 0x00000008ff007c0c */ /* 0x000fda000bf05270 */
[----:B------:R-:W-:Y:S05]  /*326a0*/  @P0 EXIT ;  /* 0x000000000000094d */ /* 0x000fea0003800000 */
[----:B0-----:R-:W-:Y:S01]  /*326b0*/  LOP3.LUT P0, RZ, R6, 0xff, RZ, 0xc0, !PT ;  /* 0x000000ff06ff7812 */ /* 0x001fe2000780c0ff */
[----:B------:R-:W-:Y:S01]  /*326c0*/  IMAD.MOV.U32 R7, RZ, RZ, 0x1 ;  /* 0x00000001ff077424 */ /* 0x000fe200078e00ff */
[----:B------:R-:W-:-:S11]  /*326d0*/  MOV R6, RZ ;  /* 0x000000ff00067202 */ /* 0x000fd60000000f00 */
[----:B------:R-:W-:Y:S05]  /*326e0*/  @!P0 BRA `(.L_x_752) ;  /* 0x0000000c00648947 */ /* 0x000fea0003800000 */
[----:B------:R-:W2:Y:S01]  /*326f0*/  LDL R0, [R1+0x28c] ;  /* 0x00028c0001007983 */ /* 0x000ea20000100800 */
[----:B------:R-:W-:Y:S01]  /*32700*/  ULDC UR5, c[0x0][0x658] ;  /* 0x0001960000057ab9 */ /* 0x000fe20000000800 */
[----:B------:R-:W-:Y:S01]  /*32710*/  UMOV UR7, 0xffffffff ;  /* 0xffffffff00077882 */ /* 0x000fe20000000000 */
[----:B------:R-:W-:Y:S01]  /*32720*/  ULDC UR6, c[0x0][0xc] ;  /* 0x0000030000067ab9 */ /* 0x000fe20000000800 */
[----:B------:R-:W0:Y:S01]  /*32730*/  S2R R16, SR_CgaCtaId ;  /* 0x0000000000107919 */ /* 0x000e220000008800 */
[----:B------:R-:W-:Y:S01]  /*32740*/  UMOV UR9, 0x1 ;  /* 0x0000000100097882 */ /* 0x000fe20000000000 */
[----:B------:R-:W-:Y:S01]  /*32750*/  BSSY B0, `(.L_x_752) ;  /* 0x00000d2000007945 */ /* 0x000fe20003800000 */
[----:B------:R-:W-:Y:S01]  /*32760*/  USHF.L.U32 UR18, UR9, UR5, URZ ;  /* 0x0000000509127299 */ /* 0x000fe2000800063f */
[----:B------:R-:W-:Y:S01]  /*32770*/  MOV R9, 0x1 ;  /* 0x0000000100097802 */ /* 0x000fe20000000f00 */
[----:B------:R-:W-:Y:S01]  /*32780*/  IMAD.MOV.U32 R7, RZ, RZ, 0x1 ;  /* 0x00000001ff077424 */ /* 0x000fe200078e00ff */
[----:B------:R-:W-:Y:S01]  /*32790*/  MOV R6, RZ ;  /* 0x000000ff00067202 */ /* 0x000fe20000000f00 */
[----:B------:R-:W-:Y:S01]  /*327a0*/  ULDC UR4, c[0x0][0x600] ;  /* 0x0001800000047ab9 */ /* 0x000fe20000000800 */
[----:B------:R-:W-:Y:S01]  /*327b0*/  ULDC.64 UR22, c[0x0][0x198] ;  /* 0x0000660000167ab9 */ /* 0x000fe20000000a00 */
[----:B------:R-:W-:Y:S01]  /*327c0*/  UIADD3 UR4, UR4, -0x1, URZ ;  /* 0xffffffff04047890 */ /* 0x000fe2000fffe03f */
[----:B0-----:R-:W-:-:S02]  /*327d0*/  LOP3.LUT R16, R16, 0x1, RZ, 0xc0, !PT ;  /* 0x0000000110107812 */ /* 0x001fc400078ec0ff */
[----:B--2---:R-:W-:Y:S02]  /*327e0*/  R2UR UR8, R0 ;  /* 0x00000000000872ca */ /* 0x004fe400000e0000 */
[----:B------:R-:W0:Y:S11]  /*327f0*/  LDC R0, c[0x0][0x28c] ;  /* 0x0000a300ff007b82 */ /* 0x000e360000000800 */
[----:B------:R-:W-:-:S02]  /*32800*/  ULOP3.LUT UR24, UR8, 0x2, URZ, 0xfc, !UPT ;  /* 0x0000000208187892 */ /* 0x000fc4000f8efc3f */
[----:B------:R-:W-:-:S03]  /*32810*/  USHF.L.U32 UR8, UR7, UR5, URZ ;  /* 0x0000000507087299 */ /* 0x000fc6000800063f */
[----:B------:R-:W-:Y:S01]  /*32820*/  ULDC UR7, c[0x0][0x10] ;  /* 0x0000040000077ab9 */ /* 0x000fe20000000800 */
[----:B------:R-:W-:Y:S01]  /*32830*/  ULDC UR5, c[0x0][0x14] ;  /* 0x0000050000057ab9 */ /* 0x000fe20000000800 */
[----:B------:R-:W-:Y:S02]  /*32840*/  UIMAD.WIDE.U32 UR6, UR6, UR7, URZ ;  /* 0x00000007060672a5 */ /* 0x000fe4000f8e003f */
[----:B------:R-:W-:Y:S02]  /*32850*/  ULOP3.LUT UR17, URZ, UR8, URZ, 0x33, !UPT ;  /* 0x000000083f117292 */ /* 0x000fe4000f8e333f */
[----:B------:R-:W-:Y:S01]  /*32860*/  UIMAD.WIDE.U32 UR20, UR6, UR5, URZ ;  /* 0x00000005061472a5 */ /* 0x000fe2000f8e003f */
[----:B0-----:R-:W-:Y:S01]  /*32870*/  VIADD R0, R0, 0x3f ;  /* 0x0000003f00007836 */ /* 0x001fe20000000000 */
[----:B------:R-:W-:-:S04]  /*32880*/  UIMAD UR13, UR7, UR5, URZ ;  /* 0x00000005070d72a4 */ /* 0x000fc8000f8e023f */
[----:B------:R-:W-:Y:S01]  /*32890*/  SHF.R.S32.HI R3, RZ, 0x1f, R0 ;  /* 0x0000001fff037819 */ /* 0x000fe20000011400 */
[----:B------:R-:W-:-:S03]  /*328a0*/  UIADD3 UR13, UR21, UR13, URZ ;  /* 0x0000000d150d7290 */ /* 0x000fc6000fffe03f */
[----:B------:R-:W-:-:S04]  /*328b0*/  LEA.HI R0, R3, R0, RZ, 0x6 ;  /* 0x0000000003007211 */ /* 0x000fc800078f30ff */
[----:B------:R-:W-:-:S05]  /*328c0*/  SHF.R.S32.HI R0, RZ, 0x6, R0 ;  /* 0x00000006ff007819 */ /* 0x000fca0000011400 */
[----:B------:R-:W-:-:S07]  /*328d0*/  VIADD R17, R0, 0x1 ;  /* 0x0000000100117836 */ /* 0x000fce0000000000 */
.L_x_763:
[----:B------:R-:W-:-:S03]  /*328e0*/  UMOV UR5, 0xffffffff ;  /* 0xffffffff00057882 */ /* 0x000fc60000000000 */
[----:B------:R-:W-:Y:S05]  /*328f0*/  BRA.DIV UR5, `(.L_x_753) ;  /* 0x0000000e05907947 */ /* 0x000fea000b800000 */
[----:B------:R-:W-:-:S13]  /*32900*/  ELECT P6, URZ, PT ;  /* 0x00000000003f782f */ /* 0x000fda00038c0000 */
.L_x_772:
[----:B------:R-:W0:Y:S01]  /*32910*/  LDC R2, c[0x0][0x28c] ;  /* 0x0000a300ff027b82 */ /* 0x000e220000000800 */
[----:B------:R-:W-:Y:S01]  /*32920*/  BSSY B1, `(.L_x_754) ;  /* 0x000003c000017945 */ /* 0x000fe20003800000 */
[----:B0-----:R-:W-:-:S13]  /*32930*/  ISETP.LT.OR P6, PT, R2, 0x1, !P6 ;  /* 0x000000010200780c */ /* 0x001fda00077c1670 */
[----:B------:R-:W-:Y:S05]  /*32940*/  @P6 BRA `(.L_x_755) ;  /* 0x0000000000e46947 */ /* 0x000fea0003800000 */
[----:B------:R-:W-:Y:S01]  /*32950*/  LEA R5, R5, R16, 0x1 ;  /* 0x0000001005057211 */ /* 0x000fe200078e08ff */
[----:B------:R-:W-:Y:S01]  /*32960*/  IMAD R4, R4, 0x180, RZ ;  /* 0x0000018004047824 */ /* 0x000fe200078e02ff */
[----:B------:R-:W-:Y:S01]  /*32970*/  MOV R3, R17 ;  /* 0x0000001100037202 */ /* 0x000fe20000000f00 */
[----:B------:R-:W-:Y:S01]  /*32980*/  IMAD.MOV.U32 R14, RZ, RZ, RZ ;  /* 0x000000ffff0e7224 */ /* 0x000fe200078e00ff */
[----:B------:R-:W-:Y:S01]  /*32990*/  MOV R11, R6 ;  /* 0x00000006000b7202 */ /* 0x000fe20000000f00 */
[----:B------:R-:W-:Y:S02]  /*329a0*/  IMAD R5, R5, 0x78, RZ ;  /* 0x0000007805057824 */ /* 0x000fe400078e02ff */
[----:B------:R-:W-:-:S07]  /*329b0*/  IMAD.MOV.U32 R2, RZ, RZ, R7 ;  /* 0x000000ffff027224 */ /* 0x000fce00078e0007 */
.L_x_758:
[----:B------:R-:W0:Y:S01]  /*329c0*/  S2R R13, SR_CgaCtaId ;  /* 0x00000000000d7919 */ /* 0x000e220000008800 */
[----:B------:R-:W-:-:S04]  /*329d0*/  MOV R8, 0x400 ;  /* 0x0000040000087802 */ /* 0x000fc80000000f00 */
[----:B0-----:R-:W-:Y:S02]  /*329e0*/  LEA R8, R13, R8, 0x18 ;  /* 0x000000080d087211 */ /* 0x001fe400078ec0ff */
[----:B------:R-:W-:-:S03]  /*329f0*/  SHF.L.U32 R13, R2, 0x1f, RZ ;  /* 0x0000001f020d7819 */ /* 0x000fc600000006ff */
[----:B------:R-:W-:-:S04]  /*32a00*/  IMAD R12, R11, 0x8, R8 ;  /* 0x000000080b0c7824 */ /* 0x000fc800078e0208 */
[----:B------:R-:W0:Y:S02]  /*32a10*/  SYNCS.PHASECHK.TRANS64.TRYWAIT P0, [R12+URZ+0x10], R13 ;  /* 0x0000100d0c0075a7 */ /* 0x000e24000800017f */
[----:B0-----:R-:W-:Y:S05]  /*32a20*/  @!P0 BRA `(.L_x_756) ;  /* 0x0000000c00648947 */ /* 0x001fea0003800000 */
.L_x_773:
[----:B------:R-:W1:Y:S01]  /*32a30*/  S2R R15, SR_TID.X ;  /* 0x00000000000f7919 */ /* 0x000e620000002100 */
[----:B------:R-:W-:-:S04]  /*32a40*/  UPRMT UR5, UR24, 0x9910, URZ ;  /* 0x0000991018057896 */ /* 0x000fc8000800003f */
[----:B------:R-:W-:Y:S01]  /*32a50*/  UISETP.NE.AND UP0, UPT, UR5, 0x2, UPT ;  /* 0x000000020500788c */ /* 0x000fe2000bf05270 */
[----:B-1----:R-:W-:-:S13]  /*32a60*/  LOP3.LUT P0, RZ, R15, 0x7f, RZ, 0xc0, !PT ;  /* 0x0000007f0fff7812 */ /* 0x002fda000780c0ff */
[----:B0-----:R-:W0:Y:S02]  /*32a70*/  @!P0 LDC R13, c[0x0][0x500] ;  /* 0x00014000ff0d8b82 */ /* 0x001e240000000800 */
[----:B0-----:R0:W-:Y:S01]  /*32a80*/  @!P0 SYNCS.ARRIVE.TRANS64 RZ, [R12+URZ], R13 ;  /* 0x0000000d0cff89a7 */ /* 0x0011e2000800003f */
[----:B------:R-:W-:-:S13]  /*32a90*/  PLOP3.LUT P0, PT, PT, PT, UP0, 0x80, 0x0 ;  /* 0x000000000000781c */ /* 0x000fda0003f0f008 */
[----:B0-----:R-:W-:Y:S05]  /*32aa0*/  @P0 BRA `(.L_x_757) ;  /* 0x0000000000040947 */ /* 0x001fea0003800000 */
[----:B------:R-:W-:Y:S01]  /*32ab0*/  BPT.TRAP 0x1 ;  /* 0x000000040000795c */ /* 0x000fe20000300000 */
.L_x_757:
[----:B------:R-:W-:Y:S01]  /*32ac0*/  LEA R13, R11, R16, 0x1 ;  /* 0x000000100b0d7211 */ /* 0x000fe200078e08ff */
[----:B------:R-:W-:Y:S01]  /*32ad0*/  VIADD R3, R3, 0xffffffff ;  /* 0xffffffff03037836 */ /* 0x000fe20000000000 */
[----:B------:R-:W-:Y:S01]  /*32ae0*/  R2UR UR9, R12 ;  /* 0x000000000c0972ca */ /* 0x000fe200000e0000 */
[--C-:B------:R-:W-:Y:S01]  /*32af0*/  IMAD R12, R11, 0xc000, R8.reuse ;  /* 0x0000c0000b0c7824 */ /* 0x100fe200078e0208 */
[----:B------:R-:W-:Y:S01]  /*32b00*/  UIADD3 UR6, UP0, UR22, 0xf0, URZ ;  /* 0x000000f016067890 */ /* 0x000fe2000ff1e03f */
[----:B------:R-:W-:Y:S01]  /*32b10*/  IMAD R13, R13, 0x1e00, RZ ;  /* 0x00001e000d0d7824 */ /* 0x000fe200078e02ff */
[----:B------:R-:W-:Y:S01]  /*32b20*/  R2UR UR11, R4 ;  /* 0x00000000040b72ca */ /* 0x000fe200000e0000 */
[----:B------:R-:W-:Y:S01]  /*32b30*/  UIADD3 UR26, UP1, UR22, 0x1f0, URZ ;  /* 0x000001f0161a7890 */ /* 0x000fe2000ff3e03f */
[----:B------:R-:W-:Y:S01]  /*32b40*/  R2UR UR5, R12 ;  /* 0x000000000c0572ca */ /* 0x000fe200000e0000 */
[----:B------:R-:W-:Y:S01]  /*32b50*/  IMAD R13, R13, 0x2, R8 ;  /* 0x000000020d0d7824 */ /* 0x000fe200078e0208 */
[----:B------:R-:W-:Y:S01]  /*32b60*/  R2UR UR10, R14 ;  /* 0x000000000e0a72ca */ /* 0x000fe200000e0000 */
[----:B------:R-:W-:Y:S01]  /*32b70*/  UIADD3.X UR7, URZ, UR23, URZ, UP0, !UPT ;  /* 0x000000173f077290 */ /* 0x000fe200087fe43f */
[----:B------:R-:W-:Y:S01]  /*32b80*/  R2UR UR12, R10 ;  /* 0x000000000a0c72ca */ /* 0x000fe200000e0000 */
[----:B------:R-:W-:Y:S01]  /*32b90*/  UIADD3.X UR27, URZ, UR23, URZ, UP1, !UPT ;  /* 0x000000173f1b7290 */ /* 0x000fe20008ffe43f */
[----:B------:R-:W-:Y:S01]  /*32ba0*/  R2UR UR8, R13 ;  /* 0x000000000d0872ca */ /* 0x000fe200000e0000 */
[----:B------:R-:W-:Y:S01]  /*32bb0*/  UMOV UR14, 0x0 ;  /* 0x00000000000e7882 */ /* 0x000fe20000000000 */
[----:B------:R-:W-:Y:S01]  /*32bc0*/  R2UR UR19, R5 ;  /* 0x00000000051372ca */ /* 0x000fe200000e0000 */
[----:B------:R-:W-:Y:S01]  /*32bd0*/  UMOV UR15, 0x10000000 ;  /* 0x10000000000f7882 */ /* 0x000fe20000000000 */
[----:B------:R-:W-:Y:S01]  /*32be0*/  ISETP.GT.AND P1, PT, R3, 0x1, PT ;  /* 0x000000010300780c */ /* 0x000fe20003f24270 */
[----:B------:R-:W-:Y:S01]  /*32bf0*/  UMOV UR25, 0x30000 ;  /* 0x0003000000197882 */ /* 0x000fe20000000000 */
[----:B------:R-:W-:Y:S01]  /*32c00*/  IADD3 R11, R11, 0x1, RZ ;  /* 0x000000010b0b7810 */ /* 0x000fe20007ffe0ff */
[----:B------:R-:W-:Y:S01]  /*32c10*/  UIADD3 UR5, UR5, 0x100, URZ ;  /* 0x0000010005057890 */ /* 0x000fe2000fffe03f */
[----:B------:R-:W-:-:S02]  /*32c20*/  IADD3 R14, R14, 0x40, RZ ;  /* 0x000000400e0e7810 */ /* 0x000fc40007ffe0ff */
[----:B------:R-:W-:-:S03]  /*32c30*/  ISETP.NE.AND P0, PT, R11, 0x2, PT ;  /* 0x000000020b00780c */ /* 0x000fc60003f05270 */
[----:B------:R-:W-:Y:S01]  /*32c40*/  UIADD3 UR16, UR8, 0x18100, URZ ;  /* 0x0001810008107890 */ /* 0x000fe2000fffe03f */
[----:B------:R-:W-:Y:S02]  /*32c50*/  SEL R13, RZ, 0x1, P0 ;  /* 0x00000001ff0d7807 */ /* 0x000fe40000000000 */
[----:B------:R-:W-:Y:S01]  /*32c60*/  UMOV UR8, UR5 ;  /* 0x0000000500087c82 */ /* 0x000fe20008000000 */
[----:B------:R-:W-:Y:S01]  /*32c70*/  SEL R11, R11, RZ, P0 ;  /* 0x000000ff0b0b7207 */ /* 0x000fe20000000000 */
[----:B------:R0:W-:Y:S01]  /*32c80*/  UTMALDG.3D [UR8], [UR6], desc[UR14] ;  /* 0x00000e08060075b4 */ /* 0x0001e20008011000 */
[----:B------:R-:W-:Y:S01]  /*32c90*/  LOP3.LUT R2, R2, R13, RZ, 0x3c, !PT ;  /* 0x0000000d02027212 */ /* 0x000fe200078e3cff */
[----:B0-----:R-:W-:Y:S01]  /*32ca0*/  UMOV UR8, UR16 ;  /* 0x0000001000087c82 */ /* 0x001fe20008000000 */
[----:B------:R-:W-:Y:S02]  /*32cb0*/  UMOV UR11, UR19 ;  /* 0x00000013000b7c82 */ /* 0x000fe40008000000 */
[----:B------:R0:W-:Y:S02]  /*32cc0*/  UTMALDG.3D.MULTICAST [UR8], [UR26], UR25, desc[UR14] ;  /* 0x00000e081a0073b4 */ /* 0x0001e40008011819 */
[----:B0-----:R-:W-:Y:S05]  /*32cd0*/  @P1 BRA `(.L_x_758) ;  /* 0xfffffffc00381947 */ /* 0x001fea000383ffff */
.L_x_755:
[----:B------:R-:W-:Y:S05]  /*32ce0*/  BSYNC B1 ;  /* 0x0000000000017941 */ /* 0x000fea0003800000 */
.L_x_754:
[----:B------:R-:W2:Y:S01]  /*32cf0*/  LDL.LU R13, [R1+0x29c] ;  /* 0x00029c00010d7983 */ /* 0x000ea20000300800 */
[----:B------:R-:W-:Y:S01]  /*32d00*/  LOP3.LUT P2, RZ, R9, 0xff, RZ, 0xc0, !PT ;  /* 0x000000ff09ff7812 */ /* 0x000fe2000784c0ff */
[----:B------:R-:W-:Y:S01]  /*32d10*/  IMAD.IADD R6, R0, 0x1, R6 ;  /* 0x0000000100067824 */ /* 0x000fe200078e0206 */
[----:B------:R-:W-:Y:S01]  /*32d20*/  ULDC.64 UR6, c[0x0][0x650] ;  /* 0x0001940000067ab9 */ /* 0x000fe20000000a00 */
[----:B------:R-:W3:Y:S01]  /*32d30*/  LDL.LU R12, [R1+0x2b0] ;  /* 0x0002b000010c7983 */ /* 0x000ee20000300800 */
[----:B------:R-:W-:Y:S01]  /*32d40*/  BSSY B1, `(.L_x_759) ;  /* 0x0000070000017945 */ /* 0x000fe20003800000 */
[----:B------:R-:W-:Y:S01]  /*32d50*/  MOV R4, 0xffffffff ;  /* 0xffffffff00047802 */ /* 0x000fe20000000f00 */
[----:B------:R-:W-:Y:S01]  /*32d60*/  IMAD.MOV.U32 R5, RZ, RZ, -0x1 ;  /* 0xffffffffff057424 */ /* 0x000fe200078e00ff */
[----:B------:R-:W-:Y:S02]  /*32d70*/  SHF.R.U32.HI R2, RZ, 0x1, R6 ;  /* 0x00000001ff027819 */ /* 0x000fe40000011606 */
[----:B------:R-:W-:-:S02]  /*32d80*/  ISETP.GT.U32.AND P0, PT, R6, 0x1, PT ;  /* 0x000000010600780c */ /* 0x000fc40003f04070 */
[----:B------:R-:W-:Y:S02]  /*32d90*/  LOP3.LUT R2, R2, 0x1, RZ, 0xc0, !PT ;  /* 0x0000000102027812 */ /* 0x000fe400078ec0ff */
[----:B------:R-:W0:Y:S01]  /*32da0*/  @P2 S2R R3, SR_CgaCtaId ;  /* 0x0000000000032919 */ /* 0x000e220000008800 */
[----:B------:R-:W-:Y:S02]  /*32db0*/  ISETP.LT.U32.AND P0, PT, R0, 0x2, P0 ;  /* 0x000000020000780c */ /* 0x000fe40000701070 */
[----:B------:R-:W-:Y:S02]  /*32dc0*/  ISETP.NE.U32.AND P1, PT, R2, 0x1, PT ;  /* 0x000000010200780c */ /* 0x000fe40003f25070 */
[----:B------:R-:W-:Y:S02]  /*32dd0*/  @P2 MOV R2, 0x400 ;  /* 0x0000040000022802 */ /* 0x000fe40000000f00 */
[----:B------:R-:W-:Y:S02]  /*32de0*/  ISETP.GT.U32.AND P1, PT, R0, 0x1, !P1 ;  /* 0x000000010000780c */ /* 0x000fe40004f24070 */
[----:B------:R-:W-:-:S02]  /*32df0*/  LOP3.LUT R6, R6, 0x1, RZ, 0xc0, !PT ;  /* 0x0000000106067812 */ /* 0x000fc400078ec0ff */
[----:B------:R-:W-:Y:S02]  /*32e00*/  MOV R10, 0xffffffff ;  /* 0xffffffff000a7802 */ /* 0x000fe40000000f00 */
[----:B------:R-:W-:Y:S02]  /*32e10*/  PRMT R9, RZ, 0x7610, R9 ;  /* 0x00007610ff097816 */ /* 0x000fe40000000009 */
[----:B0-----:R-:W-:Y:S02]  /*32e20*/  @P2 LEA R2, R3, R2, 0x18 ;  /* 0x0000000203022211 */ /* 0x001fe400078ec0ff */
[----:B------:R-:W-:Y:S02]  /*32e30*/  SEL R3, RZ, 0x1, !P1 ;  /* 0x00000001ff037807 */ /* 0x000fe40004800000 */
[----:B------:R0:W-:Y:S02]  /*32e40*/  @P2 SYNCS.ARRIVE.TRANS64.A1T0 RZ, [R2+URZ+0x38], RZ ;  /* 0x000038ff02ff29a7 */ /* 0x0001e4000810003f */
[----:B0-----:R-:W-:-:S04]  /*32e50*/  SEL R2, RZ, 0x1, !P0 ;  /* 0x00000001ff027807 */ /* 0x001fc80004000000 */
[--C-:B------:R-:W-:Y:S02]  /*32e60*/  LOP3.LUT R7, R3, R7, R2.reuse, 0x96, !PT ;  /* 0x0000000703077212 */ /* 0x100fe400078e9602 */
[----:B------:R-:W-:Y:S02]  /*32e70*/  PRMT R2, RZ, 0x7610, R2 ;  /* 0x00007610ff027816 */ /* 0x000fe40000000002 */
[----:B---3--:R-:W-:-:S04]  /*32e80*/  IADD3 R12, P0, R12, UR20, RZ ;  /* 0x000000140c0c7c10 */ /* 0x008fc8000ff1e0ff */
[----:B--2---:R-:W-:Y:S01]  /*32e90*/  IADD3.X R13, R13, UR13, RZ, P0, !PT ;  /* 0x0000000d0d0d7c10 */ /* 0x004fe200087fe4ff */
[----:B------:R0:W-:Y:S01]  /*32ea0*/  STL [R1+0x2b0], R12 ;  /* 0x0002b00c01007387 */ /* 0x0001e20000100800 */
[----:B------:R-:W-:-:S03]  /*32eb0*/  ISETP.GE.U32.AND P0, PT, R12, UR6, PT ;  /* 0x000000060c007c0c */ /* 0x000fc6000bf06070 */
[----:B------:R0:W-:Y:S01]  /*32ec0*/  STL [R1+0x29c], R13 ;  /* 0x00029c0d01007387 */ /* 0x0001e20000100800 */
[----:B------:R-:W-:-:S13]  /*32ed0*/  ISETP.GE.U32.AND.EX P0, PT, R13, UR7, PT, P0 ;  /* 0x000000070d007c0c */ /* 0x000fda000bf06100 */
[----:B0-----:R-:W-:Y:S05]  /*32ee0*/  @P0 BRA `(.L_x_760) ;  /* 0x0000000400540947 */ /* 0x001fea0003800000 */
[----:B------:R-:W0:Y:S01]  /*32ef0*/  S2R R8, SR_CTAID.X ;  /* 0x0000000000087919 */ /* 0x000e220000002500 */
[----:B------:R-:W1:Y:S01]  /*32f00*/  LDC R15, c[0x0][0x65c] ;  /* 0x00019700ff0f7b82 */ /* 0x000e620000000800 */
[----:B------:R-:W-:Y:S01]  /*32f10*/  ULDC UR5, c[0x0][0x150] ;  /* 0x0000540000057ab9 */ /* 0x000fe20000000800 */
[----:B------:R-:W-:Y:S01]  /*32f20*/  ULDC.64 UR6, c[0x0][0x628] ;  /* 0x00018a0000067ab9 */ /* 0x000fe20000000a00 */
[----:B------:R-:W2:Y:S01]  /*32f30*/  S2R R2, SR_CTAID.Y ;  /* 0x0000000000027919 */ /* 0x000ea20000002600 */
[----:B------:R-:W-:Y:S01]  /*32f40*/  ISETP.NE.U32.AND P0, PT, RZ, UR6, PT ;  /* 0x00000006ff007c0c */ /* 0x000fe2000bf05070 */
[----:B------:R-:W-:-:S03]  /*32f50*/  ULDC UR8, c[0x0][0x630] ;  /* 0x00018c0000087ab9 */ /* 0x000fc60000000800 */
[----:B------:R-:W3:Y:S01]  /*32f60*/  LDC R5, c[0x0][0x144] ;  /* 0x00005100ff057b82 */ /* 0x000ee20000000800 */
[----:B------:R-:W-:-:S07]  /*32f70*/  ISETP.NE.AND.EX P0, PT, RZ, UR7, PT, P0 ;  /* 0x00000007ff007c0c */ /* 0x000fce000bf05300 */
[----:B------:R-:W4:Y:S01]  /*32f80*/  LDC R11, c[0x0][0x148] ;  /* 0x00005200ff0b7b82 */ /* 0x000f220000000800 */
[----:B-1----:R-:W-:Y:S02]  /*32f90*/  ISETP.NE.AND P3, PT, R15, 0x1, PT ;  /* 0x000000010f00780c */ /* 0x002fe40003f65270 */
[----:B0-----:R-:W-:Y:S02]  /*32fa0*/  I2FP.F32.U32 R3, R8 ;  /* 0x0000000800037245 */ /* 0x001fe40000201000 */
[----:B--2---:R-:W-:-:S03]  /*32fb0*/  I2FP.F32.U32 R4, R2 ;  /* 0x0000000200047245 */ /* 0x004fc60000201000 */
[----:B------:R-:W-:Y:S01]  /*32fc0*/  FMUL R3, R3, UR5 ;  /* 0x0000000503037c20 */ /* 0x000fe20008400000 */
[----:B------:R-:W-:Y:S02]  /*32fd0*/  ULDC UR5, c[0x0][0x154] ;  /* 0x0000550000057ab9 */ /* 0x000fe40000000800 */
[----:B------:R-:W-:-:S03]  /*32fe0*/  FMUL R10, R4, UR5 ;  /* 0x00000005040a7c20 */ /* 0x000fc60008400000 */
[----:B------:R-:W0:Y:S08]  /*32ff0*/  F2I.U32.TRUNC.NTZ R3, R3 ;  /* 0x0000000300037305 */ /* 0x000e30000020f000 */
[----:B------:R-:W1:Y:S01]  /*33000*/  F2I.U32.TRUNC.NTZ R10, R10 ;  /* 0x0000000a000a7305 */ /* 0x000e62000020f000 */
[----:B0-----:R-:W-:Y:S01]  /*33010*/  IMAD.MOV R4, RZ, RZ, -R3 ;  /* 0x000000ffff047224 */ /* 0x001fe200078e0a03 */
[----:B------:R-:W-:-:S03]  /*33020*/  MOV R3, R13 ;  /* 0x0000000d00037202 */ /* 0x000fc60000000f00 */
[----:B---3--:R-:W-:Y:S01]  /*33030*/  IMAD R8, R5, R4, R8 ;  /* 0x0000000405087224 */ /* 0x008fe200078e0208 */
[----:B-1----:R-:W-:-:S05]  /*33040*/  IADD3 R4, -R10, RZ, RZ ;  /* 0x000000ff0a047210 */ /* 0x002fca0007ffe1ff */
[----:B----4-:R-:W-:Y:S02]  /*33050*/  @P3 IMAD R8, R11, R4, R2 ;  /* 0x000000040b083224 */ /* 0x010fe400078e0202 */
[----:B------:R-:W-:Y:S01]  /*33060*/  IMAD.MOV.U32 R2, RZ, RZ, R12 ;  /* 0x000000ffff027224 */ /* 0x000fe200078e000c */
[----:B------:R-:W-:Y:S06]  /*33070*/  @!P0 BRA `(.L_x_761) ;  /* 0x0000000000288947 */ /* 0x000fec0003800000 */
[----:B------:R-:W-:Y:S02]  /*33080*/  ULDC UR5, c[0x0][0x634] ;  /* 0x00018d0000057ab9 */ /* 0x000fe40000000800 */
[----:B------:R-:W-:-:S05]  /*33090*/  IADD3 R3, P0, R12, UR5, RZ ;  /* 0x000000050c037c10 */ /* 0x000fca000ff1e0ff */
[----:B------:R-:W-:-:S04]  /*330a0*/  IMAD.X R11, RZ, RZ, R13, P0 ;  /* 0x000000ffff0b7224 */ /* 0x000fc800000e060d */
[----:B------:R-:W-:-:S04]  /*330b0*/  IMAD.WIDE.U32 R4, R11, UR6, RZ ;  /* 0x000000060b047c25 */ /* 0x000fc8000f8e00ff */
[----:B------:R-:W-:-:S04]  /*330c0*/  IMAD.WIDE.U32 R4, P0, R3, UR7, R4 ;  /* 0x0000000703047c25 */ /* 0x000fc8000f800004 */
[----:B------:R-:W-:-:S04]  /*330d0*/  IMAD.WIDE.U32 R2, R3, UR6, RZ ;  /* 0x0000000603027c25 */ /* 0x000fc8000f8e00ff */
[----:B------:R-:W-:Y:S01]  /*330e0*/  IMAD.MOV.U32 R2, RZ, RZ, R5 ;  /* 0x000000ffff027224 */ /* 0x000fe200078e0005 */
[----:B------:R-:W-:Y:S02]  /*330f0*/  IADD3 RZ, P1, R3, R4, RZ ;  /* 0x0000000403ff7210 */ /* 0x000fe40007f3e0ff */
[----:B------:R-:W-:-:S03]  /*33100*/  IADD3.X R3, RZ, RZ, RZ, P0, !PT ;  /* 0x000000ffff037210 */ /* 0x000fc600007fe4ff */
[----:B------:R-:W-:-:S08]  /*33110*/  IMAD.WIDE.U32.X R2, R11, UR7, R2, P1 ;  /* 0x000000070b027c25 */ /* 0x000fd000088e0402 */
.L_x_761:
[--C-:B------:R-:W-:Y:S01]  /*33120*/  SHF.R.U64 R10, R2, UR8, R3.reuse ;  /* 0x00000008020a7c19 */ /* 0x100fe20008001203 */
[----:B------:R-:W-:Y:S01]  /*33130*/  ULDC.64 UR6, c[0x0][0x620] ;  /* 0x0001880000067ab9 */ /* 0x000fe20000000a00 */
[----:B------:R-:W-:Y:S01]  /*33140*/  SHF.R.U32.HI R2, RZ, UR8, R3 ;  /* 0x00000008ff027c19 */ /* 0x000fe20008011603 */
[----:B------:R-:W-:Y:S01]  /*33150*/  ULDC UR5, c[0x0][0x618] ;  /* 0x0001860000057ab9 */ /* 0x000fe20000000800 */
[----:B------:R-:W-:Y:S02]  /*33160*/  IADD3 R11, P0, RZ, -R10, RZ ;  /* 0x8000000aff0b7210 */ /* 0x000fe40007f1e0ff */
[----:B------:R-:W-:Y:S02]  /*33170*/  MOV R3, R13 ;  /* 0x0000000d00037202 */ /* 0x000fe40000000f00 */
[----:B------:R-:W-:-:S05]  /*33180*/  IADD3.X R2, RZ, ~R2, RZ, P0, !PT ;  /* 0x80000002ff027210 */ /* 0x000fca00007fe4ff */
[----:B------:R-:W-:-:S04]  /*33190*/  IMAD R2, R2, UR6, RZ ;  /* 0x0000000602027c24 */ /* 0x000fc8000f8e02ff */
[----:B------:R-:W-:Y:S02]  /*331a0*/  IMAD R5, R11, UR7, R2 ;  /* 0x000000070b057c24 */ /* 0x000fe4000f8e0202 */
[----:B------:R-:W-:-:S04]  /*331b0*/  IMAD.MOV.U32 R2, RZ, RZ, R12 ;  /* 0x000000ffff027224 */ /* 0x000fc800078e000c */
[----:B------:R-:W-:Y:S01]  /*331c0*/  IMAD.WIDE.U32 R2, R11, UR6, R2 ;  /* 0x000000060b027c25 */ /* 0x000fe2000f8e0002 */
[----:B------:R-:W-:Y:S02]  /*331d0*/  ULDC.64 UR6, c[0x0][0x640] ;  /* 0x0001900000067ab9 */ /* 0x000fe40000000a00 */
[----:B------:R-:W-:Y:S01]  /*331e0*/  ISETP.NE.U32.AND P0, PT, RZ, UR6, PT ;  /* 0x00000006ff007c0c */ /* 0x000fe2000bf05070 */
[----:B------:R-:W-:-:S03]  /*331f0*/  IMAD.IADD R3, R3, 0x1, R5 ;  /* 0x0000000103037824 */ /* 0x000fc600078e0205 */
[----:B------:R-:W-:Y:S02]  /*33200*/  ISETP.NE.AND.EX P0, PT, RZ, UR7, PT, P0 ;  /* 0x00000007ff007c0c */ /* 0x000fe4000bf05300 */
[--C-:B------:R-:W-:Y:S02]  /*33210*/  SHF.R.U64 R11, R2, UR5, R3.reuse ;  /* 0x00000005020b7c19 */ /* 0x100fe40008001203 */
[----:B------:R-:W-:Y:S01]  /*33220*/  SHF.R.U32.HI R2, RZ, UR5, R3 ;  /* 0x00000005ff027c19 */ /* 0x000fe20008011603 */
[----:B------:R-:W-:-:S03]  /*33230*/  ULDC UR5, c[0x0][0x608] ;  /* 0x0001820000057ab9 */ /* 0x000fc60000000800 */
[--C-:B------:R-:W-:Y:S02]  /*33240*/  SHF.R.U64 R12, R11, UR5, R2.reuse ;  /* 0x000000050b0c7c19 */ /* 0x100fe40008001202 */
[----:B------:R-:W-:Y:S01]  /*33250*/  SHF.R.U32.HI R3, RZ, UR5, R2 ;  /* 0x00000005ff037c19 */ /* 0x000fe20008011602 */
[----:B------:R-:W-:-:S03]  /*33260*/  ULDC UR5, c[0x0][0x658] ;  /* 0x0001960000057ab9 */ /* 0x000fc60000000800 */
[--C-:B------:R-:W-:Y:S02]  /*33270*/  SHF.R.U64 R13, R12, UR5, R3.reuse ;  /* 0x000000050c0d7c19 */ /* 0x100fe40008001203 */
[----:B------:R-:W-:Y:S02]  /*33280*/  SHF.R.U32.HI R3, RZ, UR5, R3 ;  /* 0x00000005ff037c19 */ /* 0x000fe40008011603 */
[----:B------:R-:W-:Y:S01]  /*33290*/  MOV R2, R13 ;  /* 0x0000000d00027202 */ /* 0x000fe20000000f00 */
        /* <DEDUP_REMOVED lines=11> */
.L_x_762:
[----:B------:R-:W-:Y:S01]  /*33350*/  ULDC UR5, c[0x0][0x648] ;  /* 0x0001920000057ab9 */ /* 0x000fe20000000800 */
[----:B------:R-:W-:Y:S02]  /*33360*/  LOP3.LUT R12, R12, UR17, RZ, 0xc0, !PT ;  /* 0x000000110c0c7c12 */ /* 0x000fe4000f8ec0ff */
[----:B------:R-:W-:Y:S01]  /*33370*/  SHF.R.U64 R3, R2, UR5, R3 ;  /* 0x0000000502037c19 */ /* 0x000fe20008001203 */
[----:B------:R-:W-:-:S03]  /*33380*/  ULDC UR5, c[0x0][0x638] ;  /* 0x00018e0000057ab9 */ /* 0x000fc60000000800 */
[C---:B------:R-:W-:Y:S01]  /*33390*/  IADD3 R2, -R3.reuse, RZ, RZ ;  /* 0x000000ff03027210 */ /* 0x040fe20007ffe1ff */
[----:B------:R-:W-:-:S04]  /*333a0*/  IMAD R5, R3, UR18, R12 ;  /* 0x0000001203057c24 */ /* 0x000fc8000f8e020c */
[----:B------:R-:W-:Y:S01]  /*333b0*/  IMAD R13, R2, UR5, R13 ;  /* 0x00000005020d7c24 */ /* 0x000fe2000f8e020d */
[----:B------:R-:W-:Y:S01]  /*333c0*/  ULDC UR5, c[0x0][0x610] ;  /* 0x0001840000057ab9 */ /* 0x000fe20000000800 */
[----:B------:R-:W-:Y:S01]  /*333d0*/  LOP3.LUT R2, R11, UR4, RZ, 0xc0, !PT ;  /* 0x000000040b027c12 */ /* 0x000fe2000f8ec0ff */
[----:B------:R-:W-:Y:S01]  /*333e0*/  IMAD R8, R5, UR5, R8 ;  /* 0x0000000505087c24 */ /* 0x000fe2000f8e0208 */
[----:B------:R-:W-:-:S03]  /*333f0*/  ULDC UR5, c[0x0][0x600] ;  /* 0x0001800000057ab9 */ /* 0x000fc60000000800 */
[----:B------:R-:W-:Y:S02]  /*33400*/  IMAD R13, R13, UR5, R2 ;  /* 0x000000050d0d7c24 */ /* 0x000fe4000f8e0202 */
[----:B------:R-:W-:-:S03]  /*33410*/  IMAD.MOV.U32 R2, RZ, RZ, 0x1 ;  /* 0x00000001ff027424 */ /* 0x000fc600078e00ff */
[----:B------:R-:W-:Y:S02]  /*33420*/  SEL R5, R13, R8, !P3 ;  /* 0x000000080d057207 */ /* 0x000fe40005800000 */
[----:B------:R-:W-:-:S07]  /*33430*/  SEL R4, R8, R13, !P3 ;  /* 0x0000000d08047207 */ /* 0x000fce0005800000 */
.L_x_760:
[----:B------:R-:W-:Y:S05]  /*33440*/  BSYNC B1 ;  /* 0x0000000000017941 */ /* 0x000fea0003800000 */
.L_x_759:
[----:B------:R-:W-:-:S13]  /*33450*/  LOP3.LUT P0, RZ, R2, 0xff, RZ, 0xc0, !PT ;  /* 0x000000ff02ff7812 */ /* 0x000fda000780c0ff */
[----:B------:R-:W-:Y:S05]  /*33460*/  @P0 BRA `(.L_x_763) ;  /* 0xfffffff4001c0947 */ /* 0x000fea000383ffff */
[----:B------:R-:W-:Y:S05]  /*33470*/  BSYNC B0 ;  /* 0x0000000000007941 */ /* 0x000fea0003800000 */
.L_x_752:
[----:B------:R-:W-:-:S03]  /*33480*/  UMOV UR5, 0xffffffff ;  /* 0xffffffff00057882 */ /* 0x000fc60000000000 */
[----:B------:R-:W-:Y:S05]  /*33490*/  BRA.DIV UR5, `(.L_x_764) ;  /* 0x0000000205dc7947 */ /* 0x000fea000b800000 */
[----:B------:R-:W-:-:S13]  /*334a0*/  ELECT P6, URZ, PT ;  /* 0x00000000003f782f */ /* 0x000fda00038c0000 */
.L_x_776:
[----:B------:R-:W-:Y:S04]  /*334b0*/  BSSY B0, `(.L_x_765) ;  /* 0x000001c000007945 */ /* 0x000fe80003800000 */
[----:B------:R-:W-:Y:S05]  /*334c0*/  @!P6 BRA `(.L_x_766) ;  /* 0x000000000068e947 */ /* 0x000fea0003800000 */
[----:B------:R-:W2:Y:S02]  /*334d0*/  LDL R0, [R1+0x28c] ;  /* 0x00028c0001007983 */ /* 0x000ea40000100800 */
[----:B--2---:R-:W-:-:S13]  /*334e0*/  R2UR UR5, R0 ;  /* 0x00000000000572ca */ /* 0x004fda00000e0000 */
[----:B------:R-:W-:-:S04]  /*334f0*/  ULOP3.LUT UR5, UR5, 0x2, URZ, 0xfc, !UPT ;  /* 0x0000000205057892 */ /* 0x000fc8000f8efc3f */
[----:B------:R-:W-:-:S06]  /*33500*/  UISETP.NE.AND UP0, UPT, UR5, 0x3, UPT ;  /* 0x000000030500788c */ /* 0x000fcc000bf05270 */
[----:B------:R-:W-:-:S13]  /*33510*/  PLOP3.LUT P0, PT, PT, PT, UP0, 0x80, 0x0 ;  /* 0x000000000000781c */ /* 0x000fda0003f0f008 */
[----:B------:R-:W-:Y:S05]  /*33520*/  @!P0 BRA `(.L_x_767) ;  /* 0x0000000000048947 */ /* 0x000fea0003800000 */
[----:B------:R-:W-:Y:S01]  /*33530*/  BPT.TRAP 0x1 ;  /* 0x000000040000795c */ /* 0x000fe20000300000 */
.L_x_767:
[----:B------:R-:W0:Y:S01]  /*33540*/  S2R R3, SR_CgaCtaId ;  /* 0x0000000000037919 */ /* 0x000e220000008800 */
[----:B------:R-:W-:-:S04]  /*33550*/  MOV R0, 0x400 ;  /* 0x0000040000007802 */ /* 0x000fc80000000f00 */
[----:B0-----:R-:W-:Y:S02]  /*33560*/  LEA R3, R3, R0, 0x18 ;  /* 0x0000000003037211 */ /* 0x001fe400078ec0ff */
[----:B------:R-:W-:Y:S02]  /*33570*/  SHF.L.U32 R0, R7, 0x1f, RZ ;  /* 0x0000001f07007819 */ /* 0x000fe400000006ff */
[----:B------:R-:W-:-:S05]  /*33580*/  IADD3 R3, R3, 0x10, RZ ;  /* 0x0000001003037810 */ /* 0x000fca0007ffe0ff */
[----:B------:R-:W-:-:S04]  /*33590*/  IMAD R5, R6, 0x8, R3 ;  /* 0x0000000806057824 */ /* 0x000fc800078e0203 */
[----:B------:R-:W0:Y:S02]  /*335a0*/  SYNCS.PHASECHK.TRANS64.TRYWAIT P0, [R5+URZ], R0 ;  /* 0x00000000050075a7 */ /* 0x000e24000800017f */
[----:B0-----:R-:W-:Y:S05]  /*335b0*/  @!P0 BRA `(.L_x_768) ;  /* 0x0000000000b48947 */ /* 0x001fea0003800000 */
.L_x_777:
[----:B------:R-:W-:-:S04]  /*335c0*/  IADD3 R6, R6, 0x1, RZ ;  /* 0x0000000106067810 */ /* 0x000fc80007ffe0ff */
[----:B------:R-:W-:-:S04]  /*335d0*/  ISETP.NE.AND P0, PT, R6, 0x2, PT ;  /* 0x000000020600780c */ /* 0x000fc80003f05270 */
[----:B0-----:R-:W-:Y:S02]  /*335e0*/  SEL R0, RZ, 0x1, P0 ;  /* 0x00000001ff007807 */ /* 0x001fe40000000000 */
[----:B------:R-:W-:Y:S02]  /*335f0*/  SEL R6, R6, RZ, P0 ;  /* 0x000000ff06067207 */ /* 0x000fe40000000000 */
[----:B------:R-:W-:-:S03]  /*33600*/  LOP3.LUT R0, R7, R0, RZ, 0x3c, !PT ;  /* 0x0000000007007212 */ /* 0x000fc600078e3cff */
[----:B------:R-:W-:Y:S01]  /*33610*/  IMAD R3, R6, 0x8, R3 ;  /* 0x0000000806037824 */ /* 0x000fe200078e0203 */
[----:B------:R-:W-:-:S07]  /*33620*/  SHF.L.U32 R0, R0, 0x1f, RZ ;  /* 0x0000001f00007819 */ /* 0x000fce00000006ff */
.L_x_769:
[----:B0-----:R0:W1:Y:S02]  /*33630*/  SYNCS.PHASECHK.TRANS64.TRYWAIT P0, [R3+URZ], R0 ;  /* 0x00000000030075a7 */ /* 0x001064000800017f */
[----:B-1----:R-:W-:Y:S05]  /*33640*/  @!P0 NANOSLEEP.SYNCS 0x989680 ;  /* 0x009896800000895d */ /* 0x002fea0003900000 */
[----:B------:R-:W1:Y:S02]  /*33650*/  @!P0 SYNCS.PHASECHK.TRANS64 P0, [R3+URZ], R0 ;  /* 0x00000000030085a7 */ /* 0x000e64000800007f */
[----:B-1----:R-:W-:Y:S05]  /*33660*/  @!P0 BRA `(.L_x_769) ;  /* 0xfffffffc00f08947 */ /* 0x002fea000383ffff */
.L_x_766:
[----:B------:R-:W-:Y:S05]  /*33670*/  BSYNC B0 ;  /* 0x0000000000007941 */ /* 0x000fea0003800000 */
.L_x_765:
[----:B------:R-:W-:Y:S05]  /*33680*/  EXIT ;  /* 0x000000000000794d */ /* 0x000fea0003800000 */
.L_x_21:
[----:B--2---:R2:W3:Y:S02]  /*33690*/  SYNCS.PHASECHK.TRANS64.TRYWAIT P1, [R3+URZ], R0 ;  /* 0x00000000030075a7 */ /* 0x0044e4000802017f */
[----:B---3--:R-:W-:Y:S05]  /*336a0*/  @!P1 NANOSLEEP.SYNCS 0x989680 ;  /* 0x009896800000995d */ /* 0x008fea0003900000 */
[----:B------:R-:W3:Y:S02]  /*336b0*/  @!P1 SYNCS.PHASECHK.TRANS64 P1, [R3+URZ], R0 ;  /* 0x00000000030095a7 */ /* 0x000ee4000802007f */
[----:B---3--:R-:W-:Y:S05]  /*336c0*/  @!P1 BRA `(.L_x_21) ;  /* 0xfffffffc00f09947 */ /* 0x008fea000383ffff */
[----:B------:R-:W-:Y:S05]  /*336d0*/  BRA `(.L_x_20) ;  /* 0xfffffce000247947 */ /* 0x000fea000383ffff */
.L_x_26:
[----:B-1----:R-:W-:-:S04]  /*336e0*/  MOV R6, UR4 ;  /* 0x0000000400067c02 */ /* 0x002fc80008000f00 */
[----:B------:R1:W2:Y:S03]  /*336f0*/  SYNCS.PHASECHK.TRANS64.TRYWAIT P1, [R6+URZ], R4 ;  /* 0x00000004060075a7 */ /* 0x0002a6000802017f */
[----:B--2---:R-:W-:Y:S05]  /*33700*/  @!P1 NANOSLEEP.SYNCS 0x989680 ;  /* 0x009896800000995d */ /* 0x004fea0003900000 */
[----:B------:R-:W2:Y:S02]  /*33710*/  @!P1 SYNCS.PHASECHK.TRANS64 P1, [R6+URZ], R4 ;  /* 0x00000004060095a7 */ /* 0x000ea4000802007f */
[----:B--2---:R-:W-:Y:S05]  /*33720*/  @!P1 BRA `(.L_x_26) ;  /* 0xfffffffc00ec9947 */ /* 0x004fea000383ffff */
[----:B------:R-:W-:Y:S05]  /*33730*/  BRA `(.L_x_25) ;  /* 0xfffffd8400147947 */ /* 0x000fea000383ffff */
.L_x_753:
[----:B------:R-:W-:Y:S01]  /*33740*/  BSSY B1, `(.L_x_770) ;  /* 0x0000006000017945 */ /* 0x000fe20003800000 */
[----:B------:R-:W-:-:S07]  /*33750*/  IMAD.MOV.U32 R15, RZ, RZ, -0x1 ;  /* 0xffffffffff0f7424 */ /* 0x000fce00078e00ff */
[----:B------:R-:W-:Y:S05]  /*33760*/  WARPSYNC.COLLECTIVE R15, `(.L_x_771) ;  /* 0x000000000f0c7348 */ /* 0x000fea0003c00000 */
[----:B------:R-:W-:Y:S02]  /*33770*/  ELECT P6, UR62, PT ;  /* 0x00000000003e782f */ /* 0x000fe400038c0000 */
[----:B------:R-:W-:Y:S01]  /*33780*/  MOV R14, UR62 ;  /* 0x0000003e000e7c02 */ /* 0x000fe20008000f00 */
[----:B------:R-:W-:Y:S10]  /*33790*/  ENDCOLLECTIVE ;  /* 0x000000000000791b */ /* 0x000ff40003800000 */
.L_x_771:
[----:B------:R-:W-:Y:S05]  /*337a0*/  BSYNC B1 ;  /* 0x0000000000017941 */ /* 0x000fea0003800000 */
.L_x_770:
[----:B------:R-:W-:Y:S05]  /*337b0*/  BRA `(.L_x_772) ;  /* 0xfffffff000547947 */ /* 0x000fea000383ffff */
.L_x_756:
[----:B0-----:R0:W1:Y:S02]  /*337c0*/  SYNCS.PHASECHK.TRANS64.TRYWAIT P0, [R12+URZ+0x10], R13 ;  /* 0x0000100d0c0075a7 */ /* 0x001064000800017f */
[----:B-1----:R-:W-:Y:S05]  /*337d0*/  @!P0 NANOSLEEP.SYNCS 0x989680 ;  /* 0x009896800000895d */ /* 0x002fea0003900000 */
[----:B------:R-:W1:Y:S02]  /*337e0*/  @!P0 SYNCS.PHASECHK.TRANS64 P0, [R12+URZ+0x10], R13 ;  /* 0x0000100d0c0085a7 */ /* 0x000e64000800007f */
[----:B-1----:R-:W-:Y:S05]  /*337f0*/  @!P0 BRA `(.L_x_756) ;  /* 0xfffffffc00f08947 */ /* 0x002fea000383ffff */
[----:B------:R-:W-:Y:S05]  /*33800*/  BRA `(.L_x_773) ;  /* 0xfffffff000887947 */ /* 0x000fea000383ffff */
.L_x_764:
[----:B------:R-:W-:Y:S01]  /*33810*/  BSSY B0, `(.L_x_774) ;  /* 0x0000006000007945 */ /* 0x000fe20003800000 */
[----:B------:R-:W-:-:S07]  /*33820*/  MOV R15, 0xffffffff ;  /* 0xffffffff000f7802 */ /* 0x000fce0000000f00 */
[----:B------:R-:W-:Y:S05]  /*33830*/  WARPSYNC.COLLECTIVE R15, `(.L_x_775) ;  /* 0x000000000f0c7348 */ /* 0x000fea0003c00000 */
[----:B------:R-:W-:Y:S02]  /*33840*/  ELECT P6, UR62, PT ;  /* 0x00000000003e782f */ /* 0x000fe400038c0000 */
[----:B------:R-:W-:Y:S01]  /*33850*/  MOV R14, UR62 ;  /* 0x0000003e000e7c02 */ /* 0x000fe20008000f00 */
[----:B------:R-:W-:Y:S10]  /*33860*/  ENDCOLLECTIVE ;  /* 0x000000000000791b */ /* 0x000ff40003800000 */
.L_x_775:
[----:B------:R-:W-:Y:S05]  /*33870*/  BSYNC B0 ;  /* 0x0000000000007941 */ /* 0x000fea0003800000 */
.L_x_774:
[----:B------:R-:W-:Y:S05]  /*33880*/  BRA `(.L_x_776) ;  /* 0xfffffffc00087947 */ /* 0x000fea000383ffff */
.L_x_768:
[----:B0-----:R0:W1:Y:S02]  /*33890*/  SYNCS.PHASECHK.TRANS64.TRYWAIT P0, [R5+URZ], R0 ;  /* 0x00000000050075a7 */ /* 0x001064000800017f */
[----:B-1----:R-:W-:Y:S05]  /*338a0*/  @!P0 NANOSLEEP.SYNCS 0x989680 ;  /* 0x009896800000895d */ /* 0x002fea0003900000 */
[----:B------:R-:W1:Y:S02]  /*338b0*/  @!P0 SYNCS.PHASECHK.TRANS64 P0, [R5+URZ], R0 ;  /* 0x00000000050085a7 */ /* 0x000e64000800007f */
[----:B-1----:R-:W-:Y:S05]  /*338c0*/  @!P0 BRA `(.L_x_768) ;  /* 0xfffffffc00f08947 */ /* 0x002fea000383ffff */
[----:B------:R-:W-:Y:S05]  /*338d0*/  BRA `(.L_x_777) ;  /* 0xfffffffc00387947 */ /* 0x000fea000383ffff */
.L_x_778:
[----:B------:R-:W-:-:S00]  /*338e0*/  BRA `(.L_x_778) ;  /* 0xfffffffc00fc7947 */ /* 0x000fc0000383ffff */
[----:B------:R-:W-:-:S00]  /*338f0*/  NOP ;  /* 0x0000000000007918 */ /* 0x000fc00000000000 */
        /* <DEDUP_REMOVED lines=8> */
.L_x_779:


//--------------------- .nv.global.init           --------------------------
	.section	.nv.global.init,"aw",@progbits
.nv.global.init:
	.type		$str$22,@object
	.size		$str$22,($str$23 - $str$22)
$str$22:
        /*0000*/ 	.byte	0x6b, 0x5f, 0x74, 0x69, 0x6c, 0x65, 0x5f, 0x63, 0x6f, 0x75, 0x6e, 0x74, 0x20, 0x3e, 0x3d, 0x20
        /*0010*/ 	.byte	0x31, 0x00
	.type		$str$23,@object
	.size		$str$23,(__unnamed_1 - $str$23)
$str$23:
        /*0012*/ 	.byte	0x2f, 0x74, 0x6d, 0x70, 0x2f, 0x63, 0x75, 0x74, 0x6c, 0x61, 0x73, 0x73, 0x5f, 0x73, 0x77, 0x65
        /*0022*/ 	.byte	0x65, 0x70, 0x5f, 0x73, 0x72, 0x63, 0x2f, 0x69, 0x6e, 0x63, 0x6c, 0x75, 0x64, 0x65, 0x2f, 0x63
        /*0032*/ 	.byte	0x75, 0x74, 0x6c, 0x61, 0x73, 0x73, 0x2f, 0x67, 0x65, 0x6d, 0x6d, 0x2f, 0x63, 0x6f, 0x6c, 0x6c
        /*0042*/ 	.byte	0x65, 0x63, 0x74, 0x69, 0x76, 0x65, 0x2f, 0x73, 0x6d, 0x39, 0x30, 0x5f, 0x6d, 0x6d, 0x61, 0x5f
        /*0052*/ 	.byte	0x74, 0x6d, 0x61, 0x5f, 0x67, 0x6d, 0x6d, 0x61, 0x5f, 0x73, 0x73, 0x5f, 0x77, 0x61, 0x72, 0x70
        /*0062*/ 	.byte	0x73, 0x70, 0x65, 0x63, 0x69, 0x61, 0x6c, 0x69, 0x7a, 0x65, 0x64, 0x2e, 0x68, 0x70, 0x70, 0x00
	.type		__unnamed_1,@object
	.size		__unnamed_1,(.L_0 - __unnamed_1)
__unnamed_1:
        /* <DEDUP_REMOVED lines=181> */
        /*0bc2*/ 	.byte	0x74, 0x69, 0x74, 0x79, 0x5d, 0x00
.L_0:


//--------------------- .nv.shared._ZN7cutlass13device_kernelINS_4gemm6kernel13GemmUniversalIN4cute5tupleIJiiiiEEENS1_10collective13CollectiveMmaINS1_34MainloopSm90TmaGmmaWarpSpecializedILi2ENS5_IJNS4_1CILi2EEENSA_ILi1EEESC_EEENS1_35KernelTmaWarpSpecializedCooperativeEEENS5_IJNSA_ILi384EEENSA_ILi240EEENSA_ILi64EEEEEENS_6half_tENS5_IJlSC_lEEESK_SL_NS4_8TiledMMAINS4_8MMA_AtomIJNS4_4SM904GMMA25MMA_64x16x16_F32F16F16_SSILNSP_5MajorE0ELSR_0ELNSP_7ScaleInE1ELSS_1EEEEEENS4_6LayoutISD_NS5_IJSC_NSA_ILi0EEESW_EEEEENS5_IJNS4_10UnderscoreESZ_SZ_EEEEENS4_13SM90_TMA_LOADENS4_14ComposedLayoutINS4_7SwizzleILi3ELi4ELi3EEENS4_18smem_ptr_flag_bitsILi16EEENSV_INS5_IJNSA_ILi8EEESI_EEENS5_IJSI_SC_EEEEEEEvNS4_8identityENS4_23SM90_TMA_LOAD_MULTICASTES1C_vS1D_EENS_8epilogue10collective6detail29Sm90TmaWarpSpecializedAdapterINS1H_15DefaultEpilogueISK_SL_SL_NS1G_6thread17LinearCombinationISK_Li1EffLNS1L_9ScaleType4KindE0ELNS_15FloatRoundStyleE2ESK_EENS1_15EpilogueDefaultEEEEEvvEEEEvNT_6ParamsE --------------------------
	.section	.nv.shared._ZN7cutlass13device_kernelINS_4gemm6kernel13GemmUniversalIN4cute5tupleIJiiiiEEENS1_10collective13CollectiveMmaINS1_34MainloopSm90TmaGmmaWarpSpecializedILi2ENS5_IJNS4_1CILi2EEENSA_ILi1EEESC_EEENS1_35KernelTmaWarpSpecializedCooperativeEEENS5_IJNSA_ILi384EEENSA_ILi240EEENSA_ILi64EEEEEENS_6half_tENS5_IJlSC_lEEESK_SL_NS4_8TiledMMAINS4_8MMA_AtomIJNS4_4SM904GMMA25MMA_64x16x16_F32F16F16_SSILNSP_5MajorE0ELSR_0ELNSP_7ScaleInE1ELSS_1EEEEEENS4_6LayoutISD_NS5_IJSC_NSA_ILi0EEESW_EEEEENS5_IJNS4_10UnderscoreESZ_SZ_EEEEENS4_13SM90_TMA_LOADENS4_14ComposedLayoutINS4_7SwizzleILi3ELi4ELi3EEENS4_18smem_ptr_flag_bitsILi16EEENSV_INS5_IJNSA_ILi8EEESI_EEENS5_IJSI_SC_EEEEEEEvNS4_8identityENS4_23SM90_TMA_LOAD_MULTICASTES1C_vS1D_EENS_8epilogue10collective6detail29Sm90TmaWarpSpecializedAdapterINS1H_15DefaultEpilogueISK_SL_SL_NS1G_6thread17LinearCombinationISK_Li1EffLNS1L_9ScaleType4KindE0ELNS_15FloatRoundStyleE2ESK_EENS1_15EpilogueDefaultEEEEEvvEEEEvNT_6ParamsE,"aw",@nobits
	.sectionflags	@""
	.align	16
	.zero		1024


//--------------------- .nv.shared.reserved.0     --------------------------
	.section	.nv.shared.reserved.0,"aw",@nobits
	.weak		__nv_reservedSMEM_offset_0_alias
	.size		__nv_reservedSMEM_offset_0_alias, 0, 0
	.other		__nv_reservedSMEM_offset_0_alias,@"STO_CUDA_RESERVED_SHARED STV_DEFAULT"
__nv_reservedSMEM_offset_0_alias:
	.zero		0


//--------------------- .nv.global                --------------------------
	.section	.nv.global,"aw",@nobits
.nv.global:
	.type		_ZN39_INTERNAL_b714ad36_4_k_cu_cbafa266_48904cute1_E,@object
	.size		_ZN39_INTERNAL_b714ad36_4_k_cu_cbafa266_48904cute1_E,(_ZN39_INTERNAL_b714ad36_4_k_cu_cbafa266_48904cuda3std3__45__cpo6cbeginE - _ZN39_INTERNAL_b714ad36_4_k_cu_cbafa266_48904cute1_E)
_ZN39_INTERNAL_b714ad36_4_k_cu_cbafa266_48904cute1_E:
	.zero		1
	.type		_ZN39_INTERNAL_b714ad36_4_k_cu_cbafa266_48904cuda3std3__45__cpo6cbeginE,@object
	.size		_ZN39_INTERNAL_b714ad36_4_k_cu_cbafa266_48904cuda3std3__45__cpo6cbeginE,(_ZN39_INTERNAL_b714ad36_4_k_cu_cbafa266_48904cuda3std3__48in_placeE - _ZN39_INTERNAL_b714ad36_4_k_cu_cbafa266_48904cuda3std3__45__cpo6cbeginE)
_ZN39_INTERNAL_b714ad36_4_k_cu_cbafa266_48904cuda3std3__45__cpo6cbeginE:
	.zero		1
	.type		_ZN39_INTERNAL_b714ad36_4_k_cu_cbafa266_48904cuda3std3__48in_placeE,@object
	.size		_ZN39_INTERNAL_b714ad36_4_k_cu_cbafa266_48904cuda3std3__48in_placeE,(_ZN39_INTERNAL_b714ad36_4_k_cu_cbafa266_48904cuda3std6ranges3__45__cpo9iter_moveE - _ZN39_INTERNAL_b714ad36_4_k_cu_cbafa266_48904cuda3std3__48in_placeE)
_ZN39_INTERNAL_b714ad36_4_k_cu_cbafa266_48904cuda3std3__48in_placeE:
	.zero		1
	.type		_ZN39_INTERNAL_b714ad36_4_k_cu_cbafa266_48904cuda3std6ranges3__45__cpo9iter_moveE,@object
	.size		_ZN39_INTERNAL_b714ad36_4_k_cu_cbafa266_48904cuda3std6ranges3__45__cpo9iter_moveE,(_ZN39_INTERNAL_b714ad36_4_k_cu_cbafa266_48904cuda3std3__45__cpo5beginE - _ZN39_INTERNAL_b714ad36_4_k_cu_cbafa266_48904cuda3std6ranges3__45__cpo9iter_moveE)
_ZN39_INTERNAL_b714ad36_4_k_cu_cbafa266_48904cuda3std6ranges3__45__cpo9iter_moveE:
	.zero		1
	.type		_ZN39_INTERNAL_b714ad36_4_k_cu_cbafa266_48904cuda3std3__45__cpo5beginE,@object
	.size		_ZN39_INTERNAL_b714ad36_4_k_cu_cbafa266_48904cuda3std3__45__cpo5beginE,(_ZN39_INTERNAL_b714ad36_4_k_cu_cbafa266_48904cuda3std3__441_GLOBAL__N__b714ad36_4_k_cu_cbafa266_48906ignoreE - _ZN39_INTERNAL_b714ad36_4_k_cu_cbafa266_48904cuda3std3__45__cpo5beginE)
_ZN39_INTERNAL_b714ad36_4_k_cu_cbafa266_48904cuda3std3__45__cpo5beginE:
	.zero		1
	.type		_ZN39_INTERNAL_b714ad36_4_k_cu_cbafa266_48904cuda3std3__441_GLOBAL__N__b714ad36_4_k_cu_cbafa266_48906ignoreE,@object
	.size		_ZN39_INTERNAL_b714ad36_4_k_cu_cbafa266_48904cuda3std3__441_GLOBAL__N__b714ad36_4_k_cu_cbafa266_48906ignoreE,(_ZN39_INTERNAL_b714ad36_4_k_cu_cbafa266_48904cute7productE - _ZN39_INTERNAL_b714ad36_4_k_cu_cbafa266_48904cuda3std3__441_GLOBAL__N__b714ad36_4_k_cu_cbafa266_48906ignoreE)
_ZN39_INTERNAL_b714ad36_4_k_cu_cbafa266_48904cuda3std3__441_GLOBAL__N__b714ad36_4_k_cu_cbafa266_48906ignoreE:
	.zero		1
	.type		_ZN39_INTERNAL_b714ad36_4_k_cu_cbafa266_48904cute7productE,@object
	.size		_ZN39_INTERNAL_b714ad36_4_k_cu_cbafa266_48904cute7productE,(_ZN39_INTERNAL_b714ad36_4_k_cu_cbafa266_48904cuda3std3__45__cpo3endE - _ZN39_INTERNAL_b714ad36_4_k_cu_cbafa266_48904cute7productE)
_ZN39_INTERNAL_b714ad36_4_k_cu_cbafa266_48904cute7productE:
	.zero		1
	.type		_ZN39_INTERNAL_b714ad36_4_k_cu_cbafa266_48904cuda3std3__45__cpo3endE,@object
	.size		_ZN39_INTERNAL_b714ad36_4_k_cu_cbafa266_48904cuda3std3__45__cpo3endE,(_ZN39_INTERNAL_b714ad36_4_k_cu_cbafa266_48904cuda3std3__419piecewise_constructE - _ZN39_INTERNAL_b714ad36_4_k_cu_cbafa266_48904cuda3std3__45__cpo3endE)
_ZN39_INTERNAL_b714ad36_4_k_cu_cbafa266_48904cuda3std3__45__cpo3endE:
	.zero		1
	.type		_ZN39_INTERNAL_b714ad36_4_k_cu_cbafa266_48904cuda3std3__419piecewise_constructE,@object
	.size		_ZN39_INTERNAL_b714ad36_4_k_cu_cbafa266_48904cuda3std3__419piecewise_constructE,(_ZN39_INTERNAL_b714ad36_4_k_cu_cbafa266_48904cuda3std3__45__cpo4cendE - _ZN39_INTERNAL_b714ad36_4_k_cu_cbafa266_48904cuda3std3__419piecewise_constructE)
_ZN39_INTERNAL_b714ad36_4_k_cu_cbafa266_48904cuda3std3__419piecewise_constructE:
	.zero		1
	.type		_ZN39_INTERNAL_b714ad36_4_k_cu_cbafa266_48904cuda3std3__45__cpo4cendE,@object
	.size		_ZN39_INTERNAL_b714ad36_4_k_cu_cbafa266_48904cuda3std3__45__cpo4cendE,(_ZN39_INTERNAL_b714ad36_4_k_cu_cbafa266_48904cuda3std6ranges3__45__cpo4swapE - _ZN39_INTERNAL_b714ad36_4_k_cu_cbafa266_48904cuda3std3__45__cpo4cendE)
_ZN39_INTERNAL_b714ad36_4_k_cu_cbafa266_48904cuda3std3__45__cpo4cendE:
	.zero		1
	.type		_ZN39_INTERNAL_b714ad36_4_k_cu_cbafa266_48904cuda3std6ranges3__45__cpo4swapE,@object
	.size		_ZN39_INTERNAL_b714ad36_4_k_cu_cbafa266_48904cuda3std6ranges3__45__cpo4swapE,(.L_8 - _ZN39_INTERNAL_b714ad36_4_k_cu_cbafa266_48904cuda3std6ranges3__45__cpo4swapE)
_ZN39_INTERNAL_b714ad36_4_k_cu_cbafa266_48904cuda3std6ranges3__45__cpo4swapE:
	.zero		1
.L_8:


//--------------------- .nv.constant0._ZN7cutlass13device_kernelINS_4gemm6kernel13GemmUniversalIN4cute5tupleIJiiiiEEENS1_10collective13CollectiveMmaINS1_34MainloopSm90TmaGmmaWarpSpecializedILi2ENS5_IJNS4_1CILi2EEENSA_ILi1EEESC_EEENS1_35KernelTmaWarpSpecializedCooperativeEEENS5_IJNSA_ILi384EEENSA_ILi240EEENSA_ILi64EEEEEENS_6half_tENS5_IJlSC_lEEESK_SL_NS4_8TiledMMAINS4_8MMA_AtomIJNS4_4SM904GMMA25MMA_64x16x16_F32F16F16_SSILNSP_5MajorE0ELSR_0ELNSP_7ScaleInE1ELSS_1EEEEEENS4_6LayoutISD_NS5_IJSC_NSA_ILi0EEESW_EEEEENS5_IJNS4_10UnderscoreESZ_SZ_EEEEENS4_13SM90_TMA_LOADENS4_14ComposedLayoutINS4_7SwizzleILi3ELi4ELi3EEENS4_18smem_ptr_flag_bitsILi16EEENSV_INS5_IJNSA_ILi8EEESI_EEENS5_IJSI_SC_EEEEEEEvNS4_8identityENS4_23SM90_TMA_LOAD_MULTICASTES1C_vS1D_EENS_8epilogue10collective6detail29Sm90TmaWarpSpecializedAdapterINS1H_15DefaultEpilogueISK_SL_SL_NS1G_6thread17LinearCombinationISK_Li1EffLNS1L_9ScaleType4KindE0ELNS_15FloatRoundStyleE2ESK_EENS1_15EpilogueDefaultEEEEEvvEEEEvNT_6ParamsE --------------------------
	.section	.nv.constant0._ZN7cutlass13device_kernelINS_4gemm6kernel13GemmUniversalIN4cute5tupleIJiiiiEEENS1_10collective13CollectiveMmaINS1_34MainloopSm90TmaGmmaWarpSpecializedILi2ENS5_IJNS4_1CILi2EEENSA_ILi1EEESC_EEENS1_35KernelTmaWarpSpecializedCooperativeEEENS5_IJNSA_ILi384EEENSA_ILi240EEENSA_ILi64EEEEEENS_6half_tENS5_IJlSC_lEEESK_SL_NS4_8TiledMMAINS4_8MMA_AtomIJNS4_4SM904GMMA25MMA_64x16x16_F32F16F16_SSILNSP_5MajorE0ELSR_0ELNSP_7ScaleInE1ELSS_1EEEEEENS4_6LayoutISD_NS5_IJSC_NSA_ILi0EEESW_EEEEENS5_IJNS4_10UnderscoreESZ_SZ_EEEEENS4_13SM90_TMA_LOADENS4_14ComposedLayoutINS4_7SwizzleILi3ELi4ELi3EEENS4_18smem_ptr_flag_bitsILi16EEENSV_INS5_IJNSA_ILi8EEESI_EEENS5_IJSI_SC_EEEEEEEvNS4_8identityENS4_23SM90_TMA_LOAD_MULTICASTES1C_vS1D_EENS_8epilogue10collective6detail29Sm90TmaWarpSpecializedAdapterINS1H_15DefaultEpilogueISK_SL_SL_NS1G_6thread17LinearCombinationISK_Li1EffLNS1L_9ScaleType4KindE0ELNS_15FloatRoundStyleE2ESK_EENS1_15EpilogueDefaultEEEEEvvEEEEvNT_6ParamsE,"a",@progbits
	.sectionflags	@""
	.align	4
.nv.constant0._ZN7cutlass13device_kernelINS_4gemm6kernel13GemmUniversalIN4cute5tupleIJiiiiEEENS1_10collective13CollectiveMmaINS1_34MainloopSm90TmaGmmaWarpSpecializedILi2ENS5_IJNS4_1CILi2EEENSA_ILi1EEESC_EEENS1_35KernelTmaWarpSpecializedCooperativeEEENS5_IJNSA_ILi384EEENSA_ILi240EEENSA_ILi64EEEEEENS_6half_tENS5_IJlSC_lEEESK_SL_NS4_8TiledMMAINS4_8MMA_AtomIJNS4_4SM904GMMA25MMA_64x16x16_F32F16F16_SSILNSP_5MajorE0ELSR_0ELNSP_7ScaleInE1ELSS_1EEEEEENS4_6LayoutISD_NS5_IJSC_NSA_ILi0EEESW_EEEEENS5_IJNS4_10UnderscoreESZ_SZ_EEEEENS4_13SM90_TMA_LOADENS4_14ComposedLayoutINS4_7SwizzleILi3ELi4ELi3EEENS4_18smem_ptr_flag_bitsILi16EEENSV_INS5_IJNSA_ILi8EEESI_EEENS5_IJSI_SC_EEEEEEEvNS4_8identityENS4_23SM90_TMA_LOAD_MULTICASTES1C_vS1D_EENS_8epilogue10collective6detail29Sm90TmaWarpSpecializedAdapterINS1H_15DefaultEpilogueISK_SL_SL_NS1G_6thread17LinearCombinationISK_Li1EffLNS1L_9ScaleType4KindE0ELNS_15FloatRoundStyleE2ESK_EENS1_15EpilogueDefaultEEEEEvvEEEEvNT_6ParamsE:
	.zero		1664


//--------------------- SYMBOLS --------------------------

	.type		.nv.reservedSmem.offset0,@object
	.size		.nv.reservedSmem.offset0,0x4
	.type		__assertfail,@function
